def matmul_kernel(
    a_ptr,
    b_ptr,
    c_ptr,
    M,
    N,
    K,
    stride_am,
    stride_ak,
    stride_bk,
    stride_bn,
    stride_cm,
    stride_cn,
    BLOCK_M: tl.constexpr,
    BLOCK_N: tl.constexpr,
    BLOCK_K: tl.constexpr,
    GROUP_M: tl.constexpr,
):
    pid = tl.program_id(axis=0)
    num_pid_m = tl.cdiv(M, BLOCK_M)
    num_pid_n = tl.cdiv(N, BLOCK_N)
    num_pid_in_group = GROUP_M * num_pid_n
    group_id = pid // num_pid_in_group
    first_pid_m = group_id * GROUP_M
    group_size_m = min(num_pid_m - first_pid_m, GROUP_M)
    pid_m = first_pid_m + ((pid % num_pid_in_group) % group_size_m)
    pid_n = (pid % num_pid_in_group) // group_size_m

    offs_am = (pid_m * BLOCK_M + tl.arange(0, BLOCK_M)) % M
    offs_bn = (pid_n * BLOCK_N + tl.arange(0, BLOCK_N)) % N
    offs_k = tl.arange(0, BLOCK_K)
    a_ptrs = a_ptr + offs_am[:, None] * stride_am + offs_k[None, :] * stride_ak
    b_ptrs = b_ptr + offs_k[:, None] * stride_bk + offs_bn[None, :] * stride_bn

    acc = tl.zeros((BLOCK_M, BLOCK_N), dtype=tl.float32)
    for kk in range(0, tl.cdiv(K, BLOCK_K)):
        a = tl.load(a_ptrs, mask=offs_k[None, :] < K - kk * BLOCK_K, other=0.0)
        b = tl.load(b_ptrs, mask=offs_k[:, None] < K - kk * BLOCK_K, other=0.0)
        acc = tl.dot(a, b, acc)
        a_ptrs += BLOCK_K * stride_ak
        b_ptrs += BLOCK_K * stride_bk

    c = acc.to(c_ptr.dtype.element_ty)
    offs_cm = pid_m * BLOCK_M + tl.arange(0, BLOCK_M)
    offs_cn = pid_n * BLOCK_N + tl.arange(0, BLOCK_N)
    c_ptrs = c_ptr + offs_cm[:, None] * stride_cm + offs_cn[None, :] * stride_cn
    mask = (offs_cm[:, None] < M) & (offs_cn[None, :] < N)
    tl.store(c_ptrs, c, mask=mask)

# config = {"BLOCK_K": 128, "BLOCK_M": 256, "BLOCK_N": 256, "GROUP_M": 8, "arch": "sm_100", "dtype": "fp8e5m2", "num_ctas": 2, "num_stages": 3, "num_warps": 4}
# arch = sm_100


// ===== COMPILED SASS (sm_100a) =====

	.target	sm_100a

	.elftype	@"ET_EXEC"


//--------------------- .note.nv.tkinfo           --------------------------
	.section	.note.nv.tkinfo,"",@"SHT_NOTE"
	.sectionflags	@"SHF_NOTE_NV_TKINFO"
	.tkinfo
        /*0018*/ 	.word	0x00000081
        /*0030*/ 	.string	""
        /*0030*/ 	.string	"ptxas-blackwell"
        /*0030*/ 	.string	"Cuda compilation tools, release 12.9, V12.9.86"
        /*0030*/ 	.string	"Build cuda_12.9.r12.9/compiler.36037853_0"
        /*0030*/ 	.string	"-v  -suppress-debug-info  -lineinfo  -arch sm_100a "



//--------------------- .note.nv.cuver            --------------------------
	.section	.note.nv.cuver,"",@"SHT_NOTE"
	.sectionflags	@"SHF_NOTE_NV_CUVER"
        /*0018*/ 	.short	0x0001
        /*001a*/ 	.short	0x0064
        /*001c*/ 	.short	0x0001
        /*001e*/ 	.short	0x0000
        /*0020*/ 	.short	0x0001
        /*0022*/ 	.short	0x0000


//--------------------- .nv.info                  --------------------------
	.section	.nv.info,"",@"SHT_CUDA_INFO"
	.align	4


	//----- nvinfo : EIATTR_REGCOUNT
	.align		4
        /*0000*/ 	.byte	0x04, 0x2f
        /*0002*/ 	.short	(.L_6 - .L_5)
	.align		4
.L_5:
        /*0004*/ 	.word	index@(matmul_kernel)
        /*0008*/ 	.word	0x00000060


	//----- nvinfo : EIATTR_FRAME_SIZE
	.align		4
.L_6:
        /*000c*/ 	.byte	0x04, 0x11
        /*000e*/ 	.short	(.L_8 - .L_7)
	.align		4
.L_7:
        /*0010*/ 	.word	index@($__internal_2_$__cuda_sm10x_tcgen05_guardrail_trap_unallocated_columns_being_dealloced)
        /*0014*/ 	.word	0x00000ad8


	//----- nvinfo : EIATTR_FRAME_SIZE
	.align		4
.L_8:
        /*0018*/ 	.byte	0x04, 0x11
        /*001a*/ 	.short	(.L_10 - .L_9)
	.align		4
.L_9:
        /*001c*/ 	.word	index@($__internal_1_$__cuda_sm10x_tcgen05_guardrail_trap_phase_invalid_during_alloc)
        /*0020*/ 	.word	0x00000ad8


	//----- nvinfo : EIATTR_FRAME_SIZE
	.align		4
.L_10:
        /*0024*/ 	.byte	0x04, 0x11
        /*0026*/ 	.short	(.L_12 - .L_11)
	.align		4
.L_11:
        /*0028*/ 	.word	index@($__internal_0_$__cuda_sm10x_tcgen05_guardrail_trap_col_being_dealloced_not_returned_by_alloc)
        /*002c*/ 	.word	0x00000ad8


	//----- nvinfo : EIATTR_FRAME_SIZE
	.align		4
.L_12:
        /*0030*/ 	.byte	0x04, 0x11
        /*0032*/ 	.short	(.L_14 - .L_13)
	.align		4
.L_13:
        /*0034*/ 	.word	index@(matmul_kernel)
        /*0038*/ 	.word	0x00000ad8


	//----- nvinfo : EIATTR_MIN_STACK_SIZE
	.align		4
.L_14:
        /*003c*/ 	.byte	0x04, 0x12
        /*003e*/ 	.short	(.L_16 - .L_15)
	.align		4
.L_15:
        /*0040*/ 	.word	index@(matmul_kernel)
        /*0044*/ 	.word	0x00000ad8
.L_16:


//--------------------- .nv.info.matmul_kernel    --------------------------
	.section	.nv.info.matmul_kernel,"",@"SHT_CUDA_INFO"
	.sectionflags	@""
	.align	4


	//----- nvinfo : EIATTR_CUDA_API_VERSION
	.align		4
        /*0000*/ 	.byte	0x04, 0x37
        /*0002*/ 	.short	(.L_18 - .L_17)
.L_17:
        /*0004*/ 	.word	0x00000081


	//----- nvinfo : EIATTR_KPARAM_INFO
	.align		4
.L_18:
        /*0008*/ 	.byte	0x04, 0x17
        /*000a*/ 	.short	(.L_20 - .L_19)
.L_19:
        /*000c*/ 	.word	0x00000000
        /*0010*/ 	.short	0x000d
        /*0012*/ 	.short	0x0048
        /*0014*/ 	.byte	0x00, 0xf4, 0x21, 0x00


	//----- nvinfo : EIATTR_KPARAM_INFO
	.align		4
.L_20:
        /*0018*/ 	.byte	0x04, 0x17
        /*001a*/ 	.short	(.L_22 - .L_21)
.L_21:
        /*001c*/ 	.word	0x00000000
        /*0020*/ 	.short	0x000c
        /*0022*/ 	.short	0x0040
        /*0024*/ 	.byte	0x00, 0xf4, 0x21, 0x00


	//----- nvinfo : EIATTR_KPARAM_INFO
	.align		4
.L_22:
        /*0028*/ 	.byte	0x04, 0x17
        /*002a*/ 	.short	(.L_24 - .L_23)
.L_23:
        /*002c*/ 	.word	0x00000000
        /*0030*/ 	.short	0x000b
        /*0032*/ 	.short	0x0038
        /*0034*/ 	.byte	0x00, 0xf0, 0x11, 0x00


	//----- nvinfo : EIATTR_KPARAM_INFO
	.align		4
.L_24:
        /*0038*/ 	.byte	0x04, 0x17
        /*003a*/ 	.short	(.L_26 - .L_25)
.L_25:
        /*003c*/ 	.word	0x00000000
        /*0040*/ 	.short	0x000a
        /*0042*/ 	.short	0x0034
        /*0044*/ 	.byte	0x00, 0xf0, 0x11, 0x00


	//----- nvinfo : EIATTR_KPARAM_INFO
	.align		4
.L_26:
        /*0048*/ 	.byte	0x04, 0x17
        /*004a*/ 	.short	(.L_28 - .L_27)
.L_27:
        /*004c*/ 	.word	0x00000000
        /*0050*/ 	.short	0x0009
        /*0052*/ 	.short	0x0030
        /*0054*/ 	.byte	0x00, 0xf0, 0x11, 0x00


	//----- nvinfo : EIATTR_KPARAM_INFO
	.align		4
.L_28:
        /*0058*/ 	.byte	0x04, 0x17
        /*005a*/ 	.short	(.L_30 - .L_29)
.L_29:
        /*005c*/ 	.word	0x00000000
        /*0060*/ 	.short	0x0008
        /*0062*/ 	.short	0x002c
        /*0064*/ 	.byte	0x00, 0xf0, 0x11, 0x00


	//----- nvinfo : EIATTR_KPARAM_INFO
	.align		4
.L_30:
        /*0068*/ 	.byte	0x04, 0x17
        /*006a*/ 	.short	(.L_32 - .L_31)
.L_31:
        /*006c*/ 	.word	0x00000000
        /*0070*/ 	.short	0x0007
        /*0072*/ 	.short	0x0028
        /*0074*/ 	.byte	0x00, 0xf0, 0x11, 0x00


	//----- nvinfo : EIATTR_KPARAM_INFO
	.align		4
.L_32:
        /*0078*/ 	.byte	0x04, 0x17
        /*007a*/ 	.short	(.L_34 - .L_33)
.L_33:
        /*007c*/ 	.word	0x00000000
        /*0080*/ 	.short	0x0006
        /*0082*/ 	.short	0x0024
        /*0084*/ 	.byte	0x00, 0xf0, 0x11, 0x00


	//----- nvinfo : EIATTR_KPARAM_INFO
	.align		4
.L_34:
        /*0088*/ 	.byte	0x04, 0x17
        /*008a*/ 	.short	(.L_36 - .L_35)
.L_35:
        /*008c*/ 	.word	0x00000000
        /*0090*/ 	.short	0x0005
        /*0092*/ 	.short	0x0020
        /*0094*/ 	.byte	0x00, 0xf0, 0x11, 0x00


	//----- nvinfo : EIATTR_KPARAM_INFO
	.align		4
.L_36:
        /*0098*/ 	.byte	0x04, 0x17
        /*009a*/ 	.short	(.L_38 - .L_37)
.L_37:
        /*009c*/ 	.word	0x00000000
        /*00a0*/ 	.short	0x0004
        /*00a2*/ 	.short	0x001c
        /*00a4*/ 	.byte	0x00, 0xf0, 0x11, 0x00


	//----- nvinfo : EIATTR_KPARAM_INFO
	.align		4
.L_38:
        /*00a8*/ 	.byte	0x04, 0x17
        /*00aa*/ 	.short	(.L_40 - .L_39)
.L_39:
        /*00ac*/ 	.word	0x00000000
        /*00b0*/ 	.short	0x0003
        /*00b2*/ 	.short	0x0018
        /*00b4*/ 	.byte	0x00, 0xf0, 0x11, 0x00


	//----- nvinfo : EIATTR_KPARAM_INFO
	.align		4
.L_40:
        /*00b8*/ 	.byte	0x04, 0x17
        /*00ba*/ 	.short	(.L_42 - .L_41)
.L_41:
        /*00bc*/ 	.word	0x00000000
        /*00c0*/ 	.short	0x0002
        /*00c2*/ 	.short	0x0010
        /*00c4*/ 	.byte	0x00, 0xf4, 0x21, 0x00


	//----- nvinfo : EIATTR_KPARAM_INFO
	.align		4
.L_42:
        /*00c8*/ 	.byte	0x04, 0x17
        /*00ca*/ 	.short	(.L_44 - .L_43)
.L_43:
        /*00cc*/ 	.word	0x00000000
        /*00d0*/ 	.short	0x0001
        /*00d2*/ 	.short	0x0008
        /*00d4*/ 	.byte	0x00, 0xf4, 0x21, 0x00


	//----- nvinfo : EIATTR_KPARAM_INFO
	.align		4
.L_44:
        /*00d8*/ 	.byte	0x04, 0x17
        /*00da*/ 	.short	(.L_46 - .L_45)
.L_45:
        /*00dc*/ 	.word	0x00000000
        /*00e0*/ 	.short	0x0000
        /*00e2*/ 	.short	0x0000
        /*00e4*/ 	.byte	0x00, 0xf4, 0x21, 0x00


	//----- nvinfo : EIATTR_EXPLICIT_CLUSTER
	.align		4
.L_46:
        /*00e8*/ 	.byte	0x01, 0x3e
	.zero		2


	//----- nvinfo : EIATTR_CTA_PER_CLUSTER
	.align		4
        /*00ec*/ 	.byte	0x04, 0x3d
        /*00ee*/ 	.short	(.L_48 - .L_47)
.L_47:
        /*00f0*/ 	.word	0x00000002
        /*00f4*/ 	.word	0x00000001
        /*00f8*/ 	.word	0x00000001


	//----- nvinfo : EIATTR_AT_ENTRY_FRAGMENTS
	.align		4
.L_48:
        /*00fc*/ 	.byte	0x04, 0x4f
        /*00fe*/ 	.short	(.L_50 - .L_49)


	//   ....[0]....
.L_49:
        /*0100*/ 	.word	0x00000004


	//   ....[1]....
        /*0104*/ 	.word	0x00000005


	//----- nvinfo : EIATTR_RESERVED_SMEM_USED
	.align		4
.L_50:
        /*0108*/ 	.byte	0x01, 0x41
	.zero		2


	//----- nvinfo : EIATTR_SPARSE_MMA_MASK
	.align		4
        /*010c*/ 	.byte	0x03, 0x50
        /*010e*/ 	.short	0x0000


	//----- nvinfo : EIATTR_TCGEN05_2CTA_USED
	.align		4
        /*0110*/ 	.byte	0x01, 0x52
	.zero		2


	//----- nvinfo : EIATTR_MAXREG_COUNT
	.align		4
        /*0114*/ 	.byte	0x03, 0x1b
        /*0116*/ 	.short	0x00ff


	//----- nvinfo : EIATTR_NUM_BARRIERS
	.align		4
        /*0118*/ 	.byte	0x02, 0x4c
        /*011a*/ 	.byte	0x01
	.zero		1


	//----- nvinfo : EIATTR_ANNOTATIONS
	.align		4
        /*011c*/ 	.byte	0x04, 0x55
        /*011e*/ 	.short	(.L_52 - .L_51)


	//   ....[0]....
.L_51:
        /*0120*/ 	.word	0x00000001
        /*0124*/ 	.byte	0x60, 0x0e, 0x00, 0x00, 0x01, 0x00, 0x00, 0x00, 0x00, 0x12, 0x00, 0x00, 0x01, 0x00, 0x00, 0x00
        /* <DEDUP_REMOVED lines=1378> */
        /*5754*/ 	.byte	0x30, 0xaa, 0x02, 0x00, 0x01, 0x00, 0x00, 0x00, 0xc0, 0xaa, 0x02, 0x00


	//----- nvinfo : EIATTR_INT_WARP_WIDE_INSTR_OFFSETS
	.align		4
.L_52:
        /*5760*/ 	.byte	0x04, 0x31
        /*5762*/ 	.short	(.L_54 - .L_53)


	//   ....[0]....
.L_53:
        /*5764*/ 	.word	0x000011c0


	//   ....[1]....
        /*5768*/ 	.word	0x000011d0


	//   ....[2]....
        /*576c*/ 	.word	0x0000ee50


	//   ....[3]....
        /*5770*/ 	.word	0x0002d810


	//   ....[4]....
        /*5774*/ 	.word	0x0002d860


	//----- nvinfo : EIATTR_COOP_GROUP_MASK_REGIDS
	.align		4
.L_54:
        /*5778*/ 	.byte	0x04, 0x29
        /*577a*/ 	.short	(.L_56 - .L_55)


	//   ....[0]....
.L_55:
        /*577c*/ 	.word	0xffffffff


	//   ....[1]....
        /*5780*/ 	.word	0xffffffff


	//   ....[2]....
        /*5784*/ 	.word	0xffffffff


	//   ....[3]....
        /*5788*/ 	.word	0xffffffff


	//----- nvinfo : EIATTR_COOP_GROUP_INSTR_OFFSETS
	.align		4
.L_56:
        /*578c*/ 	.byte	0x04, 0x28
        /*578e*/ 	.short	(.L_58 - .L_57)


	//   ....[0]....
.L_57:
        /*5790*/ 	.word	0x00000070


	//   ....[1]....
        /*5794*/ 	.word	0x00000670


	//   ....[2]....
        /*5798*/ 	.word	0x0002d6a0


	//   ....[3]....
        /*579c*/ 	.word	0x0002d910


	//----- nvinfo : EIATTR_VRC_CTA_INIT_COUNT
	.align		4
.L_58:
        /*57a0*/ 	.byte	0x02, 0x4a
        /*57a2*/ 	.byte	0x80
	.zero		1


	//----- nvinfo : EIATTR_MBARRIER_INSTR_OFFSETS
	.align		4
        /*57a4*/ 	.byte	0x04, 0x39
        /*57a6*/ 	.short	(.L_60 - .L_59)


	//   ....[0]....
.L_59:
        /*57a8*/ 	.word	0x000002f0
        /*57ac*/ 	.word	0x00000009
        /*57b0*/ 	.word	0x00000000
        /*57b4*/ 	.short	0x010a
        /*57b6*/ 	.byte	0xff
	.zero		1


	//   ....[1]....
        /*57b8*/ 	.word	0x00000310
        /*57bc*/ 	.word	0x00000009
        /*57c0*/ 	.word	0x00000000
        /*57c4*/ 	.short	0x010a
        /*57c6*/ 	.byte	0xff
	.zero		1


	//   ....[2]....
        /*57c8*/ 	.word	0x000004e0
        /*57cc*/ 	.word	0x00000009
        /*57d0*/ 	.word	0x00000000
        /*57d4*/ 	.short	0x010a
        /*57d6*/ 	.byte	0xff
	.zero		1


	//   ....[3]....
        /*57d8*/ 	.word	0x00000500
        /*57dc*/ 	.word	0x00000009
        /*57e0*/ 	.word	0x00000000
        /*57e4*/ 	.short	0x010a
        /*57e6*/ 	.byte	0xff
	.zero		1


	//   ....[4]....
        /*57e8*/ 	.word	0x000005f0
        /*57ec*/ 	.word	0x00000005
        /*57f0*/ 	.word	0x00000000
        /*57f4*/ 	.short	0x0101
        /*57f6*/ 	.byte	0xff
	.zero		1


	//   ....[5]....
        /*57f8*/ 	.word	0x000012f0
        /*57fc*/ 	.word	0x000000ff
        /*5800*/ 	.word	0x00000000
        /*5804*/ 	.short	0x0100
        /*5806*/ 	.byte	0x08
	.zero		1


	//   ....[6]....
        /*5808*/ 	.word	0x0000eea0
        /*580c*/ 	.word	0x000000ff
        /*5810*/ 	.word	0x00010008
        /*5814*/ 	.short	0x0100
        /*5816*/ 	.byte	0x06
	.zero		1


	//   ....[7]....
        /*5818*/ 	.word	0x00015f90
        /*581c*/ 	.word	0x000000ff
        /*5820*/ 	.word	0x00000000
        /*5824*/ 	.short	0x010a
        /*5826*/ 	.byte	0x08
	.zero		1


	//   ....[8]....
        /*5828*/ 	.word	0x00023290
        /*582c*/ 	.word	0x000000ff
        /*5830*/ 	.word	0x00000000
        /*5834*/ 	.short	0x010a
        /*5836*/ 	.byte	0x08
	.zero		1


	//   ....[9]....
        /*5838*/ 	.word	0x00023400
        /*583c*/ 	.word	0x000000ff
        /*5840*/ 	.word	0x00010000
        /*5844*/ 	.short	0x0108
        /*5846*/ 	.byte	0x06
	.zero		1


	//   ....[10]....
        /*5848*/ 	.word	0x000234d0
        /*584c*/ 	.word	0x000000ff
        /*5850*/ 	.word	0x00010008
        /*5854*/ 	.short	0x0108
        /*5856*/ 	.byte	0x06
	.zero		1


	//   ....[11]....
        /*5858*/ 	.word	0x0002d940
        /*585c*/ 	.word	0x00000009
        /*5860*/ 	.word	0x00000000
        /*5864*/ 	.short	0x010a
        /*5866*/ 	.byte	0xff
	.zero		1


	//   ....[12]....
        /*5868*/ 	.word	0x0002d9a0
        /*586c*/ 	.word	0x00000009
        /*5870*/ 	.word	0x00000000
        /*5874*/ 	.short	0x010a
        /*5876*/ 	.byte	0xff
	.zero		1


	//   ....[13]....
        /*5878*/ 	.word	0x0002d9f0
        /*587c*/ 	.word	0x000000ff
        /*5880*/ 	.word	0x00000000
        /*5884*/ 	.short	0x010a
        /*5886*/ 	.byte	0x08
	.zero		1


	//   ....[14]....
        /*5888*/ 	.word	0x0002da20
        /*588c*/ 	.word	0x000000ff
        /*5890*/ 	.word	0x00000000
        /*5894*/ 	.short	0x010a
        /*5896*/ 	.byte	0x08
	.zero		1


	//----- nvinfo : EIATTR_NUM_MBARRIERS
	.align		4
.L_60:
        /*5898*/ 	.byte	0x03, 0x38
        /*589a*/ 	.short	0x0002


	//----- nvinfo : EIATTR_EXIT_INSTR_OFFSETS
	.align		4
        /*589c*/ 	.byte	0x04, 0x1c
        /*589e*/ 	.short	(.L_62 - .L_61)


	//   ....[0]....
.L_61:
        /*58a0*/ 	.word	0x0002d920


	//----- nvinfo : EIATTR_REQNTID
	.align		4
.L_62:
        /*58a4*/ 	.byte	0x04, 0x10
        /*58a6*/ 	.short	(.L_64 - .L_63)
.L_63:
        /*58a8*/ 	.word	0x00000080
        /*58ac*/ 	.word	0x00000001
        /*58b0*/ 	.word	0x00000001


	//----- nvinfo : EIATTR_CRS_STACK_SIZE
	.align		4
.L_64:
        /*58b4*/ 	.byte	0x04, 0x1e
        /*58b6*/ 	.short	(.L_66 - .L_65)
.L_65:
        /*58b8*/ 	.word	0x00000000


	//----- nvinfo : EIATTR_CBANK_PARAM_SIZE
	.align		4
.L_66:
        /*58bc*/ 	.byte	0x03, 0x19
        /*58be*/ 	.short	0x0050


	//----- nvinfo : EIATTR_PARAM_CBANK
	.align		4
        /*58c0*/ 	.byte	0x04, 0x0a
        /*58c2*/ 	.short	(.L_68 - .L_67)
	.align		4
.L_67:
        /*58c4*/ 	.word	index@(.nv.constant0.matmul_kernel)
        /*58c8*/ 	.short	0x0380
        /*58ca*/ 	.short	0x0050


	//----- nvinfo : EIATTR_SW_WAR
	.align		4
.L_68:
        /*58cc*/ 	.byte	0x04, 0x36
        /*58ce*/ 	.short	(.L_70 - .L_69)
.L_69:
        /*58d0*/ 	.word	0x00000008
.L_70:


//--------------------- .nv.compat                --------------------------
	.section	.nv.compat,"",@"SHT_CUDA_COMPAT_INFO"
	.align	4
        /*0000*/ 	.byte	0x02, 0x02, 0x02, 0x00, 0x02, 0x05, 0x05, 0x00, 0x02, 0x03, 0x00, 0x00, 0x02, 0x06, 0x01, 0x00


//--------------------- .nv.callgraph             --------------------------
	.section	.nv.callgraph,"",@"SHT_CUDA_CALLGRAPH"
	.align	4
	.sectionentsize	8
	.align		4
        /*0000*/ 	.word	0x00000000
	.align		4
        /*0004*/ 	.word	0xffffffff
	.align		4
        /*0008*/ 	.word	0x00000000
	.align		4
        /*000c*/ 	.word	0xfffffffe
	.align		4
        /*0010*/ 	.word	0x00000000
	.align		4
        /*0014*/ 	.word	0xfffffffd
	.align		4
        /*0018*/ 	.word	0x00000000
	.align		4
        /*001c*/ 	.word	0xfffffffc


//--------------------- .text.matmul_kernel       --------------------------
	.section	.text.matmul_kernel,"ax",@progbits
	.align	128
        .global         matmul_kernel
        .type           matmul_kernel,@function
        .size           matmul_kernel,(.L_x_28 - matmul_kernel)
        .other          matmul_kernel,@"STO_CUDA_ENTRY STV_DEFAULT"
matmul_kernel:
.text.matmul_kernel:
[----:B------:R-:W0:Y:S01]  /*0000*/  LDC R1, c[0x0][0x37c] ;  /* 0x0000df00ff017b82 */ /* 0x000e220000000800 */
[----:B------:R-:W1:Y:S01]  /*0010*/  S2R R0, SR_TID.X ;  /* 0x0000000000007919 */ /* 0x000e620000002100 */
[----:B0-----:R-:W-:Y:S01]  /*0020*/  VIADD R1, R1, 0xfffff528 ;  /* 0xfffff52801017836 */ /* 0x001fe20000000000 */
[----:B-1----:R-:W-:-:S13]  /*0030*/  ISETP.GE.U32.AND P0, PT, R0, 0x20, PT ;  /* 0x000000200000780c */ /* 0x002fda0003f06070 */
[----:B------:R-:W-:Y:S02]  /*0040*/  VOTEU.ANY UP0, P0 ;  /* 0x0000000000ff7886 */ /* 0x000fe40000000100 */
[----:B------:R-:W-:Y:S05]  /*0050*/  BRA.U UP0, `(.L_x_0) ;  /* 0x0000000500887547 */ /* 0x000fea000b800000 */
[----:B------:R-:W0:Y:S01]  /*0060*/  S2R R13, SR_CgaCtaId ;  /* 0x00000000000d7919 */ /* 0x000e220000008800 */
[----:B------:R-:W-:Y:S01]  /*0070*/  NOP ;  /* 0x0000000000007918 */ /* 0x000fe20000000000 */
[----:B------:R-:W-:-:S04]  /*0080*/  MOV R2, 0x40 ;  /* 0x0000004000027802 */ /* 0x000fc80000000f00 */
[----:B0-----:R-:W-:Y:S02]  /*0090*/  LEA R3, R13, R2, 0x18 ;  /* 0x000000020d037211 */ /* 0x001fe400078ec0ff */
[----:B------:R-:W-:-:S04]  /*00a0*/  MOV R2, 0x400 ;  /* 0x0000040000027802 */ /* 0x000fc80000000f00 */
[----:B------:R-:W0:Y:S01]  /*00b0*/  LDS.U8 R3, [R3] ;  /* 0x0000000003037984 */ /* 0x000e220000000000 */
[----:B------:R-:W-:Y:S02]  /*00c0*/  LEA R4, R13, R2, 0x18 ;  /* 0x000000020d047211 */ /* 0x000fe400078ec0ff */
[----:B0-----:R-:W-:-:S13]  /*00d0*/  ISETP.NE.AND P0, PT, R3, RZ, PT ;  /* 0x000000ff0300720c */ /* 0x001fda0003f05270 */
[----:B------:R-:W-:Y:S05]  /*00e0*/  @P0 BRA `(.L_x_1) ;  /* 0x00000004004c0947 */ /* 0x000fea0003800000 */
[C---:B------:R-:W-:Y:S02]  /*00f0*/  LOP3.LUT R2, R13.reuse, 0x1, RZ, 0xc0, !PT ;  /* 0x000000010d027812 */ /* 0x040fe400078ec0ff */
[----:B------:R-:W-:Y:S02]  /*0100*/  LOP3.LUT R5, R13, 0x1, RZ, 0x3c, !PT ;  /* 0x000000010d057812 */ /* 0x000fe400078e3cff */
[----:B------:R-:W-:-:S13]  /*0110*/  ISETP.NE.U32.AND P0, PT, R2, 0x1, PT ;  /* 0x000000010200780c */ /* 0x000fda0003f05070 */
[----:B------:R-:W-:Y:S05]  /*0120*/  @!P0 BRA `(.L_x_2) ;  /* 0x0000000000c08947 */ /* 0x000fea0003800000 */
[----:B------:R-:W-:Y:S01]  /*0130*/  ELECT P1, URZ, PT ;  /* 0x0000000000ff782f */ /* 0x000fe20003820000 */
[----:B------:R-:W-:-:S12]  /*0140*/  BSSY B0, `(.L_x_2) ;  /* 0x000002e000007945 */ /* 0x000fd80003800000 */
[----:B------:R-:W-:Y:S05]  /*0150*/  @!P1 BRA `(.L_x_3) ;  /* 0x0000000000b09947 */ /* 0x000fea0003800000 */
[----:B------:R-:W-:-:S05]  /*0160*/  UMOV UR4, 0x8 ;  /* 0x0000000800047882 */ /* 0x000fca0000000000 */
[----:B------:R-:W-:Y:S04]  /*0170*/  DEPBAR.LE SB0, 0x36 ;  /* 0x00008d800000791a */ /* 0x000fe80000000000 */
[----:B------:R-:W0:Y:S02]  /*0180*/  UTCATOMSWS.2CTA.FIND_AND_SET.ALIGN UP1, UR4, UR4 ;  /* 0x00000004000475e3 */ /* 0x000e240008220800 */
[----:B0-----:R-:W-:Y:S01]  /*0190*/  PLOP3.LUT P1, PT, PT, PT, UP1, 0x80, 0x8 ;  /* 0x000000000008781c */ /* 0x001fe20003f2f018 */
[----:B------:R-:W-:-:S03]  /*01a0*/  IMAD.U32 R6, RZ, RZ, UR4 ;  /* 0x00000004ff067e24 */ /* 0x000fc6000f8e00ff */
[----:B------:R-:W-:-:S04]  /*01b0*/  SEL R2, RZ, 0xffffffff, !P1 ;  /* 0xffffffffff027807 */ /* 0x000fc80004800000 */
[----:B------:R-:W-:-:S13]  /*01c0*/  ISETP.NE.AND P1, PT, R2, RZ, PT ;  /* 0x000000ff0200720c */ /* 0x000fda0003f25270 */
[----:B------:R-:W-:Y:S05]  /*01d0*/  @P1 BRA `(.L_x_4) ;  /* 0x0000000000241947 */ /* 0x000fea0003800000 */
.L_x_5:
[----:B------:R-:W-:Y:S05]  /*01e0*/  NANOSLEEP 0x64 ;  /* 0x000000640000795d */ /* 0x000fea0003800000 */
[----:B------:R-:W-:-:S05]  /*01f0*/  UMOV UR4, 0x8 ;  /* 0x0000000800047882 */ /* 0x000fca0000000000 */
[----:B------:R-:W-:Y:S04]  /*0200*/  DEPBAR.LE SB0, 0x36 ;  /* 0x00008d800000791a */ /* 0x000fe80000000000 */
[----:B------:R-:W0:Y:S02]  /*0210*/  UTCATOMSWS.2CTA.FIND_AND_SET.ALIGN UP1, UR4, UR4 ;  /* 0x00000004000475e3 */ /* 0x000e240008220800 */
[----:B0-----:R-:W-:Y:S01]  /*0220*/  PLOP3.LUT P1, PT, PT, PT, UP1, 0x80, 0x8 ;  /* 0x000000000008781c */ /* 0x001fe20003f2f018 */
[----:B------:R-:W-:-:S03]  /*0230*/  IMAD.U32 R6, RZ, RZ, UR4 ;  /* 0x00000004ff067e24 */ /* 0x000fc6000f8e00ff */
[----:B------:R-:W-:-:S04]  /*0240*/  SEL R2, RZ, 0xffffffff, !P1 ;  /* 0xffffffffff027807 */ /* 0x000fc80004800000 */
[----:B------:R-:W-:-:S13]  /*0250*/  ISETP.NE.AND P1, PT, R2, RZ, PT ;  /* 0x000000ff0200720c */ /* 0x000fda0003f25270 */
[----:B------:R-:W-:Y:S05]  /*0260*/  @!P1 BRA `(.L_x_5) ;  /* 0xfffffffc00dc9947 */ /* 0x000fea000383ffff */
.L_x_4:
[----:B------:R-:W-:Y:S01]  /*0270*/  MOV R2, 0x60 ;  /* 0x0000006000027802 */ /* 0x000fe20000000f00 */
[----:B------:R-:W-:Y:S01]  /*0280*/  IMAD.MOV.U32 R12, RZ, RZ, 0x4 ;  /* 0x00000004ff0c7424 */ /* 0x000fe200078e00ff */
[----:B------:R-:W-:Y:S01]  /*0290*/  MOV R3, 0x58 ;  /* 0x0000005800037802 */ /* 0x000fe20000000f00 */
[----:B------:R-:W-:Y:S01]  /*02a0*/  IMAD.MOV.U32 R11, RZ, RZ, 0xff ;  /* 0x000000ffff0b7424 */ /* 0x000fe200078e00ff */
[C---:B------:R-:W-:Y:S02]  /*02b0*/  LEA R7, R13.reuse, R2, 0x18 ;  /* 0x000000020d077211 */ /* 0x040fe400078ec0ff */
[----:B------:R-:W-:-:S03]  /*02c0*/  LEA R9, R13, R3, 0x18 ;  /* 0x000000030d097211 */ /* 0x000fc600078ec0ff */
[----:B------:R-:W0:Y:S02]  /*02d0*/  LDS R2, [R7] ;  /* 0x0000000007027984 */ /* 0x000e240000000800 */
[----:B0-----:R-:W-:-:S04]  /*02e0*/  IMAD.U32 R2, R2, -0x80000000, RZ ;  /* 0x8000000002027824 */ /* 0x001fc800078e00ff */
[----:B------:R-:W0:Y:S02]  /*02f0*/  SYNCS.PHASECHK.TRANS64.TRYWAIT P1, [R9+URZ], R2 ;  /* 0x00000002090075a7 */ /* 0x000e2400080211ff */
[----:B0-----:R-:W-:Y:S05]  /*0300*/  @P1 BRA `(.L_x_6) ;  /* 0x0000000000081947 */ /* 0x001fea0003800000 */
[----:B------:R-:W0:Y:S02]  /*0310*/  SYNCS.PHASECHK.TRANS64.TRYWAIT P1, [R9+URZ], R2 ;  /* 0x00000002090075a7 */ /* 0x000e2400080211ff */
[----:B0-----:R-:W-:Y:S05]  /*0320*/  @!P1 BRA `(.L_x_7) ;  /* 0x000002d400809947 */ /* 0x001fea0003800000 */
.L_x_6:
[C---:B0-----:R-:W-:Y:S01]  /*0330*/  PRMT R9, R5.reuse, 0x654, R9 ;  /* 0x0000065405097816 */ /* 0x041fe20000000009 */
[C---:B------:R-:W-:Y:S01]  /*0340*/  IMAD.SHL.U32 R3, R6.reuse, 0x20, RZ ;  /* 0x0000002006037824 */ /* 0x040fe200078e00ff */
[----:B------:R-:W-:Y:S01]  /*0350*/  PRMT R8, R5, 0x654, R4 ;  /* 0x0000065405087816 */ /* 0x000fe20000000004 */
[----:B------:R-:W-:Y:S01]  /*0360*/  IMAD.MOV.U32 R14, RZ, RZ, 0x1 ;  /* 0x00000001ff0e7424 */ /* 0x000fe200078e00ff */
[----:B------:R0:W-:Y:S01]  /*0370*/  SYNCS.ARRIVE.TRANS64.RED RZ, [R9+URZ], R12 ;  /* 0x0000000c09ff79a7 */ /* 0x0001e200080004ff */
[----:B------:R-:W-:Y:S01]  /*0380*/  VIADD R10, R6, 0x10 ;  /* 0x00000010060a7836 */ /* 0x000fe20000000000 */
[----:B------:R0:W-:Y:S01]  /*0390*/  STS [R4], R3 ;  /* 0x0000000304007388 */ /* 0x0001e20000000800 */
[----:B------:R-:W-:-:S03]  /*03a0*/  SHF.L.U32 R2, R11, R6, RZ ;  /* 0x000000060b027219 */ /* 0x000fc600000006ff */
[----:B------:R-:W-:Y:S01]  /*03b0*/  SHF.L.U32 R11, R14, R10, RZ ;  /* 0x0000000a0e0b7219 */ /* 0x000fe200000006ff */
[----:B------:R0:W-:Y:S01]  /*03c0*/  STAS [R8.64], R6 ;  /* 0x0000000608007dbd */ /* 0x0001e2000c0008ff */
[----:B------:R-:W-:Y:S02]  /*03d0*/  MOV R10, 0x50 ;  /* 0x00000050000a7802 */ /* 0x000fe40000000f00 */
[----:B------:R-:W-:Y:S02]  /*03e0*/  LOP3.LUT R2, R11, R2, RZ, 0xfc, !PT ;  /* 0x000000020b027212 */ /* 0x000fe400078efcff */
[----:B------:R-:W-:-:S05]  /*03f0*/  LEA R11, R13, R10, 0x18 ;  /* 0x0000000a0d0b7211 */ /* 0x000fca00078ec0ff */
[----:B------:R0:W-:Y:S04]  /*0400*/  ATOMS.OR RZ, [R11], R2 ;  /* 0x000000020bff738c */ /* 0x0001e80003000000 */
[----:B------:R0:W-:Y:S02]  /*0410*/  ATOMS.XOR RZ, [R7], R14 ;  /* 0x0000000e07ff738c */ /* 0x0001e40003800000 */
.L_x_3:
[----:B------:R-:W-:Y:S05]  /*0420*/  BSYNC B0 ;  /* 0x0000000000007941 */ /* 0x000fea0003800000 */
.L_x_2:
[----:B------:R-:W-:Y:S05]  /*0430*/  @P0 BRA `(.L_x_8) ;  /* 0x0000000000880947 */ /* 0x000fea0003800000 */
[----:B------:R-:W-:Y:S05]  /*0440*/  WARPSYNC.ALL ;  /* 0x0000000000007948 */ /* 0x000fea0003800000 */
[----:B------:R-:W-:Y:S01]  /*0450*/  NOP ;  /* 0x0000000000007918 */ /* 0x000fe20000000000 */
[----:B------:R-:W-:-:S13]  /*0460*/  ELECT P0, URZ, PT ;  /* 0x0000000000ff782f */ /* 0x000fda0003800000 */
[----:B------:R-:W-:Y:S05]  /*0470*/  @!P0 BRA `(.L_x_8) ;  /* 0x0000000000788947 */ /* 0x000fea0003800000 */
[----:B0-----:R-:W-:Y:S02]  /*0480*/  MOV R2, 0x60 ;  /* 0x0000006000027802 */ /* 0x001fe40000000f00 */
[----:B------:R-:W-:Y:S02]  /*0490*/  MOV R6, 0x58 ;  /* 0x0000005800067802 */ /* 0x000fe40000000f00 */
        /* <DEDUP_REMOVED lines=8> */
.L_x_9:
[----:B------:R-:W1:Y:S01]  /*0520*/  LDS R2, [R4] ;  /* 0x0000000004027984 */ /* 0x000e620000000800 */
[----:B------:R-:W-:Y:S01]  /*0530*/  IMAD.MOV.U32 R7, RZ, RZ, 0xff ;  /* 0x000000ffff077424 */ /* 0x000fe200078e00ff */
[----:B------:R-:W-:Y:S01]  /*0540*/  PRMT R5, R5, 0x654, R9 ;  /* 0x0000065405057816 */ /* 0x000fe20000000009 */
[----:B------:R-:W-:Y:S02]  /*0550*/  IMAD.MOV.U32 R11, RZ, RZ, 0x1 ;  /* 0x00000001ff0b7424 */ /* 0x000fe400078e00ff */
[C---:B01----:R-:W-:Y:S02]  /*0560*/  IMAD.SHL.U32 R3, R2.reuse, 0x20, RZ ;  /* 0x0000002002037824 */ /* 0x043fe400078e00ff */
[----:B------:R-:W-:Y:S01]  /*0570*/  VIADD R6, R2, 0x10 ;  /* 0x0000001002067836 */ /* 0x000fe20000000000 */
[----:B------:R-:W-:Y:S02]  /*0580*/  SHF.L.U32 R2, R7, R2, RZ ;  /* 0x0000000207027219 */ /* 0x000fe400000006ff */
[----:B------:R1:W-:Y:S02]  /*0590*/  STS [R4], R3 ;  /* 0x0000000304007388 */ /* 0x0003e40000000800 */
[----:B------:R-:W-:-:S02]  /*05a0*/  SHF.L.U32 R7, R11, R6, RZ ;  /* 0x000000060b077219 */ /* 0x000fc400000006ff */
[----:B------:R-:W-:Y:S02]  /*05b0*/  MOV R6, 0x50 ;  /* 0x0000005000067802 */ /* 0x000fe40000000f00 */
[----:B------:R-:W-:Y:S02]  /*05c0*/  LOP3.LUT R2, R7, R2, RZ, 0xfc, !PT ;  /* 0x0000000207027212 */ /* 0x000fe400078efcff */
[----:B------:R-:W-:-:S05]  /*05d0*/  LEA R13, R13, R6, 0x18 ;  /* 0x000000060d0d7211 */ /* 0x000fca00078ec0ff */
[----:B------:R1:W-:Y:S01]  /*05e0*/  ATOMS.OR RZ, [R13], R2 ;  /* 0x000000020dff738c */ /* 0x0003e20003000000 */
[----:B------:R1:W-:Y:S03]  /*05f0*/  SYNCS.ARRIVE.TRANS64.RED.A1T0 RZ, [R5+URZ], RZ ;  /* 0x000000ff05ff79a7 */ /* 0x0003e600081004ff */
[----:B------:R1:W-:Y:S01]  /*0600*/  ATOMS.XOR RZ, [R8], R11 ;  /* 0x0000000b08ff738c */ /* 0x0003e20003800000 */
[----:B------:R-:W-:Y:S05]  /*0610*/  BRA `(.L_x_8) ;  /* 0x0000000000107947 */ /* 0x000fea0003800000 */
.L_x_1:
[----:B------:R-:W-:Y:S01]  /*0620*/  IMAD.MOV.U32 R3, RZ, RZ, -0x1 ;  /* 0xffffffffff037424 */ /* 0x000fe200078e00ff */
[----:B------:R-:W-:-:S04]  /*0630*/  MOV R2, 0x660 ;  /* 0x0000066000027802 */ /* 0x000fc80000000f00 */
[----:B------:R0:W-:Y:S03]  /*0640*/  STS [R4], R3 ;  /* 0x0000000304007388 */ /* 0x0001e60000000800 */
[----:B0-----:R-:W-:Y:S05]  /*0650*/  CALL.REL.NOINC `($__internal_1_$__cuda_sm10x_tcgen05_guardrail_trap_phase_invalid_during_alloc) ;  /* 0x000002d400087944 */ /* 0x001fea0003c00000 */
.L_x_8:
[----:B------:R-:W-:Y:S05]  /*0660*/  WARPSYNC.ALL ;  /* 0x0000000000007948 */ /* 0x000fea0003800000 */
[----:B------:R-:W-:Y:S01]  /*0670*/  NOP ;  /* 0x0000000000007918 */ /* 0x000fe20000000000 */
.L_x_0:
[----:B01----:R-:W0:Y:S08]  /*0680*/  LDC.64 R10, c[0x0][0x398] ;  /* 0x0000e600ff0a7b82 */ /* 0x003e300000000a00 */
[----:B------:R-:W1:Y:S02]  /*0690*/  S2UR UR5, SR_CgaSize ;  /* 0x00000000000579c3 */ /* 0x000e640000008a00 */
[----:B-1----:R-:W-:-:S12]  /*06a0*/  UIMAD UR5, UR5, -0xa0, URZ ;  /* 0xffffff60050578a4 */ /* 0x002fd8000f8e02ff */
[----:B------:R-:W1:Y:S01]  /*06b0*/  LDCU UR5, c[0x0][UR5+0x2b0] ;  /* 0x00005600050577ac */ /* 0x000e620008000800 */
[----:B------:R-:W2:Y:S01]  /*06c0*/  S2R R18, SR_CgaCtaId ;  /* 0x0000000000127919 */ /* 0x000ea20000008800 */
[----:B------:R-:W-:Y:S02]  /*06d0*/  LOP3.LUT R69, R0, 0x7f, RZ, 0xc0, !PT ;  /* 0x0000007f00457812 */ /* 0x000fe400078ec0ff */
[----:B------:R-:W-:Y:S01]  /*06e0*/  SHF.R.U32.HI R0, RZ, 0x5, R0 ;  /* 0x00000005ff007819 */ /* 0x000fe20000011600 */
[----:B------:R-:W3:Y:S01]  /*06f0*/  LDCU.128 UR20, c[0x0][0x380] ;  /* 0x00007000ff1477ac */ /* 0x000ee20008000c00 */
[----:B------:R-:W4:Y:S02]  /*0700*/  S2UR UR4, SR_CTAID.X ;  /* 0x00000000000479c3 */ /* 0x000f240000002500 */
[----:B------:R-:W-:-:S06]  /*0710*/  R2UR UR9, R0 ;  /* 0x00000000000972ca */ /* 0x000fcc00000e0000 */
[----:B------:R-:W5:Y:S01]  /*0720*/  LDC R62, c[0x0][0x3a0] ;  /* 0x0000e800ff3e7b82 */ /* 0x000f620000000800 */
[----:B0-----:R-:W-:-:S05]  /*0730*/  VIADD R2, R11, 0xff ;  /* 0x000000ff0b027836 */ /* 0x001fca0000000000 */
[----:B------:R-:W-:Y:S02]  /*0740*/  SHF.R.S32.HI R3, RZ, 0x1f, R2 ;  /* 0x0000001fff037819 */ /* 0x000fe40000011402 */
[----:B----4-:R-:W-:Y:S01]  /*0750*/  I2FP.F32.U32 R6, UR4 ;  /* 0x0000000400067c45 */ /* 0x010fe20008201000 */
[----:B------:R-:W0:Y:S01]  /*0760*/  S2UR UR4, SR_CgaCtaId ;  /* 0x00000000000479c3 */ /* 0x000e220000008800 */
[----:B------:R-:W-:Y:S01]  /*0770*/  LEA.HI R3, R3, R2, RZ, 0x8 ;  /* 0x0000000203037211 */ /* 0x000fe200078f40ff */
[----:B--2---:R-:W-:Y:S02]  /*0780*/  IMAD.SHL.U32 R21, R18, 0x80, RZ ;  /* 0x0000008012157824 */ /* 0x004fe400078e00ff */
[----:B-1----:R-:W-:Y:S01]  /*0790*/  FMUL R6, R6, UR5 ;  /* 0x0000000506067c20 */ /* 0x002fe20008400000 */
[----:B------:R-:W-:Y:S01]  /*07a0*/  SHF.R.S32.HI R3, RZ, 0x8, R3 ;  /* 0x00000008ff037819 */ /* 0x000fe20000011403 */
[----:B------:R-:W1:Y:S01]  /*07b0*/  LDCU UR5, c[0x0][0x3a4] ;  /* 0x00007480ff0577ac */ /* 0x000e620008000800 */
[----:B------:R-:W-:Y:S01]  /*07c0*/  LOP3.LUT R21, R21, 0x80, RZ, 0xc0, !PT ;  /* 0x0000008015157812 */ /* 0x000fe200078ec0ff */
[----:B------:R-:W2:Y:S01]  /*07d0*/  F2I.U32.TRUNC.NTZ R7, R6 ;  /* 0x0000000600077305 */ /* 0x000ea2000020f000 */
[----:B-----5:R-:W-:-:S02]  /*07e0*/  VIADD R17, R62, 0xffffffe7 ;  /* 0xffffffe73e117836 */ /* 0x020fc40000000000 */
[----:B------:R-:W-:-:S05]  /*07f0*/  IMAD.SHL.U32 R4, R3, 0x8, RZ ;  /* 0x0000000803047824 */ /* 0x000fca00078e00ff */
[----:B------:R-:W-:-:S04]  /*0800*/  IABS R9, R4 ;  /* 0x0000000400097213 */ /* 0x000fc80000000000 */
[----:B------:R-:W4:Y:S01]  /*0810*/  I2F.RP R5, R9 ;  /* 0x0000000900057306 */ /* 0x000f220000209400 */
[----:B--2---:R-:W-:-:S07]  /*0820*/  IABS R12, R7 ;  /* 0x00000007000c7213 */ /* 0x004fce0000000000 */
[----:B----4-:R-:W2:Y:S02]  /*0830*/  MUFU.RCP R5, R5 ;  /* 0x0000000500057308 */ /* 0x010ea40000001000 */
[----:B--2---:R-:W-:Y:S01]  /*0840*/  VIADD R2, R5, 0xffffffe ;  /* 0x0ffffffe05027836 */ /* 0x004fe20000000000 */
[----:B------:R-:W-:-:S05]  /*0850*/  IABS R5, R4 ;  /* 0x0000000400057213 */ /* 0x000fca0000000000 */
[----:B------:R2:W4:Y:S02]  /*0860*/  F2I.FTZ.U32.TRUNC.NTZ R3, R2 ;  /* 0x0000000200037305 */ /* 0x000524000021f000 */
[----:B--2---:R-:W-:Y:S02]  /*0870*/  IMAD.MOV.U32 R2, RZ, RZ, RZ ;  /* 0x000000ffff027224 */ /* 0x004fe400078e00ff */
[----:B----4-:R-:W-:-:S04]  /*0880*/  IMAD.MOV R8, RZ, RZ, -R3 ;  /* 0x000000ffff087224 */ /* 0x010fc800078e0a03 */
[----:B------:R-:W-:Y:S02]  /*0890*/  IMAD R13, R8, R9, RZ ;  /* 0x00000009080d7224 */ /* 0x000fe400078e02ff */
[----:B------:R-:W-:Y:S02]  /*08a0*/  IMAD.MOV.U32 R8, RZ, RZ, R12 ;  /* 0x000000ffff087224 */ /* 0x000fe400078e000c */
[----:B------:R-:W-:-:S04]  /*08b0*/  IMAD.HI.U32 R3, R3, R13, R2 ;  /* 0x0000000d03037227 */ /* 0x000fc800078e0002 */
[----:B------:R-:W-:Y:S02]  /*08c0*/  IMAD.MOV R2, RZ, RZ, -R5 ;  /* 0x000000ffff027224 */ /* 0x000fe400078e0a05 */
[----:B------:R-:W-:-:S04]  /*08d0*/  IMAD.HI.U32 R3, R3, R8, RZ ;  /* 0x0000000803037227 */ /* 0x000fc800078e00ff */
[----:B------:R-:W-:Y:S01]  /*08e0*/  IMAD R2, R3, R2, R8 ;  /* 0x0000000203027224 */ /* 0x000fe200078e0208 */
[----:B------:R-:W-:Y:S04]  /*08f0*/  BAR.SYNC.DEFER_BLOCKING 0x0 ;  /* 0x0000000000007b1d */ /* 0x000fe80000010000 */
[----:B------:R-:W-:-:S13]  /*0900*/  ISETP.GT.U32.AND P1, PT, R9, R2, PT ;  /* 0x000000020900720c */ /* 0x000fda0003f24070 */
[----:B------:R-:W-:Y:S02]  /*0910*/  @!P1 IMAD.IADD R2, R2, 0x1, -R9 ;  /* 0x0000000102029824 */ /* 0x000fe400078e0a09 */
[----:B------:R-:W-:Y:S01]  /*0920*/  @!P1 VIADD R3, R3, 0x1 ;  /* 0x0000000103039836 */ /* 0x000fe20000000000 */
[----:B------:R-:W-:Y:S02]  /*0930*/  ISETP.NE.AND P1, PT, R4, RZ, PT ;  /* 0x000000ff0400720c */ /* 0x000fe40003f25270 */
[----:B------:R-:W-:Y:S02]  /*0940*/  ISETP.GE.U32.AND P0, PT, R2, R9, PT ;  /* 0x000000090200720c */ /* 0x000fe40003f06070 */
[----:B------:R-:W-:-:S04]  /*0950*/  LOP3.LUT R2, R7, R4, RZ, 0x3c, !PT ;  /* 0x0000000407027212 */ /* 0x000fc800078e3cff */
[----:B------:R-:W-:Y:S01]  /*0960*/  ISETP.GE.AND P2, PT, R2, RZ, PT ;  /* 0x000000ff0200720c */ /* 0x000fe20003f46270 */
[----:B------:R-:W-:-:S06]  /*0970*/  VIADD R2, R10, 0xff ;  /* 0x000000ff0a027836 */ /* 0x000fcc0000000000 */
[----:B------:R-:W-:-:S04]  /*0980*/  @P0 VIADD R3, R3, 0x1 ;  /* 0x0000000103030836 */ /* 0x000fc80000000000 */
[----:B------:R-:W-:Y:S01]  /*0990*/  IMAD.MOV.U32 R5, RZ, RZ, R3 ;  /* 0x000000ffff057224 */ /* 0x000fe200078e0003 */
[----:B------:R-:W-:-:S03]  /*09a0*/  SHF.R.S32.HI R3, RZ, 0x1f, R2 ;  /* 0x0000001fff037819 */ /* 0x000fc60000011402 */
[----:B------:R-:W-:Y:S01]  /*09b0*/  @!P2 IMAD.MOV R5, RZ, RZ, -R5 ;  /* 0x000000ffff05a224 */ /* 0x000fe200078e0a05 */
[----:B------:R-:W-:Y:S02]  /*09c0*/  @!P1 LOP3.LUT R5, RZ, R4, RZ, 0x33, !PT ;  /* 0x00000004ff059212 */ /* 0x000fe400078e33ff */
[----:B------:R-:W-:-:S03]  /*09d0*/  LEA.HI R3, R3, R2, RZ, 0x8 ;  /* 0x0000000203037211 */ /* 0x000fc600078f40ff */
[----:B------:R-:W-:Y:S02]  /*09e0*/  IMAD.SHL.U32 R12, R5, 0x8, RZ ;  /* 0x00000008050c7824 */ /* 0x000fe400078e00ff */
[----:B------:R-:W-:-:S03]  /*09f0*/  IMAD.MOV R5, RZ, RZ, -R5 ;  /* 0x000000ffff057224 */ /* 0x000fc600078e0a05 */
[----:B------:R-:W-:Y:S01]  /*0a00*/  LEA.HI.SX32 R3, R3, -R12, 0x18 ;  /* 0x8000000c03037211 */ /* 0x000fe200078fc2ff */
[----:B------:R-:W-:-:S03]  /*0a10*/  IMAD R14, R4, R5, R7 ;  /* 0x00000005040e7224 */ /* 0x000fc600078e0207 */
[----:B------:R-:W-:Y:S02]  /*0a20*/  VIMNMX R13, PT, PT, R3, 0x8, PT ;  /* 0x00000008030d7848 */ /* 0x000fe40003fe0100 */
[----:B------:R-:W-:Y:S02]  /*0a30*/  IABS R7, R14 ;  /* 0x0000000e00077213 */ /* 0x000fe40000000000 */
[----:B------:R-:W-:-:S04]  /*0a40*/  IABS R9, R13 ;  /* 0x0000000d00097213 */ /* 0x000fc80000000000 */
[----:B------:R-:W2:Y:S08]  /*0a50*/  I2F.RP R6, R9 ;  /* 0x0000000900067306 */ /* 0x000eb00000209400 */
[----:B--2---:R-:W2:Y:S02]  /*0a60*/  MUFU.RCP R6, R6 ;  /* 0x0000000600067308 */ /* 0x004ea40000001000 */
[----:B--2---:R-:W-:-:S06]  /*0a70*/  VIADD R2, R6, 0xffffffe ;  /* 0x0ffffffe06027836 */ /* 0x004fcc0000000000 */
[----:B------:R2:W4:Y:S02]  /*0a80*/  F2I.FTZ.U32.TRUNC.NTZ R3, R2 ;  /* 0x0000000200037305 */ /* 0x000524000021f000 */
[----:B--2---:R-:W-:Y:S02]  /*0a90*/  IMAD.MOV.U32 R2, RZ, RZ, RZ ;  /* 0x000000ffff027224 */ /* 0x004fe400078e00ff */
[----:B----4-:R-:W-:-:S04]  /*0aa0*/  IMAD.MOV R8, RZ, RZ, -R3 ;  /* 0x000000ffff087224 */ /* 0x010fc800078e0a03 */
[----:B------:R-:W-:Y:S01]  /*0ab0*/  IMAD.MOV.U32 R4, RZ, RZ, R8 ;  /* 0x000000ffff047224 */ /* 0x000fe200078e0008 */
[----:B------:R-:W-:-:S03]  /*0ac0*/  IABS R8, R13 ;  /* 0x0000000d00087213 */ /* 0x000fc60000000000 */
[----:B------:R-:W-:Y:S02]  /*0ad0*/  IMAD R5, R4, R9, RZ ;  /* 0x0000000904057224 */ /* 0x000fe400078e02ff */
[----:B------:R-:W-:Y:S01]  /*0ae0*/  IMAD.MOV.U32 R4, RZ, RZ, R7 ;  /* 0x000000ffff047224 */ /* 0x000fe200078e0007 */
[----:B------:R-:W-:Y:S01]  /*0af0*/  IABS R7, R10 ;  /* 0x0000000a00077213 */ /* 0x000fe20000000000 */
[----:B------:R-:W-:Y:S01]  /*0b00*/  IMAD.HI.U32 R3, R3, R5, R2 ;  /* 0x0000000503037227 */ /* 0x000fe200078e0002 */
[----:B------:R-:W-:-:S03]  /*0b10*/  MOV R5, 0x400 ;  /* 0x0000040000057802 */ /* 0x000fc60000000f00 */
[----:B------:R-:W-:Y:S01]  /*0b20*/  IMAD.MOV R2, RZ, RZ, -R8 ;  /* 0x000000ffff027224 */ /* 0x000fe200078e0a08 */
[----:B------:R-:W-:Y:S01]  /*0b30*/  IABS R8, R11 ;  /* 0x0000000b00087213 */ /* 0x000fe20000000000 */
[----:B------:R-:W-:Y:S01]  /*0b40*/  IMAD.HI.U32 R3, R3, R4, RZ ;  /* 0x0000000403037227 */ /* 0x000fe200078e00ff */
[----:B------:R-:W-:Y:S02]  /*0b50*/  R2UR UR6, R5 ;  /* 0x00000000050672ca */ /* 0x000fe400000e0000 */
[----:B------:R-:W2:Y:S01]  /*0b60*/  I2F.RP R5, R8 ;  /* 0x0000000800057306 */ /* 0x000ea20000209400 */
[----:B------:R-:W-:-:S05]  /*0b70*/  IMAD R2, R3, R2, R4 ;  /* 0x0000000203027224 */ /* 0x000fca00078e0204 */
[----:B------:R-:W-:Y:S02]  /*0b80*/  ISETP.GT.U32.AND P1, PT, R9, R2, PT ;  /* 0x000000020900720c */ /* 0x000fe40003f24070 */
[----:B------:R-:W4:Y:S03]  /*0b90*/  I2F.RP R4, R7 ;  /* 0x0000000700047306 */ /* 0x000f260000209400 */
[----:B0-----:R-:W-:Y:S02]  /*0ba0*/  ULEA UR6, UR4, UR6, 0x18 ;  /* 0x0000000604067291 */ /* 0x001fe4000f8ec0ff */
[----:B------:R-:W-:Y:S02]  /*0bb0*/  USHF.L.U32 UR4, UR9, 0x15, URZ ;  /* 0x0000001509047899 */ /* 0x000fe400080006ff */
[----:B------:R-:W-:Y:S01]  /*0bc0*/  UIADD3 UR8, UPT, UPT, UR6, 0x10000, URZ ;  /* 0x0001000006087890 */ /* 0x000fe2000fffe0ff */
[----:B--2---:R-:W-:Y:S01]  /*0bd0*/  MUFU.RCP R5, R5 ;  /* 0x0000000500057308 */ /* 0x004fe20000001000 */
[----:B------:R-:W-:-:S02]  /*0be0*/  ULOP3.LUT UR4, UR4, 0x600000, URZ, 0xc0, !UPT ;  /* 0x0060000004047892 */ /* 0x000fc4000f8ec0ff */
[----:B------:R-:W-:Y:S01]  /*0bf0*/  @!P1 IMAD.IADD R2, R2, 0x1, -R9 ;  /* 0x0000000102029824 */ /* 0x000fe200078e0a09 */
[----:B------:R-:W0:Y:S01]  /*0c00*/  LDS R15, [UR6] ;  /* 0x00000006ff0f7984 */ /* 0x000e220008000800 */
[----:B------:R-:W-:Y:S01]  /*0c10*/  @!P1 VIADD R3, R3, 0x1 ;  /* 0x0000000103039836 */ /* 0x000fe20000000000 */
[----:B------:R-:W-:Y:S02]  /*0c20*/  BAR.SYNC.DEFER_BLOCKING 0x0 ;  /* 0x0000000000007b1d */ /* 0x000fe40000010000 */
[----:B------:R-:W-:Y:S02]  /*0c30*/  ISETP.GE.U32.AND P0, PT, R2, R9, PT ;  /* 0x000000090200720c */ /* 0x000fe40003f06070 */
[----:B------:R-:W-:Y:S02]  /*0c40*/  LOP3.LUT R2, R14, R13, RZ, 0x3c, !PT ;  /* 0x0000000d0e027212 */ /* 0x000fe400078e3cff */
[----:B------:R-:W-:Y:S01]  /*0c50*/  ISETP.NE.AND P1, PT, R13, RZ, PT ;  /* 0x000000ff0d00720c */ /* 0x000fe20003f25270 */
[----:B----4-:R-:W2:Y:S01]  /*0c60*/  MUFU.RCP R4, R4 ;  /* 0x0000000400047308 */ /* 0x010ea20000001000 */
[----:B------:R-:W-:-:S07]  /*0c70*/  ISETP.GE.AND P2, PT, R2, RZ, PT ;  /* 0x000000ff0200720c */ /* 0x000fce0003f46270 */
[----:B------:R-:W-:-:S04]  /*0c80*/  @P0 VIADD R3, R3, 0x1 ;  /* 0x0000000103030836 */ /* 0x000fc80000000000 */
[----:B------:R-:W-:-:S04]  /*0c90*/  IMAD.MOV.U32 R6, RZ, RZ, R3 ;  /* 0x000000ffff067224 */ /* 0x000fc800078e0003 */
[----:B------:R-:W-:Y:S01]  /*0ca0*/  @!P2 IMAD.MOV R6, RZ, RZ, -R6 ;  /* 0x000000ffff06a224 */ /* 0x000fe200078e0a06 */
[----:B------:R-:W-:Y:S01]  /*0cb0*/  @!P1 LOP3.LUT R6, RZ, R13, RZ, 0x33, !PT ;  /* 0x0000000dff069212 */ /* 0x000fe200078e33ff */
[----:B--2---:R-:W-:-:S04]  /*0cc0*/  VIADD R4, R4, 0xffffffe ;  /* 0x0ffffffe04047836 */ /* 0x004fc80000000000 */
[----:B------:R-:W-:Y:S01]  /*0cd0*/  IMAD.MOV R2, RZ, RZ, -R6 ;  /* 0x000000ffff027224 */ /* 0x000fe200078e0a06 */
[----:B------:R2:W4:Y:S01]  /*0ce0*/  F2I.FTZ.U32.TRUNC.NTZ R3, R4 ;  /* 0x0000000400037305 */ /* 0x000522000021f000 */
[----:B------:R-:W-:Y:S02]  /*0cf0*/  IMAD.SHL.U32 R0, R6, 0x100, RZ ;  /* 0x0000010006007824 */ /* 0x000fe400078e00ff */
[----:B------:R-:W-:-:S03]  /*0d00*/  IMAD R2, R13, R2, R14 ;  /* 0x000000020d027224 */ /* 0x000fc600078e020e */
[--C-:B------:R-:W-:Y:S01]  /*0d10*/  LOP3.LUT R19, R0, 0x1, R21.reuse, 0xfe, !PT ;  /* 0x0000000100137812 */ /* 0x100fe200078efe15 */
[----:B------:R-:W-:Y:S01]  /*0d20*/  IMAD.IADD R2, R12, 0x1, R2 ;  /* 0x000000010c027824 */ /* 0x000fe200078e0202 */
[--C-:B------:R-:W-:Y:S01]  /*0d30*/  LOP3.LUT R20, R0, 0x2, R21.reuse, 0xfe, !PT ;  /* 0x0000000200147812 */ /* 0x100fe200078efe15 */
[----:B--2---:R-:W-:Y:S01]  /*0d40*/  VIADD R4, R5, 0xffffffe ;  /* 0x0ffffffe05047836 */ /* 0x004fe20000000000 */
[----:B------:R-:W-:Y:S01]  /*0d50*/  IABS R13, R19 ;  /* 0x00000013000d7213 */ /* 0x000fe20000000000 */
[--C-:B------:R-:W-:Y:S01]  /*0d60*/  IMAD R2, R2, 0x100, R21.reuse ;  /* 0x0000010002027824 */ /* 0x100fe200078e0215 */
[C---:B------:R-:W-:Y:S01]  /*0d70*/  LOP3.LUT R6, R0.reuse, R21, RZ, 0xfc, !PT ;  /* 0x0000001500067212 */ /* 0x040fe200078efcff */
[----:B------:R2:W5:Y:S01]  /*0d80*/  F2I.FTZ.U32.TRUNC.NTZ R5, R4 ;  /* 0x0000000400057305 */ /* 0x000562000021f000 */
[----:B------:R-:W-:Y:S01]  /*0d90*/  LOP3.LUT R22, R0, 0x3, R21, 0xfe, !PT ;  /* 0x0000000300167812 */ /* 0x000fe200078efe15 */
[--C-:B----4-:R-:W-:Y:S01]  /*0da0*/  IMAD.MOV R12, RZ, RZ, -R3.reuse ;  /* 0x000000ffff0c7224 */ /* 0x110fe200078e0a03 */
[----:B------:R-:W-:Y:S01]  /*0db0*/  IABS R14, R6 ;  /* 0x00000006000e7213 */ /* 0x000fe20000000000 */
[----:B------:R-:W-:Y:S01]  /*0dc0*/  IMAD.IADD R16, R69, 0x1, R2 ;  /* 0x0000000145107824 */ /* 0x000fe200078e0202 */
[----:B0-----:R-:W-:Y:S01]  /*0dd0*/  R2UR UR16, R15 ;  /* 0x000000000f1072ca */ /* 0x001fe200000e0000 */
[----:B------:R-:W-:Y:S01]  /*0de0*/  IMAD R9, R12, R7, RZ ;  /* 0x000000070c097224 */ /* 0x000fe200078e02ff */
[----:B------:R-:W-:Y:S01]  /*0df0*/  IABS R15, R22 ;  /* 0x00000016000f7213 */ /* 0x000fe20000000000 */
[----:B------:R-:W-:Y:S01]  /*0e00*/  IMAD.MOV.U32 R2, RZ, RZ, RZ ;  /* 0x000000ffff027224 */ /* 0x000fe200078e00ff */
[----:B------:R-:W-:Y:S01]  /*0e10*/  IABS R12, R16 ;  /* 0x00000010000c7213 */ /* 0x000fe20000000000 */
[----:B--2---:R-:W-:Y:S01]  /*0e20*/  IMAD.MOV.U32 R4, RZ, RZ, RZ ;  /* 0x000000ffff047224 */ /* 0x004fe200078e00ff */
[----:B------:R-:W-:Y:S01]  /*0e30*/  ISETP.GE.AND P2, PT, R16, RZ, PT ;  /* 0x000000ff1000720c */ /* 0x000fe20003f46270 */
[----:B------:R-:W-:Y:S01]  /*0e40*/  IMAD.HI.U32 R2, R3, R9, R2 ;  /* 0x0000000903027227 */ /* 0x000fe200078e0002 */
[----:B------:R-:W-:Y:S01]  /*0e50*/  ISETP.GE.AND P3, PT, R6, RZ, PT ;  /* 0x000000ff0600720c */ /* 0x000fe20003f66270 */
[----:B------:R0:W-:Y:S02]  /*0e60*/  STL [R1+0x8f8], R16 ;  /* 0x0008f81001007387 */ /* 0x0001e40000100800 */
[----:B------:R-:W-:Y:S01]  /*0e70*/  IMAD.MOV.U32 R3, RZ, RZ, R12 ;  /* 0x000000ffff037224 */ /* 0x000fe200078e000c */
[----:B------:R-:W-:Y:S01]  /*0e80*/  IABS R12, R20 ;  /* 0x00000014000c7213 */ /* 0x000fe20000000000 */
[----:B-----5:R-:W-:Y:S01]  /*0e90*/  IMAD.MOV R9, RZ, RZ, -R5 ;  /* 0x000000ffff097224 */ /* 0x020fe200078e0a05 */
[----:B------:R-:W-:Y:S01]  /*0ea0*/  UIADD3 UR7, UPT, UPT, UR16, UR4, URZ ;  /* 0x0000000410077290 */ /* 0x000fe2000fffe0ff */
[----:B------:R-:W-:-:S02]  /*0eb0*/  IMAD.HI.U32 R2, R2, R3, RZ ;  /* 0x0000000302027227 */ /* 0x000fc400078e00ff */
[----:B------:R-:W-:Y:S02]  /*0ec0*/  UMOV UR4, 0x1 ;  /* 0x0000000100047882 */ /* 0x000fe40000000000 */
[----:B------:R-:W-:Y:S02]  /*0ed0*/  IMAD.MOV R2, RZ, RZ, -R2 ;  /* 0x000000ffff027224 */ /* 0x000fe400078e0a02 */
[----:B------:R-:W-:Y:S02]  /*0ee0*/  IMAD R9, R9, R8, RZ ;  /* 0x0000000809097224 */ /* 0x000fe400078e02ff */
[----:B------:R-:W-:Y:S02]  /*0ef0*/  IMAD R2, R7, R2, R3 ;  /* 0x0000000207027224 */ /* 0x000fe400078e0203 */
[----:B------:R-:W-:-:S03]  /*0f00*/  IMAD.HI.U32 R9, R5, R9, R4 ;  /* 0x0000000905097227 */ /* 0x000fc600078e0004 */
[----:B------:R-:W-:Y:S01]  /*0f10*/  ISETP.GT.U32.AND P0, PT, R7, R2, PT ;  /* 0x000000020700720c */ /* 0x000fe20003f04070 */
[----:B------:R-:W-:Y:S02]  /*0f20*/  VIADD R6, R62, 0xffffffff ;  /* 0xffffffff3e067836 */ /* 0x000fe40000000000 */
[----:B------:R-:W-:-:S03]  /*0f30*/  IMAD.HI.U32 R4, R9, R13, RZ ;  /* 0x0000000d09047227 */ /* 0x000fc600078e00ff */
[----:B------:R-:W-:Y:S01]  /*0f40*/  ISETP.GE.U32.AND P4, PT, R6, 0x7fffff80, PT ;  /* 0x7fffff800600780c */ /* 0x000fe20003f86070 */
[----:B------:R-:W-:-:S04]  /*0f50*/  IMAD.HI.U32 R5, R9, R12, RZ ;  /* 0x0000000c09057227 */ /* 0x000fc800078e00ff */
[----:B------:R-:W-:Y:S02]  /*0f60*/  IMAD.MOV R4, RZ, RZ, -R4 ;  /* 0x000000ffff047224 */ /* 0x000fe400078e0a04 */
[----:B------:R-:W-:Y:S01]  /*0f70*/  @!P0 IMAD.IADD R2, R2, 0x1, -R7 ;  /* 0x0000000102028824 */ /* 0x000fe200078e0a07 */
[----:B------:R-:W-:Y:S01]  /*0f80*/  ISETP.NE.AND P0, PT, R10, RZ, PT ;  /* 0x000000ff0a00720c */ /* 0x000fe20003f05270 */
[----:B------:R-:W-:Y:S02]  /*0f90*/  IMAD.MOV R5, RZ, RZ, -R5 ;  /* 0x000000ffff057224 */ /* 0x000fe400078e0a05 */
[----:B------:R-:W-:Y:S01]  /*0fa0*/  IMAD.HI.U32 R3, R9, R14, RZ ;  /* 0x0000000e09037227 */ /* 0x000fe200078e00ff */
[----:B------:R-:W-:-:S03]  /*0fb0*/  ISETP.GT.U32.AND P1, PT, R7, R2, PT ;  /* 0x000000020700720c */ /* 0x000fc60003f24070 */
[C---:B------:R-:W-:Y:S02]  /*0fc0*/  IMAD R13, R8.reuse, R4, R13 ;  /* 0x00000004080d7224 */ /* 0x040fe400078e020d */
[----:B------:R-:W-:Y:S02]  /*0fd0*/  IMAD R12, R8, R5, R12 ;  /* 0x00000005080c7224 */ /* 0x000fe400078e020c */
[----:B------:R-:W-:Y:S01]  /*0fe0*/  IMAD.MOV R3, RZ, RZ, -R3 ;  /* 0x000000ffff037224 */ /* 0x000fe200078e0a03 */
[----:B------:R-:W2:Y:S01]  /*0ff0*/  LDC.64 R4, c[0x0][0x3a8] ;  /* 0x0000ea00ff047b82 */ /* 0x000ea20000000a00 */
[----:B0-----:R-:W-:Y:S02]  /*1000*/  VIADD R16, R62, 0xffffffef ;  /* 0xffffffef3e107836 */ /* 0x001fe40000000000 */
[----:B------:R-:W-:Y:S02]  /*1010*/  IMAD R14, R8, R3, R14 ;  /* 0x00000003080e7224 */ /* 0x000fe400078e020e */
[----:B------:R-:W-:-:S04]  /*1020*/  IMAD.HI.U32 R3, R9, R15, RZ ;  /* 0x0000000f09037227 */ /* 0x000fc800078e00ff */
[----:B------:R-:W-:Y:S02]  /*1030*/  IMAD.MOV R3, RZ, RZ, -R3 ;  /* 0x000000ffff037224 */ /* 0x000fe400078e0a03 */
[----:B------:R-:W-:Y:S01]  /*1040*/  @!P1 IMAD.IADD R2, R2, 0x1, -R7 ;  /* 0x0000000102029824 */ /* 0x000fe200078e0a07 */
[----:B------:R-:W-:Y:S01]  /*1050*/  ISETP.NE.U32.AND P1, PT, R69, RZ, PT ;  /* 0x000000ff4500720c */ /* 0x000fe20003f25070 */
[----:B------:R-:W-:Y:S02]  /*1060*/  IMAD R15, R8, R3, R15 ;  /* 0x00000003080f7224 */ /* 0x000fe400078e020f */
[----:B------:R-:W-:-:S04]  /*1070*/  IMAD.MOV.U32 R3, RZ, RZ, R2 ;  /* 0x000000ffff037224 */ /* 0x000fc800078e0002 */
[----:B------:R-:W-:Y:S01]  /*1080*/  @!P2 IMAD.MOV R3, RZ, RZ, -R3 ;  /* 0x000000ffff03a224 */ /* 0x000fe200078e0a03 */
[----:B------:R-:W-:Y:S01]  /*1090*/  @!P0 LOP3.LUT R3, RZ, R10, RZ, 0x33, !PT ;  /* 0x0000000aff038212 */ /* 0x000fe200078e33ff */
[----:B------:R-:W-:Y:S01]  /*10a0*/  VIADD R10, R62, 0xfffffff7 ;  /* 0xfffffff73e0a7836 */ /* 0x000fe20000000000 */
[----:B-1-3--:R-:W-:Y:S06]  /*10b0*/  BRA.U UP0, `(.L_x_11) ;  /* 0x0000000100187547 */ /* 0x00afec000b800000 */
[----:B------:R-:W-:Y:S01]  /*10c0*/  ELECT P0, URZ, PT ;  /* 0x0000000000ff782f */ /* 0x000fe20003800000 */
[----:B------:R-:W-:Y:S01]  /*10d0*/  IMAD.MOV.U32 R2, RZ, RZ, 0x1 ;  /* 0x00000001ff027424 */ /* 0x000fe200078e00ff */
[----:B------:R-:W-:Y:S11]  /*10e0*/  UVIRTCOUNT.DEALLOC.SMPOOL 0x80 ;  /* 0x000000800000784c */ /* 0x000ff60000000000 */
[----:B------:R-:W-:-:S04]  /*10f0*/  @P0 MOV R6, 0x40 ;  /* 0x0000004000060802 */ /* 0x000fc80000000f00 */
[----:B------:R-:W-:-:S05]  /*1100*/  @P0 LEA R7, R18, R6, 0x18 ;  /* 0x0000000612070211 */ /* 0x000fca00078ec0ff */
[----:B------:R0:W-:Y:S02]  /*1110*/  @P0 STS.U8 [R7], R2 ;  /* 0x0000000207000388 */ /* 0x0001e40000000000 */
.L_x_11:
[----:B------:R-:W-:Y:S01]  /*1120*/  STTM.x64 tmem[UR7], RZ ;  /* 0x000000ff000079ed */ /* 0x000fe20008340007 */
[----:B------:R-:W-:Y:S01]  /*1130*/  STTM.x64 tmem[UR7+0x40], RZ ;  /* 0x000040ff000079ed */ /* 0x000fe20008340007 */
[----:B------:R-:W-:Y:S01]  /*1140*/  STTM.x64 tmem[UR7+0x80], RZ ;  /* 0x000080ff000079ed */ /* 0x000fe20008340007 */
[----:B------:R-:W-:Y:S01]  /*1150*/  STTM.x64 tmem[UR7+0xc0], RZ ;  /* 0x0000c0ff000079ed */ /* 0x000fe20008340007 */
[----:B------:R-:W1:Y:S02]  /*1160*/  FENCE.VIEW.ASYNC.T ;  /* 0x00000000000073c6 */ /* 0x000e640000000200 */
[----:B-1----:R-:W-:Y:S01]  /*1170*/  BAR.SYNC.DEFER_BLOCKING 0x0 ;  /* 0x0000000000007b1d */ /* 0x002fe20000010000 */
[----:B------:R-:W-:Y:S01]  /*1180*/  IMAD R3, R3, UR5, RZ ;  /* 0x0000000503037c24 */ /* 0x000fe2000f8e02ff */
[----:B------:R-:W-:Y:S01]  /*1190*/  PRMT R63, RZ, 0x7610, R63 ;  /* 0x00007610ff3f7816 */ /* 0x000fe2000000003f */
[----:B--2---:R-:W-:Y:S01]  /*11a0*/  IMAD.SHL.U32 R6, R4, 0x8, RZ ;  /* 0x0000000804067824 */ /* 0x004fe200078e00ff */
[----:B------:R-:W-:-:S02]  /*11b0*/  ISETP.GE.U32.AND P5, PT, R10, 0x7fffff78, PT ;  /* 0x7fffff780a00780c */ /* 0x000fc40003fa6070 */
[----:B------:R-:W-:Y:S01]  /*11c0*/  VOTEU.ALL UP1, P1 ;  /* 0x0000000000ff7886 */ /* 0x000fe20000820000 */
[----:B------:R-:W-:Y:S01]  /*11d0*/  VOTEU.ALL UP2, P1 ;  /* 0x0000000000ff7886 */ /* 0x000fe20000840000 */
[----:B------:R-:W1:Y:S01]  /*11e0*/  LDCU.64 UR14, c[0x0][0x358] ;  /* 0x00006b00ff0e77ac */ /* 0x000e620008000a00 */
[----:B0-----:R-:W-:Y:S01]  /*11f0*/  IADD3 R2, P6, PT, R3, UR20, RZ ;  /* 0x0000001403027c10 */ /* 0x001fe2000ffde0ff */
[----:B------:R0:W-:Y:S01]  /*1200*/  STL [R1+0xad0], R31 ;  /* 0x000ad01f01007387 */ /* 0x0001e20000100800 */
[----:B------:R-:W-:-:S04]  /*1210*/  @!UP1 UIADD3 UR10, UPT, UPT, -UR4, 0x100000, URZ ;  /* 0x00100000040a9890 */ /* 0x000fc8000fffe1ff */
[----:B------:R-:W-:Y:S02]  /*1220*/  @!UP1 USHF.L.U32 UR11, UR10, 0xb, URZ ;  /* 0x0000000b0a0b9899 */ /* 0x000fe400080006ff */
[----:B------:R-:W-:Y:S01]  /*1230*/  @!UP1 USHF.L.U32 UR10, UR10, 0x1, URZ ;  /* 0x000000010a0a9899 */ /* 0x000fe200080006ff */
[----:B------:R-:W-:Y:S01]  /*1240*/  IMAD.SHL.U32 R7, R4, 0x10, RZ ;  /* 0x0000001004077824 */ /* 0x000fe200078e00ff */
[----:B------:R-:W-:Y:S01]  /*1250*/  LEA.HI.X.SX32 R3, R3, UR21, 0x1, P6 ;  /* 0x0000001503037c11 */ /* 0x000fe2000b0f0eff */
[----:B------:R2:W-:Y:S01]  /*1260*/  STL [R1+0xacc], R30 ;  /* 0x000acc1e01007387 */ /* 0x0005e20000100800 */
[----:B------:R-:W-:Y:S01]  /*1270*/  ISETP.GE.U32.AND P2, PT, R17, 0x7fffff68, PT ;  /* 0x7fffff681100780c */ /* 0x000fe20003f46070 */
[----:B------:R-:W-:Y:S01]  /*1280*/  VIADD R10, R62, 0xffffffdf ;  /* 0xffffffdf3e0a7836 */ /* 0x000fe20000000000 */
[----:B------:R-:W-:Y:S01]  /*1290*/  ISETP.GE.U32.AND P0, PT, R16, 0x7fffff70, PT ;  /* 0x7fffff701000780c */ /* 0x000fe20003f06070 */
[----:B------:R-:W-:Y:S01]  /*12a0*/  STL [R1+0xac8], R29 ;  /* 0x000ac81d01007387 */ /* 0x000fe20000100800 */
[----:B------:R-:W-:Y:S01]  /*12b0*/  PRMT R65, RZ, 0x7610, R65 ;  /* 0x00007610ff417816 */ /* 0x000fe20000000041 */
[----:B------:R-:W3:Y:S02]  /*12c0*/  LDCU UR5, c[0x0][0x3b0] ;  /* 0x00007600ff0577ac */ /* 0x000ee40008000800 */
[----:B------:R4:W-:Y:S04]  /*12d0*/  STL [R1+0xac4], R28 ;  /* 0x000ac41c01007387 */ /* 0x0009e80000100800 */
[----:B------:R-:W0:Y:S02]  /*12e0*/  FENCE.VIEW.ASYNC.S ;  /* 0x00000000000073c6 */ /* 0x000e240000000000 */
[----:B0-----:R0:W0:Y:S01]  /*12f0*/  @!UP2 SYNCS.EXCH.64 URZ, [UR8], UR10 ;  /* 0x0000000a08ffa5b2 */ /* 0x0010220008000100 */
[----:B------:R-:W-:Y:S01]  /*1300*/  PRMT R64, RZ, 0x7610, R64 ;  /* 0x00007610ff407816 */ /* 0x000fe20000000040 */
[----:B0-----:R-:W-:Y:S01]  /*1310*/  BAR.SYNC.DEFER_BLOCKING 0x0 ;  /* 0x0000000000007b1d */ /* 0x001fe20000010000 */
[----:B------:R-:W-:-:S02]  /*1320*/  PRMT R31, RZ, 0x7610, R31 ;  /* 0x00007610ff1f7816 */ /* 0x000fc4000000001f */
[----:B------:R-:W-:Y:S02]  /*1330*/  PRMT R66, RZ, 0x7610, R66 ;  /* 0x00007610ff427816 */ /* 0x000fe40000000042 */
[----:B------:R-:W-:Y:S01]  /*1340*/  PRMT R21, RZ, 0x7610, R21 ;  /* 0x00007610ff157816 */ /* 0x000fe20000000015 */
[----:B------:R-:W0:Y:S01]  /*1350*/  LDCU UR13, c[0x0][0x3b0] ;  /* 0x00007600ff0d77ac */ /* 0x000e220008000800 */
[----:B------:R-:W-:Y:S01]  /*1360*/  STL [R1+0xac0], R27 ;  /* 0x000ac01b01007387 */ /* 0x000fe20000100800 */
[----:B------:R-:W-:Y:S01]  /*1370*/  IADD3 R17, P6, PT, R6, R2, RZ ;  /* 0x0000000206117210 */ /* 0x000fe20007fde0ff */
[----:B------:R-:W-:Y:S01]  /*1380*/  VIADD R16, R62, 0xffffffd7 ;  /* 0xffffffd73e107836 */ /* 0x000fe20000000000 */
[----:B--2---:R-:W-:Y:S01]  /*1390*/  PRMT R30, RZ, 0x7610, R30 ;  /* 0x00007610ff1e7816 */ /* 0x004fe2000000001e */
[----:B------:R-:W-:Y:S01]  /*13a0*/  STL [R1+0xabc], R25 ;  /* 0x000abc1901007387 */ /* 0x000fe20000100800 */
[----:B----4-:R-:W-:Y:S01]  /*13b0*/  PRMT R28, RZ, 0x7610, R28 ;  /* 0x00007610ff1c7816 */ /* 0x010fe2000000001c */
[----:B------:R-:W2:Y:S02]  /*13c0*/  LDCU UR10, c[0x0][0x3b0] ;  /* 0x00007600ff0a77ac */ /* 0x000ea40008000800 */
[----:B------:R-:W-:Y:S01]  /*13d0*/  STL [R1+0xab8], R23 ;  /* 0x000ab81701007387 */ /* 0x000fe20000100800 */
[----:B------:R-:W-:Y:S01]  /*13e0*/  PRMT R90, RZ, 0x7610, R90 ;  /* 0x00007610ff5a7816 */ /* 0x000fe2000000005a */
[----:B------:R-:W4:Y:S02]  /*13f0*/  LDCU UR18, c[0x0][0x3b0] ;  /* 0x00007600ff1277ac */ /* 0x000f240008000800 */
[----:B------:R-:W-:Y:S01]  /*1400*/  STL [R1+0xab4], R26 ;  /* 0x000ab41a01007387 */ /* 0x000fe20000100800 */
[----:B------:R-:W-:Y:S01]  /*1410*/  PRMT R88, RZ, 0x7610, R88 ;  /* 0x00007610ff587816 */ /* 0x000fe20000000058 */
[----:B------:R-:W0:Y:S02]  /*1420*/  LDCU UR20, c[0x0][0x3b0] ;  /* 0x00007600ff1477ac */ /* 0x000e240008000800 */
[----:B-1----:R-:W2:Y:S01]  /*1430*/  @!P4 LDG.E.U8 R63, desc[UR14][R2.64] ;  /* 0x0000000e023fc981 */ /* 0x002ea2000c1e1100 */
[----:B------:R-:W-:Y:S01]  /*1440*/  PRMT R84, RZ, 0x7610, R84 ;  /* 0x00007610ff547816 */ /* 0x000fe20000000054 */
[----:B------:R-:W1:Y:S02]  /*1450*/  LDCU UR24, c[0x0][0x3b0] ;  /* 0x00007600ff1877ac */ /* 0x000e640008000800 */
[----:B------:R-:W-:Y:S01]  /*1460*/  STL [R1+0xab0], R18 ;  /* 0x000ab01201007387 */ /* 0x000fe20000100800 */
[----:B------:R-:W-:Y:S01]  /*1470*/  PRMT R80, RZ, 0x7610, R80 ;  /* 0x00007610ff507816 */ /* 0x000fe20000000050 */
[----:B------:R-:W0:Y:S02]  /*1480*/  LDCU UR26, c[0x0][0x3b0] ;  /* 0x00007600ff1a77ac */ /* 0x000e240008000800 */
        /* <DEDUP_REMOVED lines=63> */
[----:B------:R-:W-:Y:S04]  /*1880*/  STL [R1+0xa68], R93 ;  /* 0x000a685d01007387 */ /* 0x000fe80000100800 */
        /* <DEDUP_REMOVED lines=13> */
[----:B------:R-:W-:Y:S01]  /*1960*/  STL [R1+0x9a8], R85 ;  /* 0x0009a85501007387 */ /* 0x000fe20000100800 */
[----:B------:R-:W-:-:S03]  /*1970*/  LEA.HI.X.SX32 R6, R6, R3, 0x1, P6 ;  /* 0x0000000306067211 */ /* 0x000fc600030f0eff */
[----:B------:R-:W-:Y:S01]  /*1980*/  STL [R1+0x9a4], R83 ;  /* 0x0009a45301007387 */ /* 0x000fe20000100800 */
[----:B------:R-:W-:-:S03]  /*1990*/  IADD3 R29, P6, PT, R7, R2, RZ ;  /* 0x00000002071d7210 */ /* 0x000fc60007fde0ff */
[----:B------:R-:W-:Y:S04]  /*19a0*/  STL [R1+0x9a0], R82 ;  /* 0x0009a05201007387 */ /* 0x000fe80000100800 */
[----:B------:R-:W-:Y:S04]  /*19b0*/  STL [R1+0x99c], R81 ;  /* 0x00099c5101007387 */ /* 0x000fe80000100800 */
[----:B------:R-:W-:Y:S04]  /*19c0*/  STL [R1+0x998], R78 ;  /* 0x0009984e01007387 */ /* 0x000fe80000100800 */
[----:B------:R-:W-:Y:S01]  /*19d0*/  STL [R1+0x994], R73 ;  /* 0x0009944901007387 */ /* 0x000fe20000100800 */
[----:B------:R-:W-:-:S03]  /*19e0*/  LEA.HI.X.SX32 R62, R7, R3, 0x1, P6 ;  /* 0x00000003073e7211 */ /* 0x000fc600030f0eff */
[----:B------:R-:W-:Y:S01]  /*19f0*/  STL [R1+0x990], R68 ;  /* 0x0009904401007387 */ /* 0x000fe20000100800 */
[----:B------:R-:W-:-:S03]  /*1a00*/  @!P5 IMAD.MOV.U32 R7, RZ, RZ, R6 ;  /* 0x000000ffff07d224 */ /* 0x000fc600078e0006 */
[----:B------:R-:W-:Y:S04]  /*1a10*/  STL [R1+0x98c], R67 ;  /* 0x00098c4301007387 */ /* 0x000fe80000100800 */
[----:B--2---:R-:W-:Y:S04]  /*1a20*/  STL [R1+0x9c4], R63 ;  /* 0x0009c43f01007387 */ /* 0x004fe80000100800 */
[----:B------:R-:W-:Y:S04]  /*1a30*/  STL [R1+0x12c], R17 ;  /* 0x00012c1101007387 */ /* 0x000fe80000100800 */
[----:B------:R2:W-:Y:S02]  /*1a40*/  STL [R1+0x128], R6 ;  /* 0x0001280601007387 */ /* 0x0005e40000100800 */
[----:B--2---:R-:W-:-:S05]  /*1a50*/  @!P5 IMAD.MOV.U32 R6, RZ, RZ, R17 ;  /* 0x000000ffff06d224 */ /* 0x004fca00078e0011 */
[----:B------:R2:W3:Y:S02]  /*1a60*/  @!P5 LDG.E.U8 R65, desc[UR14][R6.64] ;  /* 0x0000000e0641d981 */ /* 0x0004e4000c1e1100 */
[----:B--2---:R-:W-:Y:S02]  /*1a70*/  @!P0 IMAD.MOV.U32 R6, RZ, RZ, R29 ;  /* 0x000000ffff068224 */ /* 0x004fe400078e001d */
[----:B------:R-:W-:-:S05]  /*1a80*/  @!P0 IMAD.MOV.U32 R7, RZ, RZ, R62 ;  /* 0x000000ffff078224 */ /* 0x000fca00078e003e */
[----:B------:R2:W4:Y:S01]  /*1a90*/  @!P0 LDG.E.U8 R64, desc[UR14][R6.64] ;  /* 0x0000000e06408981 */ /* 0x000522000c1e1100 */
[----:B------:R-:W-:Y:S01]  /*1aa0*/  ISETP.GE.U32.AND P4, PT, R10, 0x7fffff60, PT ;  /* 0x7fffff600a00780c */ /* 0x000fe20003f86070 */
[----:B------:R-:W-:-:S05]  /*1ab0*/  IMAD R10, R4, 0x18, RZ ;  /* 0x00000018040a7824 */ /* 0x000fca00078e02ff */
[C---:B------:R-:W-:Y:S01]  /*1ac0*/  IADD3 R17, P6, PT, R10.reuse, R2, RZ ;  /* 0x000000020a117210 */ /* 0x040fe20007fde0ff */
[----:B------:R-:W-:Y:S03]  /*1ad0*/  STL [R1+0x16c], R29 ;  /* 0x00016c1d01007387 */ /* 0x000fe60000100800 */
[----:B--2---:R-:W-:Y:S01]  /*1ae0*/  LEA.HI.X.SX32 R6, R10, R3, 0x1, P6 ;  /* 0x000000030a067211 */ /* 0x004fe200030f0eff */
[----:B------:R-:W-:-:S05]  /*1af0*/  IMAD.MOV.U32 R7, RZ, RZ, R17 ;  /* 0x000000ffff077224 */ /* 0x000fca00078e0011 */
[-C--:B------:R-:W-:Y:S01]  /*1b00*/  @!P2 LOP3.LUT R7, R7, R6.reuse, RZ, 0x3c, !PT ;  /* 0x000000060707a212 */ /* 0x080fe200078e3cff */
[----:B---3--:R-:W-:Y:S04]  /*1b10*/  STL [R1+0x9c8], R65 ;  /* 0x0009c84101007387 */ /* 0x008fe80000100800 */
[----:B------:R2:W-:Y:S04]  /*1b20*/  STL [R1+0x168], R62 ;  /* 0x0001683e01007387 */ /* 0x0005e80000100800 */
[----:B------:R-:W-:Y:S01]  /*1b30*/  STL [R1+0x5ac], R17 ;  /* 0x0005ac1101007387 */ /* 0x000fe20000100800 */
[----:B--2---:R-:W2:Y:S03]  /*1b40*/  LDC R62, c[0x0][0x3a0] ;  /* 0x0000e800ff3e7b82 */ /* 0x004ea60000000800 */
[----:B----4-:R-:W-:Y:S04]  /*1b50*/  STL [R1+0x9d0], R64 ;  /* 0x0009d04001007387 */ /* 0x010fe80000100800 */
[----:B------:R3:W-:Y:S02]  /*1b60*/  STL [R1+0x5a8], R6 ;  /* 0x0005a80601007387 */ /* 0x0007e40000100800 */
[----:B---3--:R-:W-:-:S04]  /*1b70*/  @!P2 LOP3.LUT R6, R7, R6, RZ, 0x3c, !PT ;  /* 0x000000060706a212 */ /* 0x008fc800078e3cff */
[----:B------:R-:W-:-:S05]  /*1b80*/  @!P2 LOP3.LUT R7, R7, R6, RZ, 0x3c, !PT ;  /* 0x000000060707a212 */ /* 0x000fca00078e3cff */
[----:B------:R3:W4:Y:S01]  /*1b90*/  @!P2 LDG.E.U8 R31, desc[UR14][R6.64] ;  /* 0x0000000e061fa981 */ /* 0x000722000c1e1100 */
[----:B------:R-:W-:Y:S01]  /*1ba0*/  ISETP.GE.U32.AND P5, PT, R16, 0x7fffff58, PT ;  /* 0x7fffff581000780c */ /* 0x000fe20003fa6070 */
[----:B------:R-:W-:Y:S02]  /*1bb0*/  IMAD.SHL.U32 R16, R4, 0x20, RZ ;  /* 0x0000002004107824 */ /* 0x000fe400078e00ff */
[----:B--2---:R-:W-:-:S03]  /*1bc0*/  VIADD R10, R62, 0xffffffc7 ;  /* 0xffffffc73e0a7836 */ /* 0x004fc60000000000 */
[-C--:B------:R-:W-:Y:S02]  /*1bd0*/  IADD3 R29, P6, PT, R16, R2.reuse, RZ ;  /* 0x00000002101d7210 */ /* 0x080fe40007fde0ff */
[----:B------:R-:W-:Y:S02]  /*1be0*/  ISETP.GE.U32.AND P2, PT, R10, 0x7fffff48, PT ;  /* 0x7fffff480a00780c */ /* 0x000fe40003f46070 */
[----:B---3--:R-:W-:Y:S01]  /*1bf0*/  LEA.HI.X.SX32 R7, R16, R3, 0x1, P6 ;  /* 0x0000000310077211 */ /* 0x008fe200030f0eff */
[----:B------:R-:W-:Y:S02]  /*1c00*/  @!P4 IMAD.MOV.U32 R6, RZ, RZ, R29 ;  /* 0x000000ffff06c224 */ /* 0x000fe400078e001d */
[----:B------:R-:W-:Y:S01]  /*1c10*/  IMAD R10, R4, 0x28, RZ ;  /* 0x00000028040a7824 */ /* 0x000fe200078e02ff */
[----:B------:R-:W-:Y:S04]  /*1c20*/  STL [R1+0x5ec], R29 ;  /* 0x0005ec1d01007387 */ /* 0x000fe80000100800 */
[----:B------:R-:W-:Y:S04]  /*1c30*/  STL [R1+0x5e8], R7 ;  /* 0x0005e80701007387 */ /* 0x000fe80000100800 */
[----:B------:R2:W3:Y:S04]  /*1c40*/  @!P4 LDG.E.U8 R66, desc[UR14][R6.64] ;  /* 0x0000000e0642c981 */ /* 0x0004e8000c1e1100 */
[----:B----4-:R4:W-:Y:S02]  /*1c50*/  STL [R1+0xdc], R31 ;  /* 0x0000dc1f01007387 */ /* 0x0109e40000100800 */
[----:B----4-:R-:W-:-:S04]  /*1c60*/  IADD3 R31, P6, PT, R10, R2, RZ ;  /* 0x000000020a1f7210 */ /* 0x010fc80007fde0ff */
[----:B--2---:R-:W-:Y:S01]  /*1c70*/  LEA.HI.X.SX32 R7, R10, R3, 0x1, P6 ;  /* 0x000000030a077211 */ /* 0x004fe200030f0eff */
[----:B------:R-:W-:-:S05]  /*1c80*/  @!P5 IMAD.MOV.U32 R6, RZ, RZ, R31 ;  /* 0x000000ffff06d224 */ /* 0x000fca00078e001f */
[----:B------:R2:W4:Y:S01]  /*1c90*/  @!P5 LDG.E.U8 R30, desc[UR14][R6.64] ;  /* 0x0000000e061ed981 */ /* 0x000522000c1e1100 */
[----:B------:R-:W-:Y:S02]  /*1ca0*/  VIADD R17, R62, 0xffffffcf ;  /* 0xffffffcf3e117836 */ /* 0x000fe40000000000 */
[----:B------:R-:W-:-:S03]  /*1cb0*/  IMAD R16, R4, 0x30, RZ ;  /* 0x0000003004107824 */ /* 0x000fc600078e02ff */
[----:B------:R-:W-:Y:S01]  /*1cc0*/  ISETP.GE.U32.AND P0, PT, R17, 0x7fffff50, PT ;  /* 0x7fffff501100780c */ /* 0x000fe20003f06070 */
[----:B------:R-:W-:Y:S01]  /*1cd0*/  VIADD R17, R62, 0xffffffbf ;  /* 0xffffffbf3e117836 */ /* 0x000fe20000000000 */
[----:B------:R-:W-:Y:S01]  /*1ce0*/  IADD3 R29, P6, PT, R16, R2, RZ ;  /* 0x00000002101d7210 */ /* 0x000fe20007fde0ff */
[----:B------:R-:W-:-:S03]  /*1cf0*/  IMAD R10, R4, 0x38, RZ ;  /* 0x00000038040a7824 */ /* 0x000fc600078e02ff */
[----:B------:R-:W-:Y:S01]  /*1d00*/  ISETP.GE.U32.AND P4, PT, R17, 0x7fffff40, PT ;  /* 0x7fffff401100780c */ /* 0x000fe20003f86070 */
[----:B------:R-:W-:Y:S01]  /*1d10*/  VIADD R17, R62, 0xffffffb7 ;  /* 0xffffffb73e117836 */ /* 0x000fe20000000000 */
[----:B------:R-:W-:Y:S01]  /*1d20*/  LEA.HI.X.SX32 R62, R16, R3, 0x1, P6 ;  /* 0x00000003103e7211 */ /* 0x000fe200030f0eff */
[----:B---3--:R-:W-:Y:S01]  /*1d30*/  STL [R1+0x9d4], R66 ;  /* 0x0009d44201007387 */ /* 0x008fe20000100800 */
[----:B------:R-:W-:-:S03]  /*1d40*/  PRMT R25, RZ, 0x7610, R25 ;  /* 0x00007610ff197816 */ /* 0x000fc60000000019 */
[----:B------:R-:W-:Y:S01]  /*1d50*/  STL [R1+0x62c], R31 ;  /* 0x00062c1f01007387 */ /* 0x000fe20000100800 */
[----:B--2---:R-:W-:Y:S01]  /*1d60*/  @!P0 IMAD.MOV.U32 R6, RZ, RZ, R29 ;  /* 0x000000ffff068224 */ /* 0x004fe200078e001d */
[C---:B------:R-:W-:Y:S02]  /*1d70*/  IADD3 R16, P6, PT, R10.reuse, R2, RZ ;  /* 0x000000020a107210 */ /* 0x040fe40007fde0ff */
[----:B------:R2:W-:Y:S02]  /*1d80*/  STL [R1+0x628], R7 ;  /* 0x0006280701007387 */ /* 0x0005e40000100800 */
[----:B--2---:R-:W-:Y:S02]  /*1d90*/  @!P0 IMAD.MOV.U32 R7, RZ, RZ, R62 ;  /* 0x000000ffff078224 */ /* 0x004fe400078e003e */
[----:B------:R-:W-:Y:S04]  /*1da0*/  STL [R1+0x66c], R29 ;  /* 0x00066c1d01007387 */ /* 0x000fe80000100800 */
[----:B------:R2:W3:Y:S04]  /*1db0*/  @!P0 LDG.E.U8 R25, desc[UR14][R6.64] ;  /* 0x0000000e06198981 */ /* 0x0004e8000c1e1100 */
[----:B------:R-:W3:Y:S01]  /*1dc0*/  LDL.LU R31, [R1+0xad0] ;  /* 0x000ad000011f7983 */ /* 0x000ee20000300800 */
[----:B--2---:R-:W-:Y:S01]  /*1dd0*/  IMAD.MOV.U32 R7, RZ, RZ, R16 ;  /* 0x000000ffff077224 */ /* 0x004fe200078e0010 */
[----:B------:R-:W-:-:S04]  /*1de0*/  LEA.HI.X.SX32 R6, R10, R3, 0x1, P6 ;  /* 0x000000030a067211 */ /* 0x000fc800030f0eff */
[-C--:B------:R-:W-:Y:S01]  /*1df0*/  @!P2 LOP3.LUT R7, R7, R6.reuse, RZ, 0x3c, !PT ;  /* 0x000000060707a212 */ /* 0x080fe200078e3cff */
[----:B----4-:R2:W-:Y:S04]  /*1e00*/  STL [R1+0xe0], R30 ;  /* 0x0000e01e01007387 */ /* 0x0105e80000100800 */
[----:B--2---:R-:W2:Y:S04]  /*1e10*/  LDL.LU R30, [R1+0xacc] ;  /* 0x000acc00011e7983 */ /* 0x004ea80000300800 */
[----:B------:R4:W-:Y:S04]  /*1e20*/  STL [R1+0x668], R62 ;  /* 0x0006683e01007387 */ /* 0x0009e80000100800 */
[----:B------:R-:W2:Y:S04]  /*1e30*/  LDL.LU R29, [R1+0xac8] ;  /* 0x000ac800011d7983 */ /* 0x000ea80000300800 */
[----:B------:R-:W-:Y:S01]  /*1e40*/  STL [R1+0x6ac], R16 ;  /* 0x0006ac1001007387 */ /* 0x000fe20000100800 */
[----:B----4-:R-:W4:Y:S03]  /*1e50*/  LDC R62, c[0x0][0x3a0] ;  /* 0x0000e800ff3e7b82 */ /* 0x010f260000000800 */
[----:B------:R0:W-:Y:S02]  /*1e60*/  STL [R1+0x6a8], R6 ;  /* 0x0006a80601007387 */ /* 0x0001e40000100800 */
[----:B0-----:R-:W-:-:S04]  /*1e70*/  @!P2 LOP3.LUT R6, R7, R6, RZ, 0x3c, !PT ;  /* 0x000000060706a212 */ /* 0x001fc800078e3cff */
[----:B------:R-:W-:-:S05]  /*1e80*/  @!P2 LOP3.LUT R7, R7, R6, RZ, 0x3c, !PT ;  /* 0x000000060707a212 */ /* 0x000fca00078e3cff */
[----:B------:R0:W2:Y:S01]  /*1e90*/  @!P2 LDG.E.U8 R28, desc[UR14][R6.64] ;  /* 0x0000000e061ca981 */ /* 0x0000a2000c1e1100 */
[----:B------:R-:W-:-:S03]  /*1ea0*/  IMAD.SHL.U32 R16, R4, 0x40, RZ ;  /* 0x0000004004107824 */ /* 0x000fc600078e00ff */
[----:B---3--:R3:W-:Y:S01]  /*1eb0*/  STL [R1+0xe4], R25 ;  /* 0x0000e41901007387 */ /* 0x0087e20000100800 */
[----:B------:R-:W-:Y:S01]  /*1ec0*/  ISETP.GE.U32.AND P5, PT, R17, 0x7fffff38, PT ;  /* 0x7fffff381100780c */ /* 0x000fe20003fa6070 */
[----:B----4-:R-:W-:Y:S01]  /*1ed0*/  VIADD R17, R62, 0xffffffaf ;  /* 0xffffffaf3e117836 */ /* 0x010fe20000000000 */
[----:B---3--:R-:W-:-:S04]  /*1ee0*/  IADD3 R25, P6, PT, R16, R2, RZ ;  /* 0x0000000210197210 */ /* 0x008fc80007fde0ff */
[----:B0-----:R-:W-:Y:S02]  /*1ef0*/  LEA.HI.X.SX32 R6, R16, R3, 0x1, P6 ;  /* 0x0000000310067211 */ /* 0x001fe400030f0eff */
[----:B------:R-:W-:Y:S01]  /*1f00*/  PRMT R16, RZ, 0x7610, R16 ;  /* 0x00007610ff107816 */ /* 0x000fe20000000010 */
[C---:B------:R-:W-:Y:S01]  /*1f10*/  VIADD R10, R62.reuse, 0xffffffa7 ;  /* 0xffffffa73e0a7836 */ /* 0x040fe20000000000 */
[----:B------:R-:W-:Y:S01]  /*1f20*/  ISETP.GE.U32.AND P0, PT, R17, 0x7fffff30, PT ;  /* 0x7fffff301100780c */ /* 0x000fe20003f06070 */
[----:B------:R-:W-:Y:S01]  /*1f30*/  VIADD R17, R62, 0xffffff9f ;  /* 0xffffff9f3e117836 */ /* 0x000fe20000000000 */
[----:B--2---:R0:W-:Y:S04]  /*1f40*/  STL [R1+0xec], R28 ;  /* 0x0000ec1c01007387 */ /* 0x0041e80000100800 */
[----:B0-----:R-:W2:Y:S04]  /*1f50*/  LDL.LU R28, [R1+0xac4] ;  /* 0x000ac400011c7983 */ /* 0x001ea80000300800 */
[----:B------:R-:W-:Y:S04]  /*1f60*/  STL [R1+0x6ec], R25 ;  /* 0x0006ec1901007387 */ /* 0x000fe80000100800 */
[----:B------:R-:W-:Y:S04]  /*1f70*/  STL.S16 [R1+0xe8], R16 ;  /* 0x0000e81001007387 */ /* 0x000fe80000100600 */
[----:B------:R-:W3:Y:S01]  /*1f80*/  LDL R62, [R1+0xe8] ;  /* 0x0000e800013e7983 */ /* 0x000ee20000100800 */
[----:B------:R-:W-:-:S05]  /*1f90*/  IMAD.MOV.U32 R7, RZ, RZ, R25 ;  /* 0x000000ffff077224 */ /* 0x000fca00078e0019 */
[-C--:B------:R-:W-:Y:S01]  /*1fa0*/  @!P4 LOP3.LUT R7, R7, R6.reuse, RZ, 0x3c, !PT ;  /* 0x000000060707c212 */ /* 0x080fe200078e3cff */
[----:B------:R0:W-:Y:S03]  /*1fb0*/  STL [R1+0x6e8], R6 ;  /* 0x0006e80601007387 */ /* 0x0001e60000100800 */
[----:B0-----:R-:W-:-:S04]  /*1fc0*/  @!P4 LOP3.LUT R6, R7, R6, RZ, 0x3c, !PT ;  /* 0x000000060706c212 */ /* 0x001fc800078e3cff */
[----:B------:R-:W-:-:S05]  /*1fd0*/  @!P4 LOP3.LUT R7, R7, R6, RZ, 0x3c, !PT ;  /* 0x000000060707c212 */ /* 0x000fca00078e3cff */
[----:B---3--:R0:W3:Y:S01]  /*1fe0*/  @!P4 LDG.E.U8 R62, desc[UR14][R6.64] ;  /* 0x0000000e063ec981 */ /* 0x0080e2000c1e1100 */
[----:B------:R-:W-:Y:S01]  /*1ff0*/  ISETP.GE.U32.AND P2, PT, R10, 0x7fffff28, PT ;  /* 0x7fffff280a00780c */ /* 0x000fe20003f46070 */
[----:B------:R-:W-:-:S05]  /*2000*/  IMAD R10, R4, 0x48, RZ ;  /* 0x00000048040a7824 */ /* 0x000fca00078e02ff */
[----:B------:R-:W-:-:S04]  /*2010*/  IADD3 R25, P6, PT, R10, R2, RZ ;  /* 0x000000020a197210 */ /* 0x000fc80007fde0ff */
[----:B0-----:R-:W-:Y:S01]  /*2020*/  LEA.HI.X.SX32 R6, R10, R3, 0x1, P6 ;  /* 0x000000030a067211 */ /* 0x001fe200030f0eff */
[----:B------:R-:W-:-:S05]  /*2030*/  IMAD.MOV.U32 R7, RZ, RZ, R25 ;  /* 0x000000ffff077224 */ /* 0x000fca00078e0019 */
[-C--:B------:R-:W-:Y:S02]  /*2040*/  @!P5 LOP3.LUT R7, R7, R6.reuse, RZ, 0x3c, !PT ;  /* 0x000000060707d212 */ /* 0x080fe400078e3cff */
[----:B------:R-:W-:Y:S01]  /*2050*/  PRMT R27, RZ, 0x7610, R27 ;  /* 0x00007610ff1b7816 */ /* 0x000fe2000000001b */
[----:B---3--:R0:W-:Y:S04]  /*2060*/  @!P4 STL [R1+0xe8], R62 ;  /* 0x0000e83e0100c387 */ /* 0x0081e80000100800 */
[----:B------:R-:W-:Y:S04]  /*2070*/  STL [R1+0x72c], R25 ;  /* 0x00072c1901007387 */ /* 0x000fe80000100800 */
[----:B------:R3:W-:Y:S01]  /*2080*/  STL [R1+0x728], R6 ;  /* 0x0007280601007387 */ /* 0x0007e20000100800 */
[----:B0-----:R-:W0:Y:S01]  /*2090*/  LDC R62, c[0x0][0x3a0] ;  /* 0x0000e800ff3e7b82 */ /* 0x001e220000000800 */
[----:B---3--:R-:W-:-:S04]  /*20a0*/  @!P5 LOP3.LUT R6, R7, R6, RZ, 0x3c, !PT ;  /* 0x000000060706d212 */ /* 0x008fc800078e3cff */
[----:B------:R-:W-:-:S05]  /*20b0*/  @!P5 LOP3.LUT R7, R7, R6, RZ, 0x3c, !PT ;  /* 0x000000060707d212 */ /* 0x000fca00078e3cff */
[----:B------:R3:W4:Y:S01]  /*20c0*/  @!P5 LDG.E.U8 R27, desc[UR14][R6.64] ;  /* 0x0000000e061bd981 */ /* 0x000722000c1e1100 */
[----:B------:R-:W-:Y:S01]  /*20d0*/  IMAD R16, R4, 0x50, RZ ;  /* 0x0000005004107824 */ /* 0x000fe200078e02ff */
[----:B------:R-:W-:-:S04]  /*20e0*/  ISETP.GE.U32.AND P4, PT, R17, 0x7fffff20, PT ;  /* 0x7fffff201100780c */ /* 0x000fc80003f86070 */
[-C--:B------:R-:W-:Y:S01]  /*20f0*/  IADD3 R25, P6, PT, R16, R2.reuse, RZ ;  /* 0x0000000210197210 */ /* 0x080fe20007fde0ff */
[----:B0-----:R-:W-:Y:S02]  /*2100*/  VIADD R17, R62, 0xffffff97 ;  /* 0xffffff973e117836 */ /* 0x001fe40000000000 */
[----:B------:R-:W-:Y:S01]  /*2110*/  IMAD R10, R4, 0x58, RZ ;  /* 0x00000058040a7824 */ /* 0x000fe200078e02ff */
[-C--:B------:R-:W-:Y:S01]  /*2120*/  LEA.HI.X.SX32 R62, R16, R3.reuse, 0x1, P6 ;  /* 0x00000003103e7211 */ /* 0x080fe200030f0eff */
[----:B---3--:R-:W-:Y:S01]  /*2130*/  @!P0 IMAD.MOV.U32 R6, RZ, RZ, R25 ;  /* 0x000000ffff068224 */ /* 0x008fe200078e0019 */
[----:B------:R-:W-:Y:S02]  /*2140*/  PRMT R26, RZ, 0x7610, R26 ;  /* 0x00007610ff1a7816 */ /* 0x000fe4000000001a */
[C---:B------:R-:W-:Y:S01]  /*2150*/  IADD3 R16, P6, PT, R10.reuse, R2, RZ ;  /* 0x000000020a107210 */ /* 0x040fe20007fde0ff */
[----:B------:R-:W-:Y:S01]  /*2160*/  @!P0 IMAD.MOV.U32 R7, RZ, RZ, R62 ;  /* 0x000000ffff078224 */ /* 0x000fe200078e003e */
[----:B------:R-:W-:Y:S04]  /*2170*/  STL [R1+0x76c], R25 ;  /* 0x00076c1901007387 */ /* 0x000fe80000100800 */
[----:B------:R0:W3:Y:S02]  /*2180*/  @!P0 LDG.E.U8 R26, desc[UR14][R6.64] ;  /* 0x0000000e061a8981 */ /* 0x0000e4000c1e1100 */
[----:B0-----:R-:W-:Y:S01]  /*2190*/  IMAD.MOV.U32 R7, RZ, RZ, R16 ;  /* 0x000000ffff077224 */ /* 0x001fe200078e0010 */
[----:B------:R-:W-:-:S04]  /*21a0*/  LEA.HI.X.SX32 R6, R10, R3, 0x1, P6 ;  /* 0x000000030a067211 */ /* 0x000fc800030f0eff */
[-C--:B------:R-:W-:Y:S02]  /*21b0*/  @!P2 LOP3.LUT R7, R7, R6.reuse, RZ, 0x3c, !PT ;  /* 0x000000060707a212 */ /* 0x080fe400078e3cff */
[----:B------:R-:W-:Y:S01]  /*21c0*/  PRMT R23, RZ, 0x7610, R23 ;  /* 0x00007610ff177816 */ /* 0x000fe20000000017 */
[----:B----4-:R0:W-:Y:S04]  /*21d0*/  STL [R1+0x1a8], R27 ;  /* 0x0001a81b01007387 */ /* 0x0101e80000100800 */
[----:B0-----:R-:W4:Y:S04]  /*21e0*/  LDL.LU R27, [R1+0xac0] ;  /* 0x000ac000011b7983 */ /* 0x001f280000300800 */
[----:B------:R0:W-:Y:S04]  /*21f0*/  STL [R1+0x768], R62 ;  /* 0x0007683e01007387 */ /* 0x0001e80000100800 */
[----:B------:R-:W2:Y:S04]  /*2200*/  LDL.LU R25, [R1+0xabc] ;  /* 0x000abc0001197983 */ /* 0x000ea80000300800 */
[----:B------:R-:W-:Y:S01]  /*2210*/  STL [R1+0x7ac], R16 ;  /* 0x0007ac1001007387 */ /* 0x000fe20000100800 */
[----:B------:R-:W-:Y:S01]  /*2220*/  PRMT R18, RZ, 0x7610, R18 ;  /* 0x00007610ff127816 */ /* 0x000fe20000000012 */
[----:B0-----:R-:W0:Y:S02]  /*2230*/  LDC R62, c[0x0][0x3a0] ;  /* 0x0000e800ff3e7b82 */ /* 0x001e240000000800 */
[----:B------:R1:W-:Y:S02]  /*2240*/  STL [R1+0x7a8], R6 ;  /* 0x0007a80601007387 */ /* 0x0003e40000100800 */
[----:B-1----:R-:W-:-:S04]  /*2250*/  @!P2 LOP3.LUT R6, R7, R6, RZ, 0x3c, !PT ;  /* 0x000000060706a212 */ /* 0x002fc800078e3cff */
[----:B------:R-:W-:-:S05]  /*2260*/  @!P2 LOP3.LUT R7, R7, R6, RZ, 0x3c, !PT ;  /* 0x000000060707a212 */ /* 0x000fca00078e3cff */
[----:B------:R1:W2:Y:S01]  /*2270*/  @!P2 LDG.E.U8 R23, desc[UR14][R6.64] ;  /* 0x0000000e0617a981 */ /* 0x0002a2000c1e1100 */
[----:B------:R-:W-:-:S03]  /*2280*/  IMAD R16, R4, 0x60, RZ ;  /* 0x0000006004107824 */ /* 0x000fc600078e02ff */
[----:B---3--:R3:W-:Y:S02]  /*2290*/  STL [R1+0x1a4], R26 ;  /* 0x0001a41a01007387 */ /* 0x0087e40000100800 */
[----:B---3--:R-:W-:-:S04]  /*22a0*/  IADD3 R26, P6, PT, R16, R2, RZ ;  /* 0x00000002101a7210 */ /* 0x008fc80007fde0ff */
[----:B-1----:R-:W-:Y:S01]  /*22b0*/  LEA.HI.X.SX32 R6, R16, R3, 0x1, P6 ;  /* 0x0000000310067211 */ /* 0x002fe200030f0eff */
[----:B------:R-:W-:-:S05]  /*22c0*/  IMAD.MOV.U32 R7, RZ, RZ, R26 ;  /* 0x000000ffff077224 */ /* 0x000fca00078e001a */
[-C--:B------:R-:W-:Y:S01]  /*22d0*/  @!P4 LOP3.LUT R7, R7, R6.reuse, RZ, 0x3c, !PT ;  /* 0x000000060707c212 */ /* 0x080fe200078e3cff */
[----:B--2---:R1:W-:Y:S04]  /*22e0*/  STL [R1+0x1a0], R23 ;  /* 0x0001a01701007387 */ /* 0x0043e80000100800 */
[----:B-1----:R-:W2:Y:S04]  /*22f0*/  LDL.LU R23, [R1+0xab8] ;  /* 0x000ab80001177983 */ /* 0x002ea80000300800 */
[----:B------:R-:W-:Y:S04]  /*2300*/  STL [R1+0x7ec], R26 ;  /* 0x0007ec1a01007387 */ /* 0x000fe80000100800 */
[----:B------:R1:W-:Y:S02]  /*2310*/  STL [R1+0x7e8], R6 ;  /* 0x0007e80601007387 */ /* 0x0003e40000100800 */
[----:B-1----:R-:W-:-:S04]  /*2320*/  @!P4 LOP3.LUT R6, R7, R6, RZ, 0x3c, !PT ;  /* 0x000000060706c212 */ /* 0x002fc800078e3cff */
[----:B------:R-:W-:-:S05]  /*2330*/  @!P4 LOP3.LUT R7, R7, R6, RZ, 0x3c, !PT ;  /* 0x000000060707c212 */ /* 0x000fca00078e3cff */
[----:B------:R1:W3:Y:S01]  /*2340*/  @!P4 LDG.E.U8 R18, desc[UR14][R6.64] ;  /* 0x0000000e0612c981 */ /* 0x0002e2000c1e1100 */
[----:B0-----:R-:W-:Y:S01]  /*2350*/  VIADD R10, R62, 0xffffff87 ;  /* 0xffffff873e0a7836 */ /* 0x001fe20000000000 */
[----:B------:R-:W-:-:S04]  /*2360*/  ISETP.GE.U32.AND P5, PT, R17, 0x7fffff18, PT ;  /* 0x7fffff181100780c */ /* 0x000fc80003fa6070 */
[----:B------:R-:W-:Y:S01]  /*2370*/  ISETP.GE.U32.AND P2, PT, R10, 0x7fffff08, PT ;  /* 0x7fffff080a00780c */ /* 0x000fe20003f46070 */
[----:B------:R-:W-:Y:S02]  /*2380*/  IMAD R10, R4, 0x68, RZ ;  /* 0x00000068040a7824 */ /* 0x000fe400078e02ff */
[----:B------:R-:W-:-:S03]  /*2390*/  VIADD R17, R62, 0xffffff8f ;  /* 0xffffff8f3e117836 */ /* 0x000fc60000000000 */
[----:B------:R-:W-:Y:S01]  /*23a0*/  IADD3 R26, P6, PT, R10, R2, RZ ;  /* 0x000000020a1a7210 */ /* 0x000fe20007fde0ff */
[----:B------:R-:W-:Y:S01]  /*23b0*/  IMAD R16, R4, 0x70, RZ ;  /* 0x0000007004107824 */ /* 0x000fe200078e02ff */
[----:B------:R-:W-:Y:S02]  /*23c0*/  ISETP.GE.U32.AND P0, PT, R17, 0x7fffff10, PT ;  /* 0x7fffff101100780c */ /* 0x000fe40003f06070 */
[----:B------:R-:W-:Y:S01]  /*23d0*/  PRMT R14, RZ, 0x7610, R14 ;  /* 0x00007610ff0e7816 */ /* 0x000fe2000000000e */
[----:B------:R-:W-:Y:S01]  /*23e0*/  STL [R1+0x82c], R26 ;  /* 0x00082c1a01007387 */ /* 0x000fe20000100800 */
[----:B-1----:R-:W-:Y:S01]  /*23f0*/  LEA.HI.X.SX32 R7, R10, R3, 0x1, P6 ;  /* 0x000000030a077211 */ /* 0x002fe200030f0eff */
[----:B------:R-:W-:-:S05]  /*2400*/  @!P5 IMAD.MOV.U32 R6, RZ, RZ, R26 ;  /* 0x000000ffff06d224 */ /* 0x000fca00078e001a */
[----:B------:R0:W2:Y:S01]  /*2410*/  @!P5 LDG.E.U8 R14, desc[UR14][R6.64] ;  /* 0x0000000e060ed981 */ /* 0x0000a2000c1e1100 */
[----:B------:R-:W-:-:S03]  /*2420*/  PRMT R24, RZ, 0x7610, R24 ;  /* 0x00007610ff187816 */ /* 0x000fc60000000018 */
[----:B---3--:R1:W-:Y:S02]  /*2430*/  STL [R1+0x19c], R18 ;  /* 0x00019c1201007387 */ /* 0x0083e40000100800 */
[----:B-1----:R-:W-:-:S04]  /*2440*/  IADD3 R18, P6, PT, R16, R2, RZ ;  /* 0x0000000210127210 */ /* 0x002fc80007fde0ff */
[----:B------:R-:W-:Y:S01]  /*2450*/  LEA.HI.X.SX32 R16, R16, R3, 0x1, P6 ;  /* 0x0000000310107211 */ /* 0x000fe200030f0eff */
[----:B------:R1:W-:Y:S01]  /*2460*/  STL [R1+0x828], R7 ;  /* 0x0008280701007387 */ /* 0x0003e20000100800 */
[----:B0-----:R-:W-:-:S03]  /*2470*/  @!P0 IMAD.MOV.U32 R6, RZ, RZ, R18 ;  /* 0x000000ffff068224 */ /* 0x001fc600078e0012 */
[----:B-1----:R-:W-:-:S05]  /*2480*/  @!P0 IMAD.MOV.U32 R7, RZ, RZ, R16 ;  /* 0x000000ffff078224 */ /* 0x002fca00078e0010 */
[----:B------:R0:W3:Y:S01]  /*2490*/  @!P0 LDG.E.U8 R24, desc[UR14][R6.64] ;  /* 0x0000000e06188981 */ /* 0x0000e2000c1e1100 */
[----:B------:R-:W-:-:S03]  /*24a0*/  VIADD R17, R62, 0xfffffff6 ;  /* 0xfffffff63e117836 */ /* 0x000fc60000000000 */
[----:B------:R1:W-:Y:S02]  /*24b0*/  STL [R1+0x8dc], R18 ;  /* 0x0008dc1201007387 */ /* 0x0003e40000100800 */
[----:B------:R-:W-:Y:S01]  /*24c0*/  ISETP.GE.U32.AND P4, PT, R17, 0x7fffff77, PT ;  /* 0x7fffff771100780c */ /* 0x000fe20003f86070 */
[----:B------:R-:W-:Y:S01]  /*24d0*/  IMAD R17, R4, 0x78, RZ ;  /* 0x0000007804117824 */ /* 0x000fe200078e02ff */
[----:B------:R-:W4:Y:S04]  /*24e0*/  LDL.LU R26, [R1+0xab4] ;  /* 0x000ab400011a7983 */ /* 0x000f280000300800 */
[----:B------:R-:W-:Y:S04]  /*24f0*/  STL [R1+0x868], R16 ;  /* 0x0008681001007387 */ /* 0x000fe80000100800 */
[----:B--2---:R2:W-:Y:S04]  /*2500*/  STL [R1+0x1dc], R14 ;  /* 0x0001dc0e01007387 */ /* 0x0045e80000100800 */
[----:B-1----:R-:W4:Y:S01]  /*2510*/  LDL.LU R18, [R1+0xab0] ;  /* 0x000ab00001127983 */ /* 0x002f220000300800 */
[----:B--2---:R-:W-:-:S04]  /*2520*/  IADD3 R14, P6, PT, R17, R2, RZ ;  /* 0x00000002110e7210 */ /* 0x004fc80007fde0ff */
[----:B0-----:R-:W-:Y:S01]  /*2530*/  LEA.HI.X.SX32 R6, R17, R3, 0x1, P6 ;  /* 0x0000000311067211 */ /* 0x001fe200030f0eff */
[----:B------:R-:W-:-:S05]  /*2540*/  IMAD.MOV.U32 R7, RZ, RZ, R14 ;  /* 0x000000ffff077224 */ /* 0x000fca00078e000e */
[-C--:B------:R-:W-:Y:S02]  /*2550*/  @!P2 LOP3.LUT R7, R7, R6.reuse, RZ, 0x3c, !PT ;  /* 0x000000060707a212 */ /* 0x080fe400078e3cff */
[----:B------:R-:W-:Y:S01]  /*2560*/  PRMT R17, RZ, 0x7610, R17 ;  /* 0x00007610ff117816 */ /* 0x000fe20000000011 */
[----:B---3--:R0:W-:Y:S04]  /*2570*/  STL [R1+0x224], R24 ;  /* 0x0002241801007387 */ /* 0x0081e80000100800 */
[----:B0-----:R-:W2:Y:S04]  /*2580*/  LDL.LU R24, [R1+0xaac] ;  /* 0x000aac0001187983 */ /* 0x001ea80000300800 */
[----:B------:R-:W-:Y:S04]  /*2590*/  STL [R1+0x8e4], R14 ;  /* 0x0008e40e01007387 */ /* 0x000fe80000100800 */
[----:B------:R0:W-:Y:S02]  /*25a0*/  STL [R1+0x8e0], R6 ;  /* 0x0008e00601007387 */ /* 0x0001e40000100800 */
[----:B0-----:R-:W-:-:S04]  /*25b0*/  @!P2 LOP3.LUT R6, R7, R6, RZ, 0x3c, !PT ;  /* 0x000000060706a212 */ /* 0x001fc800078e3cff */
[----:B------:R-:W-:-:S05]  /*25c0*/  @!P2 LOP3.LUT R7, R7, R6, RZ, 0x3c, !PT ;  /* 0x000000060707a212 */ /* 0x000fca00078e3cff */
[----:B------:R0:W3:Y:S01]  /*25d0*/  @!P2 LDG.E.U8 R17, desc[UR14][R6.64] ;  /* 0x0000000e0611a981 */ /* 0x0000e2000c1e1100 */
[----:B------:R-:W-:-:S05]  /*25e0*/  VIADD R10, R62, 0xffffffee ;  /* 0xffffffee3e0a7836 */ /* 0x000fca0000000000 */
[----:B------:R-:W-:Y:S01]  /*25f0*/  ISETP.GE.U32.AND P5, PT, R10, 0x7fffff6f, PT ;  /* 0x7fffff6f0a00780c */ /* 0x000fe20003fa6070 */
[----:B------:R-:W-:-:S05]  /*2600*/  IMAD R10, R4, 0x9, RZ ;  /* 0x00000009040a7824 */ /* 0x000fca00078e02ff */
[----:B------:R-:W-:Y:S01]  /*2610*/  IADD3 R14, P6, PT, R10, R2, RZ ;  /* 0x000000020a0e7210 */ /* 0x000fe20007fde0ff */
[----:B------:R-:W-:-:S03]  /*2620*/  VIADD R16, R62, 0xffffffe6 ;  /* 0xffffffe63e107836 */ /* 0x000fc60000000000 */
[----:B0-----:R-:W-:Y:S02]  /*2630*/  LEA.HI.X.SX32 R6, R10, R3, 0x1, P6 ;  /* 0x000000030a067211 */ /* 0x001fe400030f0eff */
[----:B------:R-:W-:Y:S01]  /*2640*/  PRMT R10, RZ, 0x7610, R10 ;  /* 0x00007610ff0a7816 */ /* 0x000fe2000000000a */
[----:B------:R-:W-:Y:S01]  /*2650*/  STL [R1+0x134], R14 ;  /* 0x0001340e01007387 */ /* 0x000fe20000100800 */
[----:B------:R-:W-:Y:S01]  /*2660*/  ISETP.GE.U32.AND P0, PT, R16, 0x7fffff67, PT ;  /* 0x7fffff671000780c */ /* 0x000fe20003f06070 */
[C---:B------:R-:W-:Y:S02]  /*2670*/  VIADD R16, R62.reuse, 0xffffffde ;  /* 0xffffffde3e107836 */ /* 0x040fe40000000000 */
[----:B---3--:R0:W-:Y:S04]  /*2680*/  STL [R1+0x1e8], R17 ;  /* 0x0001e81101007387 */ /* 0x0081e80000100800 */
[----:B------:R-:W-:Y:S01]  /*2690*/  STL.S16 [R1+0x1e4], R10 ;  /* 0x0001e40a01007387 */ /* 0x000fe20000100600 */
[----:B0-----:R-:W-:-:S03]  /*26a0*/  VIADD R17, R62, 0xffffffd6 ;  /* 0xffffffd63e117836 */ /* 0x001fc60000000000 */
        /* <DEDUP_REMOVED lines=18> */
[----:B-1----:R-:W-:-:S04]  /*27d0*/  @!P5 LOP3.LUT R6, R7, R6, RZ, 0x3c, !PT ;  /* 0x000000060706d212 */ /* 0x002fc800078e3cff */
[----:B------:R-:W-:-:S05]  /*27e0*/  @!P5 LOP3.LUT R7, R7, R6, RZ, 0x3c, !PT ;  /* 0x000000060707d212 */ /* 0x000fca00078e3cff */
[----:B------:R1:W3:Y:S01]  /*27f0*/  @!P5 LDG.E.U8 R8, desc[UR14][R6.64] ;  /* 0x0000000e0608d981 */ /* 0x0002e2000c1e1100 */
[----:B------:R-:W-:Y:S01]  /*2800*/  IMAD R10, R4, 0x19, RZ ;  /* 0x00000019040a7824 */ /* 0x000fe200078e02ff */
[----:B------:R-:W-:-:S04]  /*2810*/  ISETP.GE.U32.AND P4, PT, R17, 0x7fffff57, PT ;  /* 0x7fffff571100780c */ /* 0x000fc80003f86070 */
[-C--:B------:R-:W-:Y:S01]  /*2820*/  IADD3 R14, P6, PT, R10, R2.reuse, RZ ;  /* 0x000000020a0e7210 */ /* 0x080fe20007fde0ff */
[----:B0-----:R-:W-:Y:S02]  /*2830*/  VIADD R17, R62, 0xffffffce ;  /* 0xffffffce3e117836 */ /* 0x001fe40000000000 */
[----:B------:R-:W-:Y:S01]  /*2840*/  IMAD R16, R4, 0x21, RZ ;  /* 0x0000002104107824 */ /* 0x000fe200078e02ff */
[-C--:B------:R-:W-:Y:S01]  /*2850*/  LEA.HI.X.SX32 R62, R10, R3.reuse, 0x1, P6 ;  /* 0x000000030a3e7211 */ /* 0x080fe200030f0eff */
[----:B-1----:R-:W-:Y:S01]  /*2860*/  @!P0 IMAD.MOV.U32 R6, RZ, RZ, R14 ;  /* 0x000000ffff068224 */ /* 0x002fe200078e000e */
[----:B------:R-:W-:Y:S02]  /*2870*/  PRMT R12, RZ, 0x7610, R12 ;  /* 0x00007610ff0c7816 */ /* 0x000fe4000000000c */
[C---:B------:R-:W-:Y:S01]  /*2880*/  IADD3 R10, P6, PT, R16.reuse, R2, RZ ;  /* 0x00000002100a7210 */ /* 0x040fe20007fde0ff */
[----:B------:R-:W-:Y:S01]  /*2890*/  @!P0 IMAD.MOV.U32 R7, RZ, RZ, R62 ;  /* 0x000000ffff078224 */ /* 0x000fe200078e003e */
[----:B------:R-:W-:Y:S04]  /*28a0*/  STL [R1+0x5b4], R14 ;  /* 0x0005b40e01007387 */ /* 0x000fe80000100800 */
[----:B------:R0:W2:Y:S02]  /*28b0*/  @!P0 LDG.E.U8 R12, desc[UR14][R6.64] ;  /* 0x0000000e060c8981 */ /* 0x0000a4000c1e1100 */
[----:B0-----:R-:W-:Y:S01]  /*28c0*/  IMAD.MOV.U32 R7, RZ, RZ, R10 ;  /* 0x000000ffff077224 */ /* 0x001fe200078e000a */
[----:B------:R-:W-:-:S04]  /*28d0*/  LEA.HI.X.SX32 R6, R16, R3, 0x1, P6 ;  /* 0x0000000310067211 */ /* 0x000fc800030f0eff */
[-C--:B------:R-:W-:Y:S02]  /*28e0*/  @!P2 LOP3.LUT R7, R7, R6.reuse, RZ, 0x3c, !PT ;  /* 0x000000060707a212 */ /* 0x080fe400078e3cff */
[----:B------:R-:W-:Y:S01]  /*28f0*/  PRMT R0, RZ, 0x7610, R0 ;  /* 0x00007610ff007816 */ /* 0x000fe20000000000 */
[----:B---3--:R0:W-:Y:S04]  /*2900*/  STL [R1+0x220], R8 ;  /* 0x0002200801007387 */ /* 0x0081e80000100800 */
[----:B0-----:R-:W3:Y:S04]  /*2910*/  LDL.LU R8, [R1+0xaa8] ;  /* 0x000aa80001087983 */ /* 0x001ee80000300800 */
[----:B------:R0:W-:Y:S04]  /*2920*/  STL [R1+0x5b0], R62 ;  /* 0x0005b03e01007387 */ /* 0x0001e80000100800 */
[----:B------:R-:W3:Y:S04]  /*2930*/  LDL.LU R14, [R1+0xaa4] ;  /* 0x000aa400010e7983 */ /* 0x000ee80000300800 */
[----:B------:R-:W-:Y:S01]  /*2940*/  STL [R1+0x5f4], R10 ;  /* 0x0005f40a01007387 */ /* 0x000fe20000100800 */
[----:B0-----:R-:W0:Y:S03]  /*2950*/  LDC R62, c[0x0][0x3a0] ;  /* 0x0000e800ff3e7b82 */ /* 0x001e260000000800 */
[----:B------:R1:W-:Y:S02]  /*2960*/  STL [R1+0x5f0], R6 ;  /* 0x0005f00601007387 */ /* 0x0003e40000100800 */
[----:B-1----:R-:W-:-:S04]  /*2970*/  @!P2 LOP3.LUT R6, R7, R6, RZ, 0x3c, !PT ;  /* 0x000000060706a212 */ /* 0x002fc800078e3cff */
[----:B------:R-:W-:-:S05]  /*2980*/  @!P2 LOP3.LUT R7, R7, R6, RZ, 0x3c, !PT ;  /* 0x000000060707a212 */ /* 0x000fca00078e3cff */
[----:B------:R1:W3:Y:S01]  /*2990*/  @!P2 LDG.E.U8 R0, desc[UR14][R6.64] ;  /* 0x0000000e0600a981 */ /* 0x0002e2000c1e1100 */
[----:B------:R-:W-:-:S03]  /*29a0*/  IMAD R10, R4, 0x29, RZ ;  /* 0x00000029040a7824 */ /* 0x000fc600078e02ff */
[----:B--2---:R2:W-:Y:S01]  /*29b0*/  STL [R1+0x21c], R12 ;  /* 0x00021c0c01007387 */ /* 0x0045e20000100800 */
[----:B------:R-:W-:Y:S01]  /*29c0*/  ISETP.GE.U32.AND P5, PT, R17, 0x7fffff4f, PT ;  /* 0x7fffff4f1100780c */ /* 0x000fe20003fa6070 */
[----:B0-----:R-:W-:Y:S01]  /*29d0*/  VIADD R17, R62, 0xffffffc6 ;  /* 0xffffffc63e117836 */ /* 0x001fe20000000000 */
[----:B--2---:R-:W-:-:S04]  /*29e0*/  IADD3 R12, P6, PT, R10, R2, RZ ;  /* 0x000000020a0c7210 */ /* 0x004fc80007fde0ff */
[----:B-1----:R-:W-:Y:S02]  /*29f0*/  LEA.HI.X.SX32 R6, R10, R3, 0x1, P6 ;  /* 0x000000030a067211 */ /* 0x002fe400030f0eff */
[----:B------:R-:W-:Y:S01]  /*2a00*/  PRMT R10, RZ, 0x7610, R10 ;  /* 0x00007610ff0a7816 */ /* 0x000fe2000000000a */
[C---:B------:R-:W-:Y:S01]  /*2a10*/  VIADD R16, R62.reuse, 0xffffffbe ;  /* 0xffffffbe3e107836 */ /* 0x040fe20000000000 */
[----:B------:R-:W-:Y:S01]  /*2a20*/  ISETP.GE.U32.AND P0, PT, R17, 0x7fffff47, PT ;  /* 0x7fffff471100780c */ /* 0x000fe20003f06070 */
[----:B------:R-:W-:Y:S01]  /*2a30*/  VIADD R17, R62, 0xffffffb6 ;  /* 0xffffffb63e117836 */ /* 0x000fe20000000000 */
[----:B---3--:R0:W-:Y:S04]  /*2a40*/  STL [R1+0x240], R0 ;  /* 0x0002400001007387 */ /* 0x0081e80000100800 */
        /* <DEDUP_REMOVED lines=17> */
[----:B------:R-:W-:Y:S01]  /*2b60*/  IMAD R10, R4, 0x39, RZ ;  /* 0x00000039040a7824 */ /* 0x000fe200078e02ff */
        /* <DEDUP_REMOVED lines=8> */
[----:B------:R-:W-:Y:S02]  /*2bf0*/  IADD3 R12, P6, PT, R10, R2, RZ ;  /* 0x000000020a0c7210 */ /* 0x000fe40007fde0ff */
[----:B------:R-:W-:Y:S01]  /*2c00*/  ISETP.GE.U32.AND P4, PT, R17, 0x7fffff37, PT ;  /* 0x7fffff371100780c */ /* 0x000fe20003f86070 */
[----:B0-----:R-:W-:Y:S01]  /*2c10*/  VIADD R17, R62, 0xffffffae ;  /* 0xffffffae3e117836 */ /* 0x001fe20000000000 */
[----:B------:R-:W-:Y:S01]  /*2c20*/  LEA.HI.X.SX32 R62, R10, R3, 0x1, P6 ;  /* 0x000000030a3e7211 */ /* 0x000fe200030f0eff */
[----:B-1----:R-:W-:-:S04]  /*2c30*/  @!P0 IMAD.MOV.U32 R6, RZ, RZ, R12 ;  /* 0x000000ffff068224 */ /* 0x002fc800078e000c */
[----:B------:R-:W-:-:S05]  /*2c40*/  @!P0 IMAD.MOV.U32 R7, RZ, RZ, R62 ;  /* 0x000000ffff078224 */ /* 0x000fca00078e003e */
[----:B------:R0:W2:Y:S04]  /*2c50*/  @!P0 LDG.E.U8 R15, desc[UR14][R6.64] ;  /* 0x0000000e060f8981 */ /* 0x0000a8000c1e1100 */
[----:B------:R-:W-:Y:S01]  /*2c60*/  STL [R1+0x6b4], R12 ;  /* 0x0006b40c01007387 */ /* 0x000fe20000100800 */
[----:B------:R-:W-:-:S05]  /*2c70*/  IMAD R16, R4, 0x41, RZ ;  /* 0x0000004104107824 */ /* 0x000fca00078e02ff */
[----:B------:R-:W-:-:S04]  /*2c80*/  IADD3 R10, P6, PT, R16, R2, RZ ;  /* 0x00000002100a7210 */ /* 0x000fc80007fde0ff */
[----:B0-----:R-:W-:Y:S02]  /*2c90*/  LEA.HI.X.SX32 R6, R16, R3, 0x1, P6 ;  /* 0x0000000310067211 */ /* 0x001fe400030f0eff */
[----:B------:R-:W-:Y:S02]  /*2ca0*/  PRMT R16, RZ, 0x7610, R16 ;  /* 0x00007610ff107816 */ /* 0x000fe40000000010 */
[----:B------:R-:W-:Y:S01]  /*2cb0*/  ISETP.GE.U32.AND P5, PT, R17, 0x7fffff2f, PT ;  /* 0x7fffff2f1100780c */ /* 0x000fe20003fa6070 */
[----:B---3--:R0:W-:Y:S04]  /*2cc0*/  STL [R1+0x27c], R13 ;  /* 0x00027c0d01007387 */ /* 0x0081e80000100800 */
[----:B0-----:R-:W3:Y:S04]  /*2cd0*/  LDL.LU R13, [R1+0xa9c] ;  /* 0x000a9c00010d7983 */ /* 0x001ee80000300800 */
[----:B------:R0:W-:Y:S04]  /*2ce0*/  STL [R1+0x6b0], R62 ;  /* 0x0006b03e01007387 */ /* 0x0001e80000100800 */
[----:B------:R-:W3:Y:S01]  /*2cf0*/  LDL.LU R12, [R1+0xa98] ;  /* 0x000a9800010c7983 */ /* 0x000ee20000300800 */
[----:B0-----:R-:W0:Y:S03]  /*2d00*/  LDC R62, c[0x0][0x3a0] ;  /* 0x0000e800ff3e7b82 */ /* 0x001e260000000800 */
[----:B--2---:R1:W-:Y:S04]  /*2d10*/  STL [R1+0x2b8], R15 ;  /* 0x0002b80f01007387 */ /* 0x0043e80000100800 */
[----:B-1----:R-:W2:Y:S04]  /*2d20*/  LDL.LU R15, [R1+0xa94] ;  /* 0x000a9400010f7983 */ /* 0x002ea80000300800 */
[----:B------:R-:W-:Y:S04]  /*2d30*/  STL [R1+0x6f4], R10 ;  /* 0x0006f40a01007387 */ /* 0x000fe80000100800 */
[----:B------:R1:W-:Y:S04]  /*2d40*/  STL.S16 [R1+0x280], R16 ;  /* 0x0002801001007387 */ /* 0x0003e80000100600 */
[----:B------:R1:W-:Y:S01]  /*2d50*/  STL [R1+0x6f0], R6 ;  /* 0x0006f00601007387 */ /* 0x0003e20000100800 */
[----:B0-----:R-:W-:-:S02]  /*2d60*/  VIADD R17, R62, 0xffffffa6 ;  /* 0xffffffa63e117836 */ /* 0x001fc40000000000 */
[----:B-1----:R-:W-:Y:S02]  /*2d70*/  VIADD R16, R62, 0xffffff9e ;  /* 0xffffff9e3e107836 */ /* 0x002fe40000000000 */
[----:B------:R-:W2:Y:S01]  /*2d80*/  LDL R62, [R1+0x280] ;  /* 0x00028000013e7983 */ /* 0x000ea20000100800 */
[----:B------:R-:W-:-:S05]  /*2d90*/  IMAD.MOV.U32 R7, RZ, RZ, R10 ;  /* 0x000000ffff077224 */ /* 0x000fca00078e000a */
[----:B------:R-:W-:-:S04]  /*2da0*/  @!P2 LOP3.LUT R7, R7, R6, RZ, 0x3c, !PT ;  /* 0x000000060707a212 */ /* 0x000fc800078e3cff */
[----:B------:R-:W-:-:S04]  /*2db0*/  @!P2 LOP3.LUT R6, R7, R6, RZ, 0x3c, !PT ;  /* 0x000000060706a212 */ /* 0x000fc800078e3cff */
[----:B------:R-:W-:-:S05]  /*2dc0*/  @!P2 LOP3.LUT R7, R7, R6, RZ, 0x3c, !PT ;  /* 0x000000060707a212 */ /* 0x000fca00078e3cff */
[----:B--2---:R0:W2:Y:S01]  /*2dd0*/  @!P2 LDG.E.U8 R62, desc[UR14][R6.64] ;  /* 0x0000000e063ea981 */ /* 0x0040a2000c1e1100 */
[----:B------:R-:W-:Y:S01]  /*2de0*/  IMAD R10, R4, 0x49, RZ ;  /* 0x00000049040a7824 */ /* 0x000fe200078e02ff */
[----:B------:R-:W-:Y:S02]  /*2df0*/  ISETP.GE.U32.AND P0, PT, R17, 0x7fffff27, PT ;  /* 0x7fffff271100780c */ /* 0x000fe40003f06070 */
[----:B------:R-:W-:Y:S02]  /*2e00*/  PRMT R9, RZ, 0x7610, R9 ;  /* 0x00007610ff097816 */ /* 0x000fe40000000009 */
[----:B------:R-:W-:-:S05]  /*2e10*/  IADD3 R17, P6, PT, R10, R2, RZ ;  /* 0x000000020a117210 */ /* 0x000fca0007fde0ff */
[----:B0-----:R-:W-:Y:S01]  /*2e20*/  IMAD.MOV.U32 R7, RZ, RZ, R17 ;  /* 0x000000ffff077224 */ /* 0x001fe200078e0011 */
[----:B--2---:R0:W-:Y:S02]  /*2e30*/  @!P2 STL [R1+0x280], R62 ;  /* 0x0002803e0100a387 */ /* 0x0041e40000100800 */
[----:B0-----:R-:W0:Y:S02]  /*2e40*/  LDC R62, c[0x0][0x3a0] ;  /* 0x0000e800ff3e7b82 */ /* 0x001e240000000800 */
[----:B------:R0:W-:Y:S04]  /*2e50*/  STL [R1+0x734], R17 ;  /* 0x0007341101007387 */ /* 0x0001e80000100800 */
[----:B------:R-:W-:Y:S01]  /*2e60*/  STL.S16 [R1+0x2b4], R9 ;  /* 0x0002b40901007387 */ /* 0x000fe20000100600 */
[----:B0-----:R-:W-:-:S03]  /*2e70*/  VIADD R17, R62, 0xffffff96 ;  /* 0xffffff963e117836 */ /* 0x001fc60000000000 */
[----:B------:R-:W2:Y:S01]  /*2e80*/  LDL R62, [R1+0x2b4] ;  /* 0x0002b400013e7983 */ /* 0x000ea20000100800 */
[----:B------:R-:W-:-:S04]  /*2e90*/  LEA.HI.X.SX32 R6, R10, R3, 0x1, P6 ;  /* 0x000000030a067211 */ /* 0x000fc800030f0eff */
[-C--:B------:R-:W-:Y:S01]  /*2ea0*/  @!P4 LOP3.LUT R7, R7, R6.reuse, RZ, 0x3c, !PT ;  /* 0x000000060707c212 */ /* 0x080fe200078e3cff */
[----:B------:R0:W-:Y:S03]  /*2eb0*/  STL [R1+0x730], R6 ;  /* 0x0007300601007387 */ /* 0x0001e60000100800 */
[----:B0-----:R-:W-:-:S04]  /*2ec0*/  @!P4 LOP3.LUT R6, R7, R6, RZ, 0x3c, !PT ;  /* 0x000000060706c212 */ /* 0x001fc800078e3cff */
[----:B------:R-:W-:-:S05]  /*2ed0*/  @!P4 LOP3.LUT R7, R7, R6, RZ, 0x3c, !PT ;  /* 0x000000060707c212 */ /* 0x000fca00078e3cff */
[----:B--2---:R0:W2:Y:S01]  /*2ee0*/  @!P4 LDG.E.U8 R62, desc[UR14][R6.64] ;  /* 0x0000000e063ec981 */ /* 0x0040a2000c1e1100 */
[----:B------:R-:W-:Y:S01]  /*2ef0*/  ISETP.GE.U32.AND P2, PT, R16, 0x7fffff1f, PT ;  /* 0x7fffff1f1000780c */ /* 0x000fe20003f46070 */
[----:B------:R-:W-:-:S05]  /*2f00*/  IMAD R16, R4, 0x51, RZ ;  /* 0x0000005104107824 */ /* 0x000fca00078e02ff */
[----:B------:R-:W-:-:S04]  /*2f10*/  IADD3 R9, P6, PT, R16, R2, RZ ;  /* 0x0000000210097210 */ /* 0x000fc80007fde0ff */
[----:B0-----:R-:W-:Y:S01]  /*2f20*/  LEA.HI.X.SX32 R6, R16, R3, 0x1, P6 ;  /* 0x0000000310067211 */ /* 0x001fe200030f0eff */
[----:B------:R-:W-:-:S05]  /*2f30*/  IMAD.MOV.U32 R7, RZ, RZ, R9 ;  /* 0x000000ffff077224 */ /* 0x000fca00078e0009 */
[-C--:B------:R-:W-:Y:S02]  /*2f40*/  @!P5 LOP3.LUT R7, R7, R6.reuse, RZ, 0x3c, !PT ;  /* 0x000000060707d212 */ /* 0x080fe400078e3cff */
[----:B------:R-:W-:Y:S01]  /*2f50*/  PRMT R19, RZ, 0x7610, R19 ;  /* 0x00007610ff137816 */ /* 0x000fe20000000013 */
[----:B--2---:R0:W-:Y:S04]  /*2f60*/  @!P4 STL [R1+0x2b4], R62 ;  /* 0x0002b43e0100c387 */ /* 0x0041e80000100800 */
[----:B------:R-:W-:Y:S04]  /*2f70*/  STL [R1+0x774], R9 ;  /* 0x0007740901007387 */ /* 0x000fe80000100800 */
[----:B------:R1:W-:Y:S01]  /*2f80*/  STL [R1+0x770], R6 ;  /* 0x0007700601007387 */ /* 0x0003e20000100800 */
[----:B0-----:R-:W0:Y:S01]  /*2f90*/  LDC R62, c[0x0][0x3a0] ;  /* 0x0000e800ff3e7b82 */ /* 0x001e220000000800 */
[----:B-1----:R-:W-:-:S04]  /*2fa0*/  @!P5 LOP3.LUT R6, R7, R6, RZ, 0x3c, !PT ;  /* 0x000000060706d212 */ /* 0x002fc800078e3cff */
[----:B------:R-:W-:-:S05]  /*2fb0*/  @!P5 LOP3.LUT R7, R7, R6, RZ, 0x3c, !PT ;  /* 0x000000060707d212 */ /* 0x000fca00078e3cff */
[----:B------:R1:W2:Y:S01]  /*2fc0*/  @!P5 LDG.E.U8 R19, desc[UR14][R6.64] ;  /* 0x0000000e0613d981 */ /* 0x0002a2000c1e1100 */
[----:B------:R-:W-:Y:S01]  /*2fd0*/  IMAD R10, R4, 0x59, RZ ;  /* 0x00000059040a7824 */ /* 0x000fe200078e02ff */
[----:B------:R-:W-:-:S04]  /*2fe0*/  ISETP.GE.U32.AND P4, PT, R17, 0x7fffff17, PT ;  /* 0x7fffff171100780c */ /* 0x000fc80003f86070 */
[----:B------:R-:W-:Y:S01]  /*2ff0*/  IADD3 R9, P6, PT, R10, R2, RZ ;  /* 0x000000020a097210 */ /* 0x000fe20007fde0ff */
[----:B0-----:R-:W-:-:S03]  /*3000*/  VIADD R17, R62, 0xffffff8e ;  /* 0xffffff8e3e117836 */ /* 0x001fc60000000000 */
[----:B------:R-:W-:Y:S01]  /*3010*/  LEA.HI.X.SX32 R62, R10, R3, 0x1, P6 ;  /* 0x000000030a3e7211 */ /* 0x000fe200030f0eff */
[----:B------:R-:W-:Y:S04]  /*3020*/  STL [R1+0x7b4], R9 ;  /* 0x0007b40901007387 */ /* 0x000fe80000100800 */
[----:B-1----:R-:W-:Y:S01]  /*3030*/  @!P0 IMAD.MOV.U32 R7, RZ, RZ, R62 ;  /* 0x000000ffff078224 */ /* 0x002fe200078e003e */
[----:B------:R-:W-:Y:S01]  /*3040*/  PRMT R20, RZ, 0x7610, R20 ;  /* 0x00007610ff147816 */ /* 0x000fe20000000014 */
[----:B------:R-:W-:Y:S02]  /*3050*/  IMAD R16, R4, 0x61, RZ ;  /* 0x0000006104107824 */ /* 0x000fe400078e02ff */
[----:B------:R-:W-:-:S03]  /*3060*/  @!P0 IMAD.MOV.U32 R6, RZ, RZ, R9 ;  /* 0x000000ffff068224 */ /* 0x000fc600078e0009 */
[C---:B------:R-:W-:Y:S02]  /*3070*/  IADD3 R10, P6, PT, R16.reuse, R2, RZ ;  /* 0x00000002100a7210 */ /* 0x040fe40007fde0ff */
[----:B------:R0:W3:Y:S01]  /*3080*/  @!P0 LDG.E.U8 R20, desc[UR14][R6.64] ;  /* 0x0000000e06148981 */ /* 0x0000e2000c1e1100 */
[----:B------:R-:W-:Y:S02]  /*3090*/  ISETP.GE.U32.AND P5, PT, R17, 0x7fffff0f, PT ;  /* 0x7fffff0f1100780c */ /* 0x000fe40003fa6070 */
[----:B------:R-:W-:Y:S01]  /*30a0*/  LEA.HI.X.SX32 R17, R16, R3, 0x1, P6 ;  /* 0x0000000310117211 */ /* 0x000fe200030f0eff */
[----:B0-----:R-:W-:Y:S01]  /*30b0*/  IMAD.MOV.U32 R7, RZ, RZ, R10 ;  /* 0x000000ffff077224 */ /* 0x001fe200078e000a */
[----:B------:R-:W-:Y:S01]  /*30c0*/  PRMT R16, RZ, 0x7610, R16 ;  /* 0x00007610ff107816 */ /* 0x000fe20000000010 */
[----:B--2---:R0:W-:Y:S04]  /*30d0*/  STL [R1+0x2fc], R19 ;  /* 0x0002fc1301007387 */ /* 0x0041e80000100800 */
[----:B0-----:R-:W2:Y:S04]  /*30e0*/  LDL.LU R19, [R1+0xa90] ;  /* 0x000a900001137983 */ /* 0x001ea80000300800 */
[----:B------:R0:W-:Y:S04]  /*30f0*/  STL [R1+0x7b0], R62 ;  /* 0x0007b03e01007387 */ /* 0x0001e80000100800 */
[----:B------:R-:W2:Y:S01]  /*3100*/  LDL.LU R9, [R1+0xa8c] ;  /* 0x000a8c0001097983 */ /* 0x000ea20000300800 */
[----:B0-----:R-:W0:Y:S02]  /*3110*/  LDC R62, c[0x0][0x3a0] ;  /* 0x0000e800ff3e7b82 */ /* 0x001e240000000800 */
[----:B0-----:R-:W-:-:S05]  /*3120*/  VIADD R6, R62, 0xffffff86 ;  /* 0xffffff863e067836 */ /* 0x001fca0000000000 */
[----:B------:R-:W-:Y:S01]  /*3130*/  ISETP.GE.U32.AND P0, PT, R6, 0x7fffff07, PT ;  /* 0x7fffff070600780c */ /* 0x000fe20003f06070 */
[----:B------:R-:W-:-:S05]  /*3140*/  IMAD.MOV.U32 R6, RZ, RZ, R17 ;  /* 0x000000ffff067224 */ /* 0x000fca00078e0011 */
[----:B------:R-:W-:-:S04]  /*3150*/  @!P2 LOP3.LUT R7, R7, R6, RZ, 0x3c, !PT ;  /* 0x000000060707a212 */ /* 0x000fc800078e3cff */
[----:B------:R-:W-:-:S04]  /*3160*/  @!P2 LOP3.LUT R6, R7, R6, RZ, 0x3c, !PT ;  /* 0x000000060706a212 */ /* 0x000fc800078e3cff */
[----:B------:R-:W-:-:S05]  /*3170*/  @!P2 LOP3.LUT R7, R7, R6, RZ, 0x3c, !PT ;  /* 0x000000060707a212 */ /* 0x000fca00078e3cff */
[----:B------:R0:W2:Y:S04]  /*3180*/  @!P2 LDG.E.U8 R16, desc[UR14][R6.64] ;  /* 0x0000000e0610a981 */ /* 0x0000a8000c1e1100 */
[----:B------:R1:W-:Y:S04]  /*3190*/  STL [R1+0x7f4], R10 ;  /* 0x0007f40a01007387 */ /* 0x0003e80000100800 */
[----:B------:R0:W-:Y:S01]  /*31a0*/  STL [R1+0x7f0], R17 ;  /* 0x0007f01101007387 */ /* 0x0001e20000100800 */
[----:B-1----:R-:W-:-:S03]  /*31b0*/  IMAD R10, R4, 0x69, RZ ;  /* 0x00000069040a7824 */ /* 0x002fc600078e02ff */
[----:B---3--:R1:W-:Y:S01]  /*31c0*/  STL [R1+0x2d4], R20 ;  /* 0x0002d41401007387 */ /* 0x0083e20000100800 */
[----:B0-----:R-:W-:Y:S01]  /*31d0*/  VIADD R17, R62, 0xfffffffe ;  /* 0xfffffffe3e117836 */ /* 0x001fe20000000000 */
[----:B-1----:R-:W-:-:S04]  /*31e0*/  IADD3 R20, P6, PT, R10, R2, RZ ;  /* 0x000000020a147210 */ /* 0x002fc80007fde0ff */
[----:B------:R-:W-:Y:S02]  /*31f0*/  LEA.HI.X.SX32 R6, R10, R3, 0x1, P6 ;  /* 0x000000030a067211 */ /* 0x000fe400030f0eff */
[----:B------:R-:W-:Y:S01]  /*3200*/  PRMT R10, RZ, 0x7610, R10 ;  /* 0x00007610ff0a7816 */ /* 0x000fe2000000000a */
[----:B------:R-:W-:Y:S01]  /*3210*/  STL [R1+0x834], R20 ;  /* 0x0008341401007387 */ /* 0x000fe20000100800 */
[----:B------:R-:W-:Y:S01]  /*3220*/  ISETP.GE.U32.AND P2, PT, R17, 0x7fffff7f, PT ;  /* 0x7fffff7f1100780c */ /* 0x000fe20003f46070 */
[----:B------:R-:W-:Y:S02]  /*3230*/  VIADD R17, R62, 0xfffffffd ;  /* 0xfffffffd3e117836 */ /* 0x000fe40000000000 */
[----:B--2---:R-:W-:Y:S04]  /*3240*/  STL [R1+0x2d0], R16 ;  /* 0x0002d01001007387 */ /* 0x004fe80000100800 */
[----:B------:R-:W-:Y:S04]  /*3250*/  STL.S16 [R1+0x2c0], R10 ;  /* 0x0002c00a01007387 */ /* 0x000fe80000100600 */
[----:B------:R-:W2:Y:S01]  /*3260*/  LDL R62, [R1+0x2c0] ;  /* 0x0002c000013e7983 */ /* 0x000ea20000100800 */
[----:B------:R-:W-:-:S05]  /*3270*/  IMAD.MOV.U32 R7, RZ, RZ, R20 ;  /* 0x000000ffff077224 */ /* 0x000fca00078e0014 */
[-C--:B------:R-:W-:Y:S01]  /*3280*/  @!P4 LOP3.LUT R7, R7, R6.reuse, RZ, 0x3c, !PT ;  /* 0x000000060707c212 */ /* 0x080fe200078e3cff */
[----:B------:R0:W-:Y:S03]  /*3290*/  STL [R1+0x830], R6 ;  /* 0x0008300601007387 */ /* 0x0001e60000100800 */
[----:B0-----:R-:W-:-:S04]  /*32a0*/  @!P4 LOP3.LUT R6, R7, R6, RZ, 0x3c, !PT ;  /* 0x000000060706c212 */ /* 0x001fc800078e3cff */
[----:B------:R-:W-:-:S05]  /*32b0*/  @!P4 LOP3.LUT R7, R7, R6, RZ, 0x3c, !PT ;  /* 0x000000060707c212 */ /* 0x000fca00078e3cff */
[----:B--2---:R0:W2:Y:S01]  /*32c0*/  @!P4 LDG.E.U8 R62, desc[UR14][R6.64] ;  /* 0x0000000e063ec981 */ /* 0x0040a2000c1e1100 */
[----:B------:R-:W-:-:S05]  /*32d0*/  IMAD R16, R4, 0x71, RZ ;  /* 0x0000007104107824 */ /* 0x000fca00078e02ff */
[C---:B------:R-:W-:Y:S02]  /*32e0*/  IADD3 R20, P6, PT, R16.reuse, R2, RZ ;  /* 0x0000000210147210 */ /* 0x040fe40007fde0ff */
[----:B0-----:R-:W-:Y:S02]  /*32f0*/  PRMT R6, RZ, 0x7610, R6 ;  /* 0x00007610ff067816 */ /* 0x001fe40000000006 */
[----:B------:R-:W-:Y:S01]  /*3300*/  LEA.HI.X.SX32 R7, R16, R3, 0x1, P6 ;  /* 0x0000000310077211 */ /* 0x000fe200030f0eff */
[----:B--2---:R0:W-:Y:S02]  /*3310*/  @!P4 STL [R1+0x2c0], R62 ;  /* 0x0002c03e0100c387 */ /* 0x0041e40000100800 */
[----:B0-----:R-:W0:Y:S02]  /*3320*/  LDC R62, c[0x0][0x3a0] ;  /* 0x0000e800ff3e7b82 */ /* 0x001e240000000800 */
[----:B------:R-:W-:Y:S04]  /*3330*/  STL [R1+0x870], R20 ;  /* 0x0008701401007387 */ /* 0x000fe80000100800 */
[----:B------:R1:W-:Y:S04]  /*3340*/  STL.S16 [R1+0x2cc], R6 ;  /* 0x0002cc0601007387 */ /* 0x0003e80000100600 */
[----:B------:R2:W-:Y:S01]  /*3350*/  STL [R1+0x86c], R7 ;  /* 0x00086c0701007387 */ /* 0x0005e20000100800 */
[----:B0-----:R-:W-:-:S03]  /*3360*/  VIADD R16, R62, 0xfffffff5 ;  /* 0xfffffff53e107836 */ /* 0x001fc60000000000 */
[----:B------:R-:W3:Y:S01]  /*3370*/  LDL R62, [R1+0x2cc] ;  /* 0x0002cc00013e7983 */ /* 0x000ee20000100800 */
[----:B-1----:R-:W-:-:S03]  /*3380*/  @!P5 IMAD.MOV.U32 R6, RZ, RZ, R20 ;  /* 0x000000ffff06d224 */ /* 0x002fc600078e0014 */
[----:B------:R-:W2:Y:S04]  /*3390*/  LDL.LU R20, [R1+0xa88] ;  /* 0x000a880001147983 */ /* 0x000ea80000300800 */
[----:B---3--:R0:W3:Y:S01]  /*33a0*/  @!P5 LDG.E.U8 R62, desc[UR14][R6.64] ;  /* 0x0000000e063ed981 */ /* 0x0080e2000c1e1100 */
[----:B------:R-:W-:Y:S01]  /*33b0*/  IMAD R10, R4, 0x79, RZ ;  /* 0x00000079040a7824 */ /* 0x000fe200078e02ff */
[----:B------:R-:W-:-:S04]  /*33c0*/  ISETP.GE.U32.AND P4, PT, R17, 0x7fffff7e, PT ;  /* 0x7fffff7e1100780c */ /* 0x000fc80003f86070 */
[----:B------:R-:W-:-:S04]  /*33d0*/  IADD3 R17, P6, PT, R10, R2, RZ ;  /* 0x000000020a117210 */ /* 0x000fc80007fde0ff */
[----:B0-----:R-:W-:Y:S01]  /*33e0*/  LEA.HI.X.SX32 R6, R10, R3, 0x1, P6 ;  /* 0x000000030a067211 */ /* 0x001fe200030f0eff */
[----:B--2---:R-:W-:-:S05]  /*33f0*/  IMAD.MOV.U32 R7, RZ, RZ, R17 ;  /* 0x000000ffff077224 */ /* 0x004fca00078e0011 */
[-C--:B------:R-:W-:Y:S02]  /*3400*/  @!P0 LOP3.LUT R7, R7, R6.reuse, RZ, 0x3c, !PT ;  /* 0x0000000607078212 */ /* 0x080fe400078e3cff */
[----:B------:R-:W-:Y:S01]  /*3410*/  PRMT R69, RZ, 0x7610, R69 ;  /* 0x00007610ff457816 */ /* 0x000fe20000000045 */
[----:B---3--:R0:W-:Y:S02]  /*3420*/  @!P5 STL [R1+0x2cc], R62 ;  /* 0x0002cc3e0100d387 */ /* 0x0081e40000100800 */
[----:B0-----:R-:W0:Y:S02]  /*3430*/  LDC R62, c[0x0][0x3a0] ;  /* 0x0000e800ff3e7b82 */ /* 0x001e240000000800 */
[----:B------:R-:W-:Y:S04]  /*3440*/  STL [R1+0x8a8], R17 ;  /* 0x0008a81101007387 */ /* 0x000fe80000100800 */
[----:B------:R1:W-:Y:S02]  /*3450*/  STL [R1+0x8a4], R6 ;  /* 0x0008a40601007387 */ /* 0x0003e40000100800 */
[----:B-1----:R-:W-:-:S04]  /*3460*/  @!P0 LOP3.LUT R6, R7, R6, RZ, 0x3c, !PT ;  /* 0x0000000607068212 */ /* 0x002fc800078e3cff */
[----:B------:R-:W-:Y:S01]  /*3470*/  @!P0 LOP3.LUT R7, R7, R6, RZ, 0x3c, !PT ;  /* 0x0000000607078212 */ /* 0x000fe200078e3cff */
[----:B0-----:R-:W-:-:S04]  /*3480*/  VIADD R10, R62, 0xffffffed ;  /* 0xffffffed3e0a7836 */ /* 0x001fc80000000000 */
[----:B------:R0:W2:Y:S01]  /*3490*/  @!P0 LDG.E.U8 R69, desc[UR14][R6.64] ;  /* 0x0000000e06458981 */ /* 0x0000a2000c1e1100 */
[----:B------:R-:W-:Y:S02]  /*34a0*/  IADD3 R17, P6, PT, R2, R4, RZ ;  /* 0x0000000402117210 */ /* 0x000fe40007fde0ff */
[----:B------:R-:W-:Y:S02]  /*34b0*/  ISETP.GE.U32.AND P0, PT, R10, 0x7fffff6e, PT ;  /* 0x7fffff6e0a00780c */ /* 0x000fe40003f06070 */
[----:B------:R-:W-:Y:S01]  /*34c0*/  PRMT R10, RZ, 0x7610, R10 ;  /* 0x00007610ff0a7816 */ /* 0x000fe2000000000a */
[----:B------:R1:W-:Y:S01]  /*34d0*/  STL [R1+0xf4], R17 ;  /* 0x0000f41101007387 */ /* 0x0003e20000100800 */
[----:B0-----:R-:W-:-:S03]  /*34e0*/  IMAD.MOV.U32 R7, RZ, RZ, R17 ;  /* 0x000000ffff077224 */ /* 0x001fc600078e0011 */
[----:B------:R-:W-:Y:S01]  /*34f0*/  STL.S16 [R1+0x2c8], R10 ;  /* 0x0002c80a01007387 */ /* 0x000fe20000100600 */
[----:B-1----:R-:W-:-:S03]  /*3500*/  VIADD R17, R62, 0xffffffe5 ;  /* 0xffffffe53e117836 */ /* 0x002fc60000000000 */
[----:B------:R-:W3:Y:S01]  /*3510*/  LDL R62, [R1+0x2c8] ;  /* 0x0002c800013e7983 */ /* 0x000ee20000100800 */
[----:B------:R-:W-:-:S04]  /*3520*/  LEA.HI.X.SX32 R6, R4, R3, 0x1, P6 ;  /* 0x0000000304067211 */ /* 0x000fc800030f0eff */
[-C--:B------:R-:W-:Y:S01]  /*3530*/  @!P2 LOP3.LUT R7, R7, R6.reuse, RZ, 0x3c, !PT ;  /* 0x000000060707a212 */ /* 0x080fe200078e3cff */
[----:B------:R0:W-:Y:S03]  /*3540*/  STL [R1+0xf0], R6 ;  /* 0x0000f00601007387 */ /* 0x0001e60000100800 */
[----:B0-----:R-:W-:-:S04]  /*3550*/  @!P2 LOP3.LUT R6, R7, R6, RZ, 0x3c, !PT ;  /* 0x000000060706a212 */ /* 0x001fc800078e3cff */
[----:B------:R-:W-:-:S05]  /*3560*/  @!P2 LOP3.LUT R7, R7, R6, RZ, 0x3c, !PT ;  /* 0x000000060707a212 */ /* 0x000fca00078e3cff */
[----:B---3--:R0:W3:Y:S01]  /*3570*/  @!P2 LDG.E.U8 R62, desc[UR14][R6.64] ;  /* 0x0000000e063ea981 */ /* 0x0080e2000c1e1100 */
[----:B------:R-:W-:Y:S01]  /*3580*/  ISETP.GE.U32.AND P5, PT, R16, 0x7fffff76, PT ;  /* 0x7fffff761000780c */ /* 0x000fe20003fa6070 */
[----:B------:R-:W-:Y:S02]  /*3590*/  IMAD.SHL.U32 R16, R4, 0x2, RZ ;  /* 0x0000000204107824 */ /* 0x000fe400078e00ff */
[----:B--2---:R1:W-:Y:S03]  /*35a0*/  STL [R1+0x2bc], R69 ;  /* 0x0002bc4501007387 */ /* 0x0043e60000100800 */
[----:B-1----:R-:W-:-:S04]  /*35b0*/  IADD3 R69, P6, PT, R16, R2, RZ ;  /* 0x0000000210457210 */ /* 0x002fc80007fde0ff */
        /* <DEDUP_REMOVED lines=12> */
[----:B------:R1:W2:Y:S01]  /*3680*/  @!P4 LDG.E.U8 R22, desc[UR14][R6.64] ;  /* 0x0000000e0616c981 */ /* 0x0002a2000c1e1100 */
[----:B------:R-:W-:Y:S02]  /*3690*/  IADD3 R69, P6, PT, R10, R2, RZ ;  /* 0x000000020a457210 */ /* 0x000fe40007fde0ff */
[----:B------:R-:W-:Y:S01]  /*36a0*/  ISETP.GE.U32.AND P2, PT, R17, 0x7fffff66, PT ;  /* 0x7fffff661100780c */ /* 0x000fe20003f46070 */
[----:B0-----:R-:W-:Y:S01]  /*36b0*/  VIADD R17, R62, 0xffffffdd ;  /* 0xffffffdd3e117836 */ /* 0x001fe20000000000 */
[----:B------:R-:W-:Y:S01]  /*36c0*/  LEA.HI.X.SX32 R62, R10, R3, 0x1, P6 ;  /* 0x000000030a3e7211 */ /* 0x000fe200030f0eff */
[----:B-1----:R-:W-:-:S04]  /*36d0*/  @!P5 IMAD.MOV.U32 R6, RZ, RZ, R69 ;  /* 0x000000ffff06d224 */ /* 0x002fc800078e0045 */
[----:B------:R-:W-:-:S05]  /*36e0*/  @!P5 IMAD.MOV.U32 R7, RZ, RZ, R62 ;  /* 0x000000ffff07d224 */ /* 0x000fca00078e003e */
[----:B------:R0:W3:Y:S04]  /*36f0*/  @!P5 LDG.E.U8 R11, desc[UR14][R6.64] ;  /* 0x0000000e060bd981 */ /* 0x0000e8000c1e1100 */
[----:B------:R-:W-:Y:S01]  /*3700*/  STL [R1+0x13c], R69 ;  /* 0x00013c4501007387 */ /* 0x000fe20000100800 */
[----:B------:R-:W-:-:S05]  /*3710*/  IMAD R16, R4, 0x12, RZ ;  /* 0x0000001204107824 */ /* 0x000fca00078e02ff */
[----:B------:R-:W-:-:S05]  /*3720*/  IADD3 R10, P6, PT, R16, R2, RZ ;  /* 0x00000002100a7210 */ /* 0x000fca0007fde0ff */
[----:B0-----:R-:W-:Y:S01]  /*3730*/  IMAD.MOV.U32 R7, RZ, RZ, R10 ;  /* 0x000000ffff077224 */ /* 0x001fe200078e000a */
[----:B------:R-:W-:Y:S02]  /*3740*/  ISETP.GE.U32.AND P4, PT, R17, 0x7fffff5e, PT ;  /* 0x7fffff5e1100780c */ /* 0x000fe40003f86070 */
[----:B------:R-:W-:Y:S01]  /*3750*/  PRMT R17, RZ, 0x7610, R17 ;  /* 0x00007610ff117816 */ /* 0x000fe20000000011 */
[----:B--2---:R0:W-:Y:S04]  /*3760*/  STL [R1+0x2d8], R22 ;  /* 0x0002d81601007387 */ /* 0x0041e80000100800 */
[----:B0-----:R-:W2:Y:S04]  /*3770*/  LDL.LU R22, [R1+0xa84] ;  /* 0x000a840001167983 */ /* 0x001ea80000300800 */
[----:B------:R0:W-:Y:S04]  /*3780*/  STL [R1+0x138], R62 ;  /* 0x0001383e01007387 */ /* 0x0001e80000100800 */
[----:B------:R-:W2:Y:S01]  /*3790*/  LDL.LU R69, [R1+0xa80] ;  /* 0x000a800001457983 */ /* 0x000ea20000300800 */
[----:B0-----:R-:W0:Y:S03]  /*37a0*/  LDC R62, c[0x0][0x3a0] ;  /* 0x0000e800ff3e7b82 */ /* 0x001e260000000800 */
[----:B------:R-:W-:Y:S04]  /*37b0*/  STL [R1+0x17c], R10 ;  /* 0x00017c0a01007387 */ /* 0x000fe80000100800 */
[----:B---3--:R1:W-:Y:S02]  /*37c0*/  STL [R1+0x340], R11 ;  /* 0x0003400b01007387 */ /* 0x0083e40000100800 */
[----:B-1----:R-:W-:Y:S01]  /*37d0*/  LEA.HI.X.SX32 R11, R16, R3, 0x1, P6 ;  /* 0x00000003100b7211 */ /* 0x002fe200030f0eff */
[----:B0-----:R-:W-:-:S05]  /*37e0*/  VIADD R6, R62, 0xffffffd5 ;  /* 0xffffffd53e067836 */ /* 0x001fca0000000000 */
[----:B------:R-:W-:Y:S01]  /*37f0*/  ISETP.GE.U32.AND P5, PT, R6, 0x7fffff56, PT ;  /* 0x7fffff560600780c */ /* 0x000fe20003fa6070 */
[----:B------:R-:W-:-:S05]  /*3800*/  IMAD.MOV.U32 R6, RZ, RZ, R11 ;  /* 0x000000ffff067224 */ /* 0x000fca00078e000b */
[----:B------:R-:W-:-:S04]  /*3810*/  @!P0 LOP3.LUT R7, R7, R6, RZ, 0x3c, !PT ;  /* 0x0000000607078212 */ /* 0x000fc800078e3cff */
[----:B------:R-:W-:-:S04]  /*3820*/  @!P0 LOP3.LUT R6, R7, R6, RZ, 0x3c, !PT ;  /* 0x0000000607068212 */ /* 0x000fc800078e3cff */
[----:B------:R-:W-:-:S05]  /*3830*/  @!P0 LOP3.LUT R7, R7, R6, RZ, 0x3c, !PT ;  /* 0x0000000607078212 */ /* 0x000fca00078e3cff */
[----:B------:R0:W3:Y:S01]  /*3840*/  @!P0 LDG.E.U8 R17, desc[UR14][R6.64] ;  /* 0x0000000e06118981 */ /* 0x0000e2000c1e1100 */
[----:B------:R-:W-:-:S03]  /*3850*/  IMAD R10, R4, 0x1a, RZ ;  /* 0x0000001a040a7824 */ /* 0x000fc600078e02ff */
[----:B------:R1:W-:Y:S02]  /*3860*/  STL [R1+0x178], R11 ;  /* 0x0001780b01007387 */ /* 0x0003e40000100800 */
[----:B-1----:R-:W-:-:S04]  /*3870*/  IADD3 R11, P6, PT, R10, R2, RZ ;  /* 0x000000020a0b7210 */ /* 0x002fc80007fde0ff */
[----:B0-----:R-:W-:Y:S02]  /*3880*/  LEA.HI.X.SX32 R6, R10, R3, 0x1, P6 ;  /* 0x000000030a067211 */ /* 0x001fe400030f0eff */
[----:B------:R-:W-:Y:S01]  /*3890*/  PRMT R10, RZ, 0x7610, R10 ;  /* 0x00007610ff0a7816 */ /* 0x000fe2000000000a */
[----:B------:R-:W-:Y:S01]  /*38a0*/  STL [R1+0x5bc], R11 ;  /* 0x0005bc0b01007387 */ /* 0x000fe20000100800 */
[----:B------:R-:W-:-:S03]  /*38b0*/  VIADD R16, R62, 0xffffffcd ;  /* 0xffffffcd3e107836 */ /* 0x000fc60000000000 */
        /* <DEDUP_REMOVED lines=35> */
[----:B------:R-:W-:Y:S01]  /*3af0*/  LEA.HI.X.SX32 R16, R16, R3, 0x1, P6 ;  /* 0x0000000310107211 */ /* 0x000fe200030f0eff */
[----:B0-----:R-:W-:Y:S01]  /*3b00*/  IMAD.MOV.U32 R7, RZ, RZ, R10 ;  /* 0x000000ffff077224 */ /* 0x001fe200078e000a */
[----:B------:R-:W-:Y:S02]  /*3b10*/  PRMT R91, RZ, 0x7610, R91 ;  /* 0x00007610ff5b7816 */ /* 0x000fe4000000005b */
[----:B------:R-:W-:Y:S02]  /*3b20*/  ISETP.GE.U32.AND P4, PT, R17, 0x7fffff3e, PT ;  /* 0x7fffff3e1100780c */ /* 0x000fe40003f86070 */
[----:B------:R-:W-:Y:S01]  /*3b30*/  PRMT R92, RZ, 0x7610, R92 ;  /* 0x00007610ff5c7816 */ /* 0x000fe2000000005c */
[----:B---3--:R0:W-:Y:S04]  /*3b40*/  STL [R1+0x308], R5 ;  /* 0x0003080501007387 */ /* 0x0081e80000100800 */
[----:B0-----:R-:W3:Y:S04]  /*3b50*/  LDL.LU R5, [R1+0xa7c] ;  /* 0x000a7c0001057983 */ /* 0x001ee80000300800 */
[----:B------:R0:W-:Y:S04]  /*3b60*/  STL [R1+0x638], R62 ;  /* 0x0006383e01007387 */ /* 0x0001e80000100800 */
[----:B------:R-:W3:Y:S01]  /*3b70*/  LDL.LU R11, [R1+0xa78] ;  /* 0x000a7800010b7983 */ /* 0x000ee20000300800 */
[----:B0-----:R-:W0:Y:S03]  /*3b80*/  LDC R62, c[0x0][0x3a0] ;  /* 0x0000e800ff3e7b82 */ /* 0x001e260000000800 */
[----:B--2---:R-:W-:Y:S04]  /*3b90*/  STL [R1+0x33c], R21 ;  /* 0x00033c1501007387 */ /* 0x004fe80000100800 */
[----:B------:R1:W-:Y:S01]  /*3ba0*/  STL [R1+0x67c], R10 ;  /* 0x00067c0a01007387 */ /* 0x0003e20000100800 */
[----:B0-----:R-:W-:-:S05]  /*3bb0*/  VIADD R6, R62, 0xffffffb5 ;  /* 0xffffffb53e067836 */ /* 0x001fca0000000000 */
[----:B------:R-:W-:Y:S01]  /*3bc0*/  ISETP.GE.U32.AND P5, PT, R6, 0x7fffff36, PT ;  /* 0x7fffff360600780c */ /* 0x000fe20003fa6070 */
[----:B------:R-:W-:-:S05]  /*3bd0*/  IMAD.MOV.U32 R6, RZ, RZ, R16 ;  /* 0x000000ffff067224 */ /* 0x000fca00078e0010 */
[----:B------:R-:W-:-:S04]  /*3be0*/  @!P0 LOP3.LUT R7, R7, R6, RZ, 0x3c, !PT ;  /* 0x0000000607078212 */ /* 0x000fc800078e3cff */
[----:B------:R-:W-:Y:S01]  /*3bf0*/  @!P0 LOP3.LUT R6, R7, R6, RZ, 0x3c, !PT ;  /* 0x0000000607068212 */ /* 0x000fe200078e3cff */
[----:B-1----:R-:W-:-:S03]  /*3c00*/  IMAD R10, R4, 0x3a, RZ ;  /* 0x0000003a040a7824 */ /* 0x002fc600078e02ff */
[----:B------:R-:W-:Y:S02]  /*3c10*/  @!P0 LOP3.LUT R7, R7, R6, RZ, 0x3c, !PT ;  /* 0x0000000607078212 */ /* 0x000fe400078e3cff */
[----:B------:R-:W-:-:S03]  /*3c20*/  IADD3 R17, P6, PT, R10, R2, RZ ;  /* 0x000000020a117210 */ /* 0x000fc60007fde0ff */
[----:B------:R0:W2:Y:S04]  /*3c30*/  @!P0 LDG.E.U8 R91, desc[UR14][R6.64] ;  /* 0x0000000e065b8981 */ /* 0x0000a8000c1e1100 */
[----:B------:R-:W-:Y:S01]  /*3c40*/  STL [R1+0x678], R16 ;  /* 0x0006781001007387 */ /* 0x000fe20000100800 */
[----:B0-----:R-:W-:Y:S01]  /*3c50*/  IMAD.MOV.U32 R7, RZ, RZ, R17 ;  /* 0x000000ffff077224 */ /* 0x001fe200078e0011 */
[----:B------:R-:W-:Y:S02]  /*3c60*/  LEA.HI.X.SX32 R6, R10, R3, 0x1, P6 ;  /* 0x000000030a067211 */ /* 0x000fe400030f0eff */
[----:B------:R-:W-:Y:S02]  /*3c70*/  STL [R1+0x6bc], R17 ;  /* 0x0006bc1101007387 */ /* 0x000fe40000100800 */
[----:B------:R-:W-:-:S02]  /*3c80*/  @!P2 LOP3.LUT R7, R7, R6, RZ, 0x3c, !PT ;  /* 0x000000060707a212 */ /* 0x000fc400078e3cff */
[----:B------:R0:W-:Y:S02]  /*3c90*/  STL [R1+0x6b8], R6 ;  /* 0x0006b80601007387 */ /* 0x0001e40000100800 */
[----:B0-----:R-:W-:-:S04]  /*3ca0*/  @!P2 LOP3.LUT R6, R7, R6, RZ, 0x3c, !PT ;  /* 0x000000060706a212 */ /* 0x001fc800078e3cff */
[----:B------:R-:W-:-:S05]  /*3cb0*/  @!P2 LOP3.LUT R7, R7, R6, RZ, 0x3c, !PT ;  /* 0x000000060707a212 */ /* 0x000fca00078e3cff */
[----:B------:R0:W3:Y:S01]  /*3cc0*/  @!P2 LDG.E.U8 R92, desc[UR14][R6.64] ;  /* 0x0000000e065ca981 */ /* 0x0000e2000c1e1100 */
[----:B------:R-:W-:-:S05]  /*3cd0*/  VIADD R16, R62, 0xffffffad ;  /* 0xffffffad3e107836 */ /* 0x000fca0000000000 */
[----:B------:R-:W-:Y:S01]  /*3ce0*/  ISETP.GE.U32.AND P0, PT, R16, 0x7fffff2e, PT ;  /* 0x7fffff2e1000780c */ /* 0x000fe20003f06070 */
[C---:B------:R-:W-:Y:S02]  /*3cf0*/  IMAD R16, R4.reuse, 0x42, RZ ;  /* 0x0000004204107824 */ /* 0x040fe400078e02ff */
[----:B------:R-:W-:Y:S01]  /*3d00*/  IMAD R10, R4, 0x4a, RZ ;  /* 0x0000004a040a7824 */ /* 0x000fe200078e02ff */
[----:B--2---:R1:W-:Y:S02]  /*3d10*/  STL [R1+0x350], R91 ;  /* 0x0003505b01007387 */ /* 0x0043e40000100800 */
[----:B-1----:R-:W-:-:S04]  /*3d20*/  IADD3 R91, P6, PT, R16, R2, RZ ;  /* 0x00000002105b7210 */ /* 0x002fc80007fde0ff */
[----:B0-----:R-:W-:Y:S01]  /*3d30*/  LEA.HI.X.SX32 R6, R16, R3, 0x1, P6 ;  /* 0x0000000310067211 */ /* 0x001fe200030f0eff */
[----:B------:R-:W-:Y:S01]  /*3d40*/  IMAD.MOV.U32 R7, RZ, RZ, R91 ;  /* 0x000000ffff077224 */ /* 0x000fe200078e005b */
[----:B------:R0:W-:Y:S04]  /*3d50*/  STL [R1+0x6fc], R91 ;  /* 0x0006fc5b01007387 */ /* 0x0001e80000100800 */
[----:B------:R-:W-:Y:S01]  /*3d60*/  @!P4 LOP3.LUT R7, R7, R6, RZ, 0x3c, !PT ;  /* 0x000000060707c212 */ /* 0x000fe200078e3cff */
[----:B------:R1:W-:Y:S01]  /*3d70*/  STL [R1+0x6f8], R6 ;  /* 0x0006f80601007387 */ /* 0x0003e20000100800 */
[----:B0-----:R-:W-:Y:S02]  /*3d80*/  IADD3 R91, P6, PT, R10, R2, RZ ;  /* 0x000000020a5b7210 */ /* 0x001fe40007fde0ff */
[----:B-1----:R-:W-:-:S04]  /*3d90*/  @!P4 LOP3.LUT R6, R7, R6, RZ, 0x3c, !PT ;  /* 0x000000060706c212 */ /* 0x002fc800078e3cff */
[----:B------:R-:W-:Y:S01]  /*3da0*/  @!P4 LOP3.LUT R7, R7, R6, RZ, 0x3c, !PT ;  /* 0x000000060707c212 */ /* 0x000fe200078e3cff */
[----:B------:R-:W-:Y:S04]  /*3db0*/  STL [R1+0x73c], R91 ;  /* 0x00073c5b01007387 */ /* 0x000fe80000100800 */
[----:B---3--:R0:W-:Y:S04]  /*3dc0*/  STL [R1+0x318], R92 ;  /* 0x0003185c01007387 */ /* 0x0081e80000100800 */
[----:B------:R1:W2:Y:S01]  /*3dd0*/  @!P4 LDG.E.U8 R90, desc[UR14][R6.64] ;  /* 0x0000000e065ac981 */ /* 0x0002a2000c1e1100 */
[----:B0-----:R-:W-:Y:S01]  /*3de0*/  LEA.HI.X.SX32 R92, R10, R3, 0x1, P6 ;  /* 0x000000030a5c7211 */ /* 0x001fe200030f0eff */
[----:B-1----:R-:W-:-:S04]  /*3df0*/  @!P5 IMAD.MOV.U32 R6, RZ, RZ, R91 ;  /* 0x000000ffff06d224 */ /* 0x002fc800078e005b */
[----:B------:R-:W-:-:S05]  /*3e00*/  @!P5 IMAD.MOV.U32 R7, RZ, RZ, R92 ;  /* 0x000000ffff07d224 */ /* 0x000fca00078e005c */
[----:B------:R0:W3:Y:S01]  /*3e10*/  @!P5 LDG.E.U8 R88, desc[UR14][R6.64] ;  /* 0x0000000e0658d981 */ /* 0x0000e2000c1e1100 */
[----:B------:R-:W-:Y:S02]  /*3e20*/  IMAD R16, R4, 0x52, RZ ;  /* 0x0000005204107824 */ /* 0x000fe400078e02ff */
[----:B------:R-:W-:Y:S01]  /*3e30*/  VIADD R17, R62, 0xffffffa5 ;  /* 0xffffffa53e117836 */ /* 0x000fe20000000000 */
[----:B------:R-:W-:Y:S01]  /*3e40*/  STL [R1+0x738], R92 ;  /* 0x0007385c01007387 */ /* 0x000fe20000100800 */
[----:B------:R-:W-:-:S03]  /*3e50*/  IMAD R10, R4, 0x5a, RZ ;  /* 0x0000005a040a7824 */ /* 0x000fc600078e02ff */
[----:B------:R-:W-:Y:S01]  /*3e60*/  ISETP.GE.U32.AND P2, PT, R17, 0x7fffff26, PT ;  /* 0x7fffff261100780c */ /* 0x000fe20003f46070 */
[C---:B------:R-:W-:Y:S02]  /*3e70*/  VIADD R17, R62.reuse, 0xffffff9d ;  /* 0xffffff9d3e117836 */ /* 0x040fe40000000000 */
[----:B0-----:R-:W-:-:S03]  /*3e80*/  VIADD R6, R62, 0xffffff95 ;  /* 0xffffff953e067836 */ /* 0x001fc60000000000 */
[----:B------:R-:W-:Y:S02]  /*3e90*/  ISETP.GE.U32.AND P4, PT, R17, 0x7fffff1e, PT ;  /* 0x7fffff1e1100780c */ /* 0x000fe40003f86070 */
[----:B------:R-:W-:Y:S02]  /*3ea0*/  PRMT R17, RZ, 0x7610, R17 ;  /* 0x00007610ff117816 */ /* 0x000fe40000000011 */
[----:B------:R-:W-:Y:S02]  /*3eb0*/  ISETP.GE.U32.AND P5, PT, R6, 0x7fffff16, PT ;  /* 0x7fffff160600780c */ /* 0x000fe40003fa6070 */
[----:B------:R-:W-:Y:S01]  /*3ec0*/  PRMT R87, RZ, 0x7610, R87 ;  /* 0x00007610ff577816 */ /* 0x000fe20000000057 */
[----:B--2---:R0:W-:Y:S02]  /*3ed0*/  STL [R1+0x354], R90 ;  /* 0x0003545a01007387 */ /* 0x0041e40000100800 */
[----:B0-----:R-:W-:-:S04]  /*3ee0*/  IADD3 R90, P6, PT, R16, R2, RZ ;  /* 0x00000002105a7210 */ /* 0x001fc80007fde0ff */
[----:B------:R-:W-:Y:S01]  /*3ef0*/  LEA.HI.X.SX32 R91, R16, R3, 0x1, P6 ;  /* 0x00000003105b7211 */ /* 0x000fe200030f0eff */
[----:B------:R-:W-:Y:S01]  /*3f00*/  STL [R1+0x77c], R90 ;  /* 0x00077c5a01007387 */ /* 0x000fe20000100800 */
[----:B------:R-:W-:-:S03]  /*3f10*/  @!P0 IMAD.MOV.U32 R6, RZ, RZ, R90 ;  /* 0x000000ffff068224 */ /* 0x000fc600078e005a */
[----:B------:R-:W-:Y:S01]  /*3f20*/  STL [R1+0x778], R91 ;  /* 0x0007785b01007387 */ /* 0x000fe20000100800 */
[----:B------:R-:W-:-:S03]  /*3f30*/  @!P0 IMAD.MOV.U32 R7, RZ, RZ, R91 ;  /* 0x000000ffff078224 */ /* 0x000fc600078e005b */
[----:B---3--:R0:W-:Y:S04]  /*3f40*/  STL [R1+0x34c], R88 ;  /* 0x00034c5801007387 */ /* 0x0081e80000100800 */
[----:B------:R1:W2:Y:S01]  /*3f50*/  @!P0 LDG.E.U8 R17, desc[UR14][R6.64] ;  /* 0x0000000e06118981 */ /* 0x0002a2000c1e1100 */
[----:B0-----:R-:W-:-:S04]  /*3f60*/  IADD3 R88, P6, PT, R10, R2, RZ ;  /* 0x000000020a587210 */ /* 0x001fc80007fde0ff */
[----:B------:R-:W-:Y:S01]  /*3f70*/  LEA.HI.X.SX32 R91, R10, R3, 0x1, P6 ;  /* 0x000000030a5b7211 */ /* 0x000fe200030f0eff */
[----:B-1----:R-:W-:-:S04]  /*3f80*/  @!P2 IMAD.MOV.U32 R6, RZ, RZ, R88 ;  /* 0x000000ffff06a224 */ /* 0x002fc800078e0058 */
[----:B------:R-:W-:-:S05]  /*3f90*/  @!P2 IMAD.MOV.U32 R7, RZ, RZ, R91 ;  /* 0x000000ffff07a224 */ /* 0x000fca00078e005b */
[----:B------:R0:W3:Y:S01]  /*3fa0*/  @!P2 LDG.E.U8 R87, desc[UR14][R6.64] ;  /* 0x0000000e0657a981 */ /* 0x0000e2000c1e1100 */
[----:B------:R-:W-:-:S05]  /*3fb0*/  VIADD R16, R62, 0xffffff8d ;  /* 0xffffff8d3e107836 */ /* 0x000fca0000000000 */
[----:B------:R-:W-:Y:S01]  /*3fc0*/  ISETP.GE.U32.AND P0, PT, R16, 0x7fffff0e, PT ;  /* 0x7fffff0e1000780c */ /* 0x000fe20003f06070 */
[----:B------:R-:W-:Y:S01]  /*3fd0*/  IMAD R16, R4, 0x62, RZ ;  /* 0x0000006204107824 */ /* 0x000fe200078e02ff */
[----:B------:R-:W-:Y:S04]  /*3fe0*/  STL [R1+0x7bc], R88 ;  /* 0x0007bc5801007387 */ /* 0x000fe80000100800 */
[----:B------:R-:W-:Y:S01]  /*3ff0*/  IADD3 R90, P6, PT, R16, R2, RZ ;  /* 0x00000002105a7210 */ /* 0x000fe20007fde0ff */
[----:B------:R-:W-:Y:S01]  /*4000*/  IMAD R10, R4, 0x6a, RZ ;  /* 0x0000006a040a7824 */ /* 0x000fe200078e02ff */
[----:B------:R-:W-:-:S03]  /*4010*/  PRMT R86, RZ, 0x7610, R86 ;  /* 0x00007610ff567816 */ /* 0x000fc60000000056 */
[----:B0-----:R-:W-:Y:S01]  /*4020*/  @!P4 IMAD.MOV.U32 R6, RZ, RZ, R90 ;  /* 0x000000ffff06c224 */ /* 0x001fe200078e005a */
[----:B------:R-:W-:Y:S01]  /*4030*/  PRMT R85, RZ, 0x7610, R85 ;  /* 0x00007610ff557816 */ /* 0x000fe20000000055 */
[----:B--2---:R-:W-:Y:S04]  /*4040*/  STL [R1+0x348], R17 ;  /* 0x0003481101007387 */ /* 0x004fe80000100800 */
[----:B------:R0:W-:Y:S04]  /*4050*/  STL [R1+0x7b8], R91 ;  /* 0x0007b85b01007387 */ /* 0x0001e80000100800 */
[----:B------:R-:W-:Y:S01]  /*4060*/  STL [R1+0x7fc], R90 ;  /* 0x0007fc5a01007387 */ /* 0x000fe20000100800 */
[----:B0-----:R-:W-:-:S05]  /*4070*/  LEA.HI.X.SX32 R91, R16, R3, 0x1, P6 ;  /* 0x00000003105b7211 */ /* 0x001fca00030f0eff */
[----:B------:R-:W-:Y:S01]  /*4080*/  @!P4 IMAD.MOV.U32 R7, RZ, RZ, R91 ;  /* 0x000000ffff07c224 */ /* 0x000fe200078e005b */
[----:B---3--:R0:W-:Y:S04]  /*4090*/  STL [R1+0x390], R87 ;  /* 0x0003905701007387 */ /* 0x0081e80000100800 */
[----:B------:R1:W2:Y:S01]  /*40a0*/  @!P4 LDG.E.U8 R86, desc[UR14][R6.64] ;  /* 0x0000000e0656c981 */ /* 0x0002a2000c1e1100 */
[----:B0-----:R-:W-:-:S04]  /*40b0*/  IADD3 R87, P6, PT, R10, R2, RZ ;  /* 0x000000020a577210 */ /* 0x001fc80007fde0ff */
[----:B------:R-:W-:Y:S01]  /*40c0*/  LEA.HI.X.SX32 R88, R10, R3, 0x1, P6 ;  /* 0x000000030a587211 */ /* 0x000fe200030f0eff */
[----:B-1----:R-:W-:-:S04]  /*40d0*/  @!P5 IMAD.MOV.U32 R6, RZ, RZ, R87 ;  /* 0x000000ffff06d224 */ /* 0x002fc800078e0057 */
[----:B------:R-:W-:-:S05]  /*40e0*/  @!P5 IMAD.MOV.U32 R7, RZ, RZ, R88 ;  /* 0x000000ffff07d224 */ /* 0x000fca00078e0058 */
[----:B------:R0:W3:Y:S01]  /*40f0*/  @!P5 LDG.E.U8 R85, desc[UR14][R6.64] ;  /* 0x0000000e0655d981 */ /* 0x0000e2000c1e1100 */
[----:B------:R-:W-:-:S03]  /*4100*/  IMAD R16, R4, 0x72, RZ ;  /* 0x0000007204107824 */ /* 0x000fc600078e02ff */
[----:B------:R-:W-:Y:S01]  /*4110*/  STL [R1+0x7f8], R91 ;  /* 0x0007f85b01007387 */ /* 0x000fe20000100800 */
[----:B------:R-:W-:-:S03]  /*4120*/  VIADD R17, R62, 0xffffff85 ;  /* 0xffffff853e117836 */ /* 0x000fc60000000000 */
[----:B------:R-:W-:Y:S04]  /*4130*/  STL [R1+0x83c], R87 ;  /* 0x00083c5701007387 */ /* 0x000fe80000100800 */
[----:B------:R-:W-:Y:S01]  /*4140*/  STL [R1+0x838], R88 ;  /* 0x0008385801007387 */ /* 0x000fe20000100800 */
[----:B------:R-:W-:Y:S01]  /*4150*/  ISETP.GE.U32.AND P2, PT, R17, 0x7fffff06, PT ;  /* 0x7fffff061100780c */ /* 0x000fe20003f46070 */
[C---:B------:R-:W-:Y:S02]  /*4160*/  VIADD R17, R62.reuse, 0xfffffffc ;  /* 0xfffffffc3e117836 */ /* 0x040fe40000000000 */
[----:B0-----:R-:W-:Y:S02]  /*4170*/  VIADD R6, R62, 0xfffffff4 ;  /* 0xfffffff43e067836 */ /* 0x001fe40000000000 */
[----:B------:R-:W-:Y:S01]  /*4180*/  IMAD R10, R4, 0x7a, RZ ;  /* 0x0000007a040a7824 */ /* 0x000fe200078e02ff */
[----:B------:R-:W-:-:S02]  /*4190*/  ISETP.GE.U32.AND P4, PT, R17, 0x7fffff7d, PT ;  /* 0x7fffff7d1100780c */ /* 0x000fc40003f86070 */
[----:B------:R-:W-:Y:S02]  /*41a0*/  PRMT R17, RZ, 0x7610, R17 ;  /* 0x00007610ff117816 */ /* 0x000fe40000000011 */
[----:B------:R-:W-:Y:S01]  /*41b0*/  ISETP.GE.U32.AND P5, PT, R6, 0x7fffff75, PT ;  /* 0x7fffff750600780c */ /* 0x000fe20003fa6070 */
        /* <DEDUP_REMOVED lines=67> */
[----:B------:R-:W-:-:S04]  /*45f0*/  IMAD R10, R4, 0x2b, RZ ;  /* 0x0000002b040a7824 */ /* 0x000fc800078e02ff */
[----:B0-----:R-:W-:Y:S01]  /*4600*/  @!P4 IMAD.MOV.U32 R6, RZ, RZ, R83 ;  /* 0x000000ffff06c224 */ /* 0x001fe200078e0053 */
        /* <DEDUP_REMOVED lines=59> */
[----:B------:R-:W-:Y:S04]  /*49c0*/  STL [R1+0x700], R81 ;  /* 0x0007005101007387 */ /* 0x000fe80000100800 */
[----:B------:R-:W-:Y:S01]  /*49d0*/  STL [R1+0x744], R78 ;  /* 0x0007444e01007387 */ /* 0x000fe20000100800 */
[----:B------:R-:W-:-:S03]  /*49e0*/  VIADD R17, R62, 0xffffffa4 ;  /* 0xffffffa43e117836 */ /* 0x000fc60000000000 */
[----:B------:R-:W-:Y:S01]  /*49f0*/  STL [R1+0x740], R79 ;  /* 0x0007404f01007387 */ /* 0x000fe20000100800 */
[----:B------:R-:W-:Y:S01]  /*4a00*/  IMAD R10, R4, 0x5b, RZ ;  /* 0x0000005b040a7824 */ /* 0x000fe200078e02ff */
[----:B------:R-:W-:Y:S01]  /*4a10*/  ISETP.GE.U32.AND P2, PT, R17, 0x7fffff25, PT ;  /* 0x7fffff251100780c */ /* 0x000fe20003f46070 */
[C---:B------:R-:W-:Y:S02]  /*4a20*/  VIADD R17, R62.reuse, 0xffffff9c ;  /* 0xffffff9c3e117836 */ /* 0x040fe40000000000 */
[----:B0-----:R-:W-:-:S03]  /*4a30*/  VIADD R6, R62, 0xffffff94 ;  /* 0xffffff943e067836 */ /* 0x001fc60000000000 */
[----:B------:R-:W-:Y:S02]  /*4a40*/  ISETP.GE.U32.AND P4, PT, R17, 0x7fffff1d, PT ;  /* 0x7fffff1d1100780c */ /* 0x000fe40003f86070 */
[----:B------:R-:W-:Y:S02]  /*4a50*/  PRMT R17, RZ, 0x7610, R17 ;  /* 0x00007610ff117816 */ /* 0x000fe40000000011 */
[----:B------:R-:W-:Y:S01]  /*4a60*/  ISETP.GE.U32.AND P5, PT, R6, 0x7fffff15, PT ;  /* 0x7fffff150600780c */ /* 0x000fe20003fa6070 */
[----:B--2---:R0:W-:Y:S02]  /*4a70*/  STL [R1+0x410], R77 ;  /* 0x0004104d01007387 */ /* 0x0041e40000100800 */
[----:B0-----:R-:W-:-:S04]  /*4a80*/  IADD3 R77, P6, PT, R16, R2, RZ ;  /* 0x00000002104d7210 */ /* 0x001fc80007fde0ff */
[----:B------:R-:W-:Y:S01]  /*4a90*/  LEA.HI.X.SX32 R78, R16, R3, 0x1, P6 ;  /* 0x00000003104e7211 */ /* 0x000fe200030f0eff */
[----:B------:R-:W-:Y:S04]  /*4aa0*/  STL [R1+0x784], R77 ;  /* 0x0007844d01007387 */ /* 0x000fe80000100800 */
[----:B------:R-:W-:Y:S04]  /*4ab0*/  STL [R1+0x780], R78 ;  /* 0x0007804e01007387 */ /* 0x000fe80000100800 */
[----:B---3--:R0:W-:Y:S01]  /*4ac0*/  STL [R1+0x404], R76 ;  /* 0x0004044c01007387 */ /* 0x0081e20000100800 */
[----:B------:R-:W-:-:S02]  /*4ad0*/  @!P0 IMAD.MOV.U32 R6, RZ, RZ, R77 ;  /* 0x000000ffff068224 */ /* 0x000fc400078e004d */
[----:B------:R-:W-:-:S05]  /*4ae0*/  @!P0 IMAD.MOV.U32 R7, RZ, RZ, R78 ;  /* 0x000000ffff078224 */ /* 0x000fca00078e004e */
        /* <DEDUP_REMOVED lines=8> */
[C---:B------:R-:W-:Y:S01]  /*4b70*/  IMAD R16, R4.reuse, 0x63, RZ ;  /* 0x0000006304107824 */ /* 0x040fe200078e02ff */
[----:B------:R-:W-:Y:S01]  /*4b80*/  STL [R1+0x7c4], R76 ;  /* 0x0007c44c01007387 */ /* 0x000fe20000100800 */
[----:B------:R-:W-:-:S03]  /*4b90*/  IMAD R10, R4, 0x6b, RZ ;  /* 0x0000006b040a7824 */ /* 0x000fc600078e02ff */
[----:B------:R-:W-:Y:S02]  /*4ba0*/  IADD3 R77, P6, PT, R16, R2, RZ ;  /* 0x00000002104d7210 */ /* 0x000fe40007fde0ff */
[----:B------:R-:W-:-:S03]  /*4bb0*/  PRMT R73, RZ, 0x7610, R73 ;  /* 0x00007610ff497816 */ /* 0x000fc60000000049 */
[----:B0-----:R-:W-:Y:S01]  /*4bc0*/  @!P4 IMAD.MOV.U32 R6, RZ, RZ, R77 ;  /* 0x000000ffff06c224 */ /* 0x001fe200078e004d */
[----:B--2---:R-:W-:Y:S04]  /*4bd0*/  STL [R1+0x400], R17 ;  /* 0x0004001101007387 */ /* 0x004fe80000100800 */
[----:B------:R0:W-:Y:S04]  /*4be0*/  STL [R1+0x7c0], R78 ;  /* 0x0007c04e01007387 */ /* 0x0001e80000100800 */
[----:B------:R-:W-:Y:S01]  /*4bf0*/  STL [R1+0x804], R77 ;  /* 0x0008044d01007387 */ /* 0x000fe20000100800 */
[----:B0-----:R-:W-:-:S03]  /*4c00*/  LEA.HI.X.SX32 R78, R16, R3, 0x1, P6 ;  /* 0x00000003104e7211 */ /* 0x001fc600030f0eff */
[----:B---3--:R0:W-:Y:S02]  /*4c10*/  STL [R1+0x444], R75 ;  /* 0x0004444b01007387 */ /* 0x0081e40000100800 */
[----:B------:R-:W-:-:S05]  /*4c20*/  @!P4 IMAD.MOV.U32 R7, RZ, RZ, R78 ;  /* 0x000000ffff07c224 */ /* 0x000fca00078e004e */
        /* <DEDUP_REMOVED lines=8> */
[----:B------:R-:W-:Y:S04]  /*4cb0*/  STL [R1+0x844], R75 ;  /* 0x0008444b01007387 */ /* 0x000fe80000100800 */
[----:B------:R-:W-:Y:S01]  /*4cc0*/  STL [R1+0x840], R76 ;  /* 0x0008404c01007387 */ /* 0x000fe20000100800 */
[----:B0-----:R-:W-:-:S03]  /*4cd0*/  VIADD R6, R62, 0xfffffff3 ;  /* 0xfffffff33e067836 */ /* 0x001fc60000000000 */
[----:B--2---:R0:W-:Y:S02]  /*4ce0*/  STL [R1+0x440], R73 ;  /* 0x0004404901007387 */ /* 0x0041e40000100800 */
[----:B0-----:R-:W-:-:S05]  /*4cf0*/  IADD3 R73, P6, PT, R16, R2, RZ ;  /* 0x0000000210497210 */ /* 0x001fca0007fde0ff */
[----:B------:R-:W-:Y:S04]  /*4d00*/  STL [R1+0x880], R73 ;  /* 0x0008804901007387 */ /* 0x000fe80000100800 */
[----:B---3--:R0:W-:Y:S02]  /*4d10*/  STL [R1+0x450], R74 ;  /* 0x0004504a01007387 */ /* 0x0081e40000100800 */
[----:B0-----:R-:W-:Y:S02]  /*4d20*/  LEA.HI.X.SX32 R74, R16, R3, 0x1, P6 ;  /* 0x00000003104a7211 */ /* 0x001fe400030f0eff */
[----:B------:R-:W-:Y:S01]  /*4d30*/  ISETP.GE.U32.AND P6, PT, R6, 0x7fffff74, PT ;  /* 0x7fffff740600780c */ /* 0x000fe20003fc6070 */
[----:B------:R-:W-:Y:S02]  /*4d40*/  @!P0 IMAD.MOV.U32 R6, RZ, RZ, R73 ;  /* 0x000000ffff068224 */ /* 0x000fe400078e0049 */
[----:B------:R-:W-:-:S05]  /*4d50*/  @!P0 IMAD.MOV.U32 R7, RZ, RZ, R74 ;  /* 0x000000ffff078224 */ /* 0x000fca00078e004a */
[----:B------:R0:W2:Y:S01]  /*4d60*/  @!P0 LDG.E.U8 R72, desc[UR14][R6.64] ;  /* 0x0000000e06488981 */ /* 0x0000a2000c1e1100 */
[----:B------:R-:W-:Y:S02]  /*4d70*/  VIADD R17, R62, 0xffffff84 ;  /* 0xffffff843e117836 */ /* 0x000fe40000000000 */
[----:B------:R-:W-:Y:S01]  /*4d80*/  IMAD R10, R4, 0x7b, RZ ;  /* 0x0000007b040a7824 */ /* 0x000fe200078e02ff */
[----:B------:R1:W-:Y:S02]  /*4d90*/  STL [R1+0x87c], R74 ;  /* 0x00087c4a01007387 */ /* 0x0003e40000100800 */
[----:B------:R-:W-:Y:S01]  /*4da0*/  ISETP.GE.U32.AND P2, PT, R17, 0x7fffff05, PT ;  /* 0x7fffff051100780c */ /* 0x000fe20003f46070 */
[----:B------:R-:W-:Y:S02]  /*4db0*/  VIADD R17, R62, 0xfffffffb ;  /* 0xfffffffb3e117836 */ /* 0x000fe40000000000 */
[----:B0-----:R-:W-:Y:S01]  /*4dc0*/  IMAD.SHL.U32 R6, R4, 0x4, RZ ;  /* 0x0000000404067824 */ /* 0x001fe200078e00ff */
[----:B-1----:R-:W-:-:S04]  /*4dd0*/  IADD3 R74, P5, PT, R10, R2, RZ ;  /* 0x000000020a4a7210 */ /* 0x002fc80007fbe0ff */
[----:B------:R-:W-:Y:S01]  /*4de0*/  LEA.HI.X.SX32 R75, R10, R3, 0x1, P5 ;  /* 0x000000030a4b7211 */ /* 0x000fe200028f0eff */
[----:B------:R-:W-:Y:S01]  /*4df0*/  STL [R1+0x8b8], R74 ;  /* 0x0008b84a01007387 */ /* 0x000fe20000100800 */
[----:B------:R-:W-:-:S03]  /*4e00*/  ISETP.GE.U32.AND P4, PT, R17, 0x7fffff7c, PT ;  /* 0x7fffff7c1100780c */ /* 0x000fc60003f86070 */
[----:B------:R-:W-:Y:S01]  /*4e10*/  @!P2 IMAD.MOV.U32 R7, RZ, RZ, R75 ;  /* 0x000000ffff07a224 */ /* 0x000fe200078e004b */
[----:B--2---:R0:W-:Y:S02]  /*4e20*/  STL [R1+0x414], R72 ;  /* 0x0004144801007387 */ /* 0x0041e40000100800 */
[----:B0-----:R-:W-:-:S04]  /*4e30*/  IADD3 R72, P5, PT, R6, R2, RZ ;  /* 0x0000000206487210 */ /* 0x001fc80007fbe0ff */
[----:B------:R-:W-:Y:S01]  /*4e40*/  LEA.HI.X.SX32 R73, R6, R3, 0x1, P5 ;  /* 0x0000000306497211 */ /* 0x000fe200028f0eff */
[----:B------:R-:W-:-:S05]  /*4e50*/  @!P2 IMAD.MOV.U32 R6, RZ, RZ, R74 ;  /* 0x000000ffff06a224 */ /* 0x000fca00078e004a */
[----:B------:R0:W2:Y:S02]  /*4e60*/  @!P2 LDG.E.U8 R71, desc[UR14][R6.64] ;  /* 0x0000000e0647a981 */ /* 0x0000a4000c1e1100 */
[----:B0-----:R-:W-:Y:S02]  /*4e70*/  @!P4 IMAD.MOV.U32 R6, RZ, RZ, R72 ;  /* 0x000000ffff06c224 */ /* 0x001fe400078e0048 */
[----:B------:R-:W-:-:S05]  /*4e80*/  @!P4 IMAD.MOV.U32 R7, RZ, RZ, R73 ;  /* 0x000000ffff07c224 */ /* 0x000fca00078e0049 */
[----:B------:R0:W3:Y:S01]  /*4e90*/  @!P4 LDG.E.U8 R70, desc[UR14][R6.64] ;  /* 0x0000000e0646c981 */ /* 0x0000e2000c1e1100 */
[----:B------:R-:W-:-:S03]  /*4ea0*/  VIADD R16, R62, 0xffffffeb ;  /* 0xffffffeb3e107836 */ /* 0x000fc60000000000 */
[----:B------:R-:W-:Y:S02]  /*4eb0*/  STL [R1+0x8b4], R75 ;  /* 0x0008b44b01007387 */ /* 0x000fe40000100800 */
[----:B------:R-:W-:Y:S01]  /*4ec0*/  ISETP.GE.U32.AND P0, PT, R16, 0x7fffff6c, PT ;  /* 0x7fffff6c1000780c */ /* 0x000fe20003f06070 */
[----:B------:R-:W-:Y:S01]  /*4ed0*/  IMAD R16, R4, 0xc, RZ ;  /* 0x0000000c04107824 */ /* 0x000fe200078e02ff */
[----:B------:R-:W-:Y:S01]  /*4ee0*/  STL [R1+0x10c], R72 ;  /* 0x00010c4801007387 */ /* 0x000fe20000100800 */
[----:B------:R-:W-:-:S03]  /*4ef0*/  VIADD R10, R62, 0xffffffe3 ;  /* 0xffffffe33e0a7836 */ /* 0x000fc60000000000 */
[----:B------:R-:W-:Y:S01]  /*4f00*/  STL [R1+0x108], R73 ;  /* 0x0001084901007387 */ /* 0x000fe20000100800 */
[----:B0-----:R-:W-:Y:S01]  /*4f10*/  VIADD R6, R62, 0xffffffdb ;  /* 0xffffffdb3e067836 */ /* 0x001fe20000000000 */
[----:B------:R-:W-:Y:S01]  /*4f20*/  ISETP.GE.U32.AND P2, PT, R10, 0x7fffff64, PT ;  /* 0x7fffff640a00780c */ /* 0x000fe20003f46070 */
[----:B------:R-:W-:Y:S01]  /*4f30*/  IMAD R10, R4, 0x14, RZ ;  /* 0x00000014040a7824 */ /* 0x000fe200078e02ff */
        /* <DEDUP_REMOVED lines=634> */
[----:B----4-:R-:W-:-:S03]  /*76e0*/  PRMT R27, RZ, 0x7610, R27 ;  /* 0x00007610ff1b7816 */ /* 0x010fc6000000001b */
        /* <DEDUP_REMOVED lines=49> */
[----:B------:R-:W-:Y:S01]  /*7a00*/  PRMT R18, RZ, 0x7610, R18 ;  /* 0x00007610ff127816 */ /* 0x000fe20000000012 */
[----:B--2---:R-:W-:Y:S04]  /*7a10*/  STL [R1+0xd0], R17 ;  /* 0x0000d01101007387 */ /* 0x004fe80000100800 */
[----:B------:R0:W-:Y:S02]  /*7a20*/  STL [R1+0x7a0], R28 ;  /* 0x0007a01c01007387 */ /* 0x0001e40000100800 */
[----:B0-----:R-:W-:Y:S02]  /*7a30*/  LEA.HI.X.SX32 R28, R16, R3, 0x1, P5 ;  /* 0x00000003101c7211 */ /* 0x001fe400028f0eff */
[----:B---3--:R0:W-:Y:S03]  /*7a40*/  STL [R1+0xcc], R23 ;  /* 0x0000cc1701007387 */ /* 0x0081e60000100800 */
        /* <DEDUP_REMOVED lines=11> */
[----:B------:R-:W-:Y:S04]  /*7b00*/  STL [R1+0x7e0], R28 ;  /* 0x0007e01c01007387 */ /* 0x000fe80000100800 */
[----:B------:R1:W-:Y:S01]  /*7b10*/  STL [R1+0x820], R25 ;  /* 0x0008201901007387 */ /* 0x0003e20000100800 */
[----:B------:R-:W-:Y:S01]  /*7b20*/  IMAD R10, R4, 0x77, RZ ;  /* 0x00000077040a7824 */ /* 0x000fe200078e02ff */
[----:B------:R-:W-:Y:S01]  /*7b30*/  ISETP.GE.U32.AND P5, PT, R17, 0x7fffff09, PT ;  /* 0x7fffff091100780c */ /* 0x000fe20003fa6070 */
[----:B0-----:R-:W-:Y:S01]  /*7b40*/  VIADD R6, R62, 0xffffff80 ;  /* 0xffffff803e067836 */ /* 0x001fe20000000000 */
[----:B-1----:R-:W-:-:S02]  /*7b50*/  IADD3 R25, P0, PT, R16, R2, RZ ;  /* 0x0000000210197210 */ /* 0x002fc40007f1e0ff */
[----:B------:R-:W-:Y:S02]  /*7b60*/  PRMT R24, RZ, 0x7610, R24 ;  /* 0x00007610ff187816 */ /* 0x000fe40000000018 */
[----:B------:R-:W-:Y:S01]  /*7b70*/  ISETP.GE.U32.AND P2, PT, R6, 0x7fffff01, PT ;  /* 0x7fffff010600780c */ /* 0x000fe20003f46070 */
[----:B------:R-:W-:Y:S01]  /*7b80*/  @!P6 IMAD.MOV.U32 R6, RZ, RZ, R25 ;  /* 0x000000ffff06e224 */ /* 0x000fe200078e0019 */
[----:B------:R-:W-:Y:S01]  /*7b90*/  PRMT R17, RZ, 0x7610, R17 ;  /* 0x00007610ff117816 */ /* 0x000fe20000000011 */
[----:B---3--:R0:W-:Y:S04]  /*7ba0*/  STL [R1+0xc4], R18 ;  /* 0x0000c41201007387 */ /* 0x0081e80000100800 */
[----:B------:R-:W-:Y:S04]  /*7bb0*/  STL [R1+0x864], R25 ;  /* 0x0008641901007387 */ /* 0x000fe80000100800 */
[----:B--2---:R1:W-:Y:S01]  /*7bc0*/  STL [R1+0xc8], R26 ;  /* 0x0000c81a01007387 */ /* 0x0043e20000100800 */
[----:B0-----:R-:W-:-:S02]  /*7bd0*/  IADD3 R18, P4, PT, R10, R2, RZ ;  /* 0x000000020a127210 */ /* 0x001fc40007f9e0ff */
[-C--:B-1----:R-:W-:Y:S02]  /*7be0*/  LEA.HI.X.SX32 R26, R16, R3.reuse, 0x1, P0 ;  /* 0x00000003101a7211 */ /* 0x082fe400000f0eff */
[----:B------:R-:W-:-:S03]  /*7bf0*/  LEA.HI.X.SX32 R23, R10, R3, 0x1, P4 ;  /* 0x000000030a177211 */ /* 0x000fc600020f0eff */
[----:B------:R-:W-:-:S05]  /*7c00*/  @!P6 IMAD.MOV.U32 R7, RZ, RZ, R26 ;  /* 0x000000ffff07e224 */ /* 0x000fca00078e001a */
[----:B------:R0:W2:Y:S02]  /*7c10*/  @!P6 LDG.E.U8 R24, desc[UR14][R6.64] ;  /* 0x0000000e0618e981 */ /* 0x0000a4000c1e1100 */
[----:B0-----:R-:W-:Y:S02]  /*7c20*/  @!P5 IMAD.MOV.U32 R6, RZ, RZ, R18 ;  /* 0x000000ffff06d224 */ /* 0x001fe400078e0012 */
[----:B------:R-:W-:-:S05]  /*7c30*/  @!P5 IMAD.MOV.U32 R7, RZ, RZ, R23 ;  /* 0x000000ffff07d224 */ /* 0x000fca00078e0017 */
[----:B------:R0:W3:Y:S01]  /*7c40*/  @!P5 LDG.E.U8 R17, desc[UR14][R6.64] ;  /* 0x0000000e0611d981 */ /* 0x0000e2000c1e1100 */
[----:B------:R-:W-:-:S03]  /*7c50*/  IMAD R10, R4, 0x7f, RZ ;  /* 0x0000007f040a7824 */ /* 0x000fc600078e02ff */
[----:B------:R-:W-:Y:S04]  /*7c60*/  STL [R1+0x8a0], R18 ;  /* 0x0008a01201007387 */ /* 0x000fe80000100800 */
[----:B------:R-:W-:Y:S04]  /*7c70*/  STL [R1+0x860], R26 ;  /* 0x0008601a01007387 */ /* 0x000fe80000100800 */
[----:B------:R1:W-:Y:S04]  /*7c80*/  STL [R1+0x89c], R23 ;  /* 0x00089c1701007387 */ /* 0x0003e80000100800 */
[----:B------:R4:W-:Y:S01]  /*7c90*/  STL [R1+0x8fc], R4 ;  /* 0x0008fc0401007387 */ /* 0x0009e20000100800 */
[----:B-1----:R-:W-:-:S03]  /*7ca0*/  IADD3 R23, P4, PT, R10, R2, RZ ;  /* 0x000000020a177210 */ /* 0x002fc60007f9e0ff */
[----:B------:R-:W-:Y:S04]  /*7cb0*/  STL [R1+0x900], R2 ;  /* 0x0009000201007387 */ /* 0x000fe80000100800 */
[----:B------:R-:W-:Y:S01]  /*7cc0*/  STL [R1+0x8d8], R23 ;  /* 0x0008d81701007387 */ /* 0x000fe20000100800 */
[----:B----4-:R-:W-:Y:S01]  /*7cd0*/  PRMT R4, RZ, 0x7610, R4 ;  /* 0x00007610ff047816 */ /* 0x010fe20000000004 */
[----:B0-----:R-:W-:Y:S01]  /*7ce0*/  @!P2 IMAD.MOV.U32 R6, RZ, RZ, R23 ;  /* 0x000000ffff06a224 */ /* 0x001fe200078e0017 */
[----:B------:R-:W0:Y:S01]  /*7cf0*/  S2R R21, SR_CgaCtaId ;  /* 0x0000000000157919 */ /* 0x000e220000008800 */
[C---:B------:R-:W-:Y:S02]  /*7d00*/  ISETP.GT.U32.AND P0, PT, R8.reuse, R14, PT ;  /* 0x0000000e0800720c */ /* 0x040fe40003f04070 */
[----:B------:R-:W-:-:S02]  /*7d10*/  ISETP.GT.U32.AND P6, PT, R8, R13, PT ;  /* 0x0000000d0800720c */ /* 0x000fc40003fc4070 */
[----:B------:R-:W-:-:S09]  /*7d20*/  ISETP.GT.U32.AND P5, PT, R8, R12, PT ;  /* 0x0000000c0800720c */ /* 0x000fd20003fa4070 */
[--C-:B------:R-:W-:Y:S02]  /*7d30*/  @!P0 IMAD.IADD R14, R14, 0x1, -R8.reuse ;  /* 0x000000010e0e8824 */ /* 0x100fe400078e0a08 */
[----:B------:R-:W-:Y:S02]  /*7d40*/  @!P6 IMAD.IADD R13, R13, 0x1, -R8 ;  /* 0x000000010d0de824 */ /* 0x000fe400078e0a08 */
[----:B0-----:R-:W-:Y:S01]  /*7d50*/  IMAD.SHL.U32 R21, R21, 0x80, RZ ;  /* 0x0000008015157824 */ /* 0x001fe200078e00ff */
[----:B---3--:R-:W-:Y:S04]  /*7d60*/  STL [R1+0xbc], R17 ;  /* 0x0000bc1101007387 */ /* 0x008fe80000100800 */
[----:B--2---:R0:W-:Y:S02]  /*7d70*/  STL [R1+0xc0], R24 ;  /* 0x0000c01801007387 */ /* 0x0041e40000100800 */
[----:B0-----:R-:W-:-:S05]  /*7d80*/  LEA.HI.X.SX32 R24, R10, R3, 0x1, P4 ;  /* 0x000000030a187211 */ /* 0x001fca00020f0eff */
[----:B------:R-:W-:-:S05]  /*7d90*/  @!P2 IMAD.MOV.U32 R7, RZ, RZ, R24 ;  /* 0x000000ffff07a224 */ /* 0x000fca00078e0018 */
[----:B------:R0:W2:Y:S01]  /*7da0*/  @!P2 LDG.E.U8 R4, desc[UR14][R6.64] ;  /* 0x0000000e0604a981 */ /* 0x0000a2000c1e1100 */
[----:B------:R-:W-:-:S04]  /*7db0*/  LOP3.LUT R21, R21, 0x80, RZ, 0xc0, !PT ;  /* 0x0000008015157812 */ /* 0x000fc800078ec0ff */
[----:B------:R-:W-:-:S04]  /*7dc0*/  LOP3.LUT R18, R0, 0x4, R21, 0xfe, !PT ;  /* 0x0000000400127812 */ /* 0x000fc800078efe15 */
[----:B------:R-:W-:Y:S02]  /*7dd0*/  IABS R10, R18 ;  /* 0x00000012000a7213 */ /* 0x000fe40000000000 */
[----:B------:R-:W-:Y:S02]  /*7de0*/  LOP3.LUT R17, R0, 0x5, R21, 0xfe, !PT ;  /* 0x0000000500117812 */ /* 0x000fe400078efe15 */
[C---:B------:R-:W-:Y:S01]  /*7df0*/  ISETP.GT.U32.AND P4, PT, R8.reuse, R15, PT ;  /* 0x0000000f0800720c */ /* 0x040fe20003f84070 */
[----:B0-----:R-:W-:Y:S01]  /*7e00*/  IMAD.MOV.U32 R6, RZ, RZ, R10 ;  /* 0x000000ffff067224 */ /* 0x001fe200078e000a */
[C---:B------:R-:W-:Y:S02]  /*7e10*/  ISETP.GT.U32.AND P0, PT, R8.reuse, R14, PT ;  /* 0x0000000e0800720c */ /* 0x040fe40003f04070 */
[----:B------:R-:W-:Y:S01]  /*7e20*/  IABS R16, R17 ;  /* 0x0000001100107213 */ /* 0x000fe20000000000 */
[----:B------:R-:W-:Y:S01]  /*7e30*/  IMAD.HI.U32 R7, R9, R6, RZ ;  /* 0x0000000609077227 */ /* 0x000fe200078e00ff */
[----:B------:R-:W-:-:S03]  /*7e40*/  ISETP.GT.U32.AND P6, PT, R8, R13, PT ;  /* 0x0000000d0800720c */ /* 0x000fc60003fc4070 */
[----:B------:R-:W-:Y:S02]  /*7e50*/  @!P5 IMAD.IADD R12, R12, 0x1, -R8 ;  /* 0x000000010c0cd824 */ /* 0x000fe400078e0a08 */
[----:B------:R-:W-:Y:S02]  /*7e60*/  IMAD.MOV.U32 R10, RZ, RZ, R16 ;  /* 0x000000ffff0a7224 */ /* 0x000fe400078e0010 */
[----:B------:R-:W-:Y:S01]  /*7e70*/  IMAD.MOV R7, RZ, RZ, -R7 ;  /* 0x000000ffff077224 */ /* 0x000fe200078e0a07 */
[----:B------:R-:W-:Y:S01]  /*7e80*/  ISETP.GE.AND P2, PT, R19, RZ, PT ;  /* 0x000000ff1300720c */ /* 0x000fe20003f46270 */
[----:B------:R-:W-:Y:S01]  /*7e90*/  IMAD.HI.U32 R19, R9, R10, RZ ;  /* 0x0000000a09137227 */ /* 0x000fe200078e00ff */
[----:B------:R-:W-:Y:S02]  /*7ea0*/  ISETP.GT.U32.AND P5, PT, R8, R12, PT ;  /* 0x0000000c0800720c */ /* 0x000fe40003fa4070 */
[----:B------:R-:W-:Y:S01]  /*7eb0*/  LOP3.LUT R16, R0, 0x6, R21, 0xfe, !PT ;  /* 0x0000000600107812 */ /* 0x000fe200078efe15 */
[----:B------:R-:W-:-:S02]  /*7ec0*/  @!P4 IMAD.IADD R15, R15, 0x1, -R8 ;  /* 0x000000010f0fc824 */ /* 0x000fc400078e0a08 */
[----:B------:R-:W-:Y:S02]  /*7ed0*/  IMAD R6, R8, R7, R6 ;  /* 0x0000000708067224 */ /* 0x000fe400078e0206 */
[--C-:B------:R-:W-:Y:S01]  /*7ee0*/  @!P0 IMAD.IADD R14, R14, 0x1, -R8.reuse ;  /* 0x000000010e0e8824 */ /* 0x100fe200078e0a08 */
[----:B------:R-:W-:Y:S01]  /*7ef0*/  ISETP.GE.AND P0, PT, R20, RZ, PT ;  /* 0x000000ff1400720c */ /* 0x000fe20003f06270 */
[----:B------:R-:W-:Y:S01]  /*7f00*/  IMAD.MOV R19, RZ, RZ, -R19 ;  /* 0x000000ffff137224 */ /* 0x000fe200078e0a13 */
[----:B------:R-:W-:Y:S01]  /*7f10*/  IABS R20, R16 ;  /* 0x0000001000147213 */ /* 0x000fe20000000000 */
[----:B------:R-:W-:Y:S01]  /*7f20*/  @!P6 IMAD.IADD R13, R13, 0x1, -R8 ;  /* 0x000000010d0de824 */ /* 0x000fe200078e0a08 */
[C---:B------:R-:W-:Y:S02]  /*7f30*/  ISETP.GT.U32.AND P4, PT, R8.reuse, R15, PT ;  /* 0x0000000f0800720c */ /* 0x040fe40003f84070 */
[C---:B------:R-:W-:Y:S01]  /*7f40*/  ISETP.GT.U32.AND P6, PT, R8.reuse, R6, PT ;  /* 0x000000060800720c */ /* 0x040fe20003fc4070 */
[----:B------:R-:W-:-:S02]  /*7f50*/  IMAD R10, R8, R19, R10 ;  /* 0x00000013080a7224 */ /* 0x000fc400078e020a */
[----:B------:R-:W-:Y:S02]  /*7f60*/  IMAD.MOV.U32 R59, RZ, RZ, R14 ;  /* 0x000000ffff3b7224 */ /* 0x000fe400078e000e */
[----:B------:R-:W-:Y:S02]  /*7f70*/  IMAD.MOV.U32 R7, RZ, RZ, R20 ;  /* 0x000000ffff077224 */ /* 0x000fe400078e0014 */
[----:B------:R-:W-:Y:S01]  /*7f80*/  @!P3 IMAD.MOV R59, RZ, RZ, -R59 ;  /* 0x000000ffff3bb224 */ /* 0x000fe200078e0a3b */
[----:B------:R-:W-:Y:S01]  /*7f90*/  ISETP.GT.U32.AND P3, PT, R8, R10, PT ;  /* 0x0000000a0800720c */ /* 0x000fe20003f64070 */
[----:B------:R-:W-:Y:S01]  /*7fa0*/  @!P5 IMAD.IADD R12, R12, 0x1, -R8 ;  /* 0x000000010c0cd824 */ /* 0x000fe200078e0a08 */
[----:B------:R-:W-:Y:S01]  /*7fb0*/  ISETP.GE.AND P5, PT, R22, RZ, PT ;  /* 0x000000ff1600720c */ /* 0x000fe20003fa6270 */
[----:B------:R-:W-:-:S04]  /*7fc0*/  IMAD.HI.U32 R14, R9, R7, RZ ;  /* 0x00000007090e7227 */ /* 0x000fc800078e00ff */
[----:B------:R-:W-:Y:S02]  /*7fd0*/  IMAD.MOV.U32 R58, RZ, RZ, R13 ;  /* 0x000000ffff3a7224 */ /* 0x000fe400078e000d */
[----:B------:R-:W-:Y:S02]  /*7fe0*/  IMAD.MOV R13, RZ, RZ, -R14 ;  /* 0x000000ffff0d7224 */ /* 0x000fe400078e0a0e */
[--C-:B------:R-:W-:Y:S02]  /*7ff0*/  @!P4 IMAD.IADD R15, R15, 0x1, -R8.reuse ;  /* 0x000000010f0fc824 */ /* 0x100fe400078e0a08 */
[----:B------:R-:W-:Y:S02]  /*8000*/  @!P6 IMAD.IADD R6, R6, 0x1, -R8 ;  /* 0x000000010606e824 */ /* 0x000fe400078e0a08 */
[----:B------:R-:W-:Y:S02]  /*8010*/  IMAD.MOV.U32 R57, RZ, RZ, R12 ;  /* 0x000000ffff397224 */ /* 0x000fe400078e000c */
[C---:B------:R-:W-:Y:S01]  /*8020*/  IMAD R12, R8.reuse, R13, R7 ;  /* 0x0000000d080c7224 */ /* 0x040fe200078e0207 */
[----:B------:R-:W-:Y:S01]  /*8030*/  ISETP.GT.U32.AND P6, PT, R8, R6, PT ;  /* 0x000000060800720c */ /* 0x000fe20003fc4070 */
[----:B------:R-:W-:-:S02]  /*8040*/  IMAD.MOV.U32 R84, RZ, RZ, R15 ;  /* 0x000000ffff547224 */ /* 0x000fc400078e000f */
[----:B------:R-:W-:Y:S02]  /*8050*/  @!P3 IMAD.IADD R10, R10, 0x1, -R8 ;  /* 0x000000010a0ab824 */ /* 0x000fe400078e0a08 */
[----:B------:R-:W-:Y:S01]  /*8060*/  @!P5 IMAD.MOV R84, RZ, RZ, -R84 ;  /* 0x000000ffff54d224 */ /* 0x000fe200078e0a54 */
[----:B------:R-:W-:Y:S01]  /*8070*/  ISETP.GT.U32.AND P5, PT, R8, R12, PT ;  /* 0x0000000c0800720c */ /* 0x000fe20003fa4070 */
[----:B------:R-:W-:Y:S01]  /*8080*/  @!P2 IMAD.MOV R58, RZ, RZ, -R58 ;  /* 0x000000ffff3aa224 */ /* 0x000fe200078e0a3a */
[----:B------:R-:W-:Y:S02]  /*8090*/  ISETP.GE.AND P2, PT, R18, RZ, PT ;  /* 0x000000ff1200720c */ /* 0x000fe40003f46270 */
[----:B------:R-:W-:Y:S02]  /*80a0*/  ISETP.GT.U32.AND P3, PT, R8, R10, PT ;  /* 0x0000000a0800720c */ /* 0x000fe40003f64070 */
[----:B------:R-:W-:Y:S01]  /*80b0*/  LOP3.LUT R7, R0, 0x7, R21, 0xfe, !PT ;  /* 0x0000000700077812 */ /* 0x000fe200078efe15 */
[----:B------:R-:W-:Y:S01]  /*80c0*/  @!P6 IMAD.IADD R6, R6, 0x1, -R8 ;  /* 0x000000010606e824 */ /* 0x000fe200078e0a08 */
[----:B------:R-:W-:-:S02]  /*80d0*/  ISETP.GE.AND P4, PT, R17, RZ, PT ;  /* 0x000000ff1100720c */ /* 0x000fc40003f86270 */
[----:B------:R-:W-:Y:S01]  /*80e0*/  LOP3.LUT R17, R0, 0x8, R21, 0xfe, !PT ;  /* 0x0000000800117812 */ /* 0x000fe200078efe15 */
[----:B------:R-:W-:Y:S01]  /*80f0*/  @!P0 IMAD.MOV R57, RZ, RZ, -R57 ;  /* 0x000000ffff398224 */ /* 0x000fe200078e0a39 */
[----:B------:R-:W-:Y:S01]  /*8100*/  IABS R14, R7 ;  /* 0x00000007000e7213 */ /* 0x000fe20000000000 */
[----:B------:R-:W-:Y:S01]  /*8110*/  IMAD.MOV.U32 R2, RZ, RZ, R6 ;  /* 0x000000ffff027224 */ /* 0x000fe200078e0006 */
[----:B------:R-:W-:Y:S01]  /*8120*/  ISETP.GE.AND P0, PT, R16, RZ, PT ;  /* 0x000000ff1000720c */ /* 0x000fe20003f06270 */
[--C-:B------:R-:W-:Y:S01]  /*8130*/  @!P5 IMAD.IADD R12, R12, 0x1, -R8.reuse ;  /* 0x000000010c0cd824 */ /* 0x100fe200078e0a08 */
[----:B------:R-:W-:Y:S02]  /*8140*/  LOP3.LUT R16, R0, 0x9, R21, 0xfe, !PT ;  /* 0x0000000900107812 */ /* 0x000fe400078efe15 */
[----:B------:R-:W-:Y:S01]  /*8150*/  IABS R13, R17 ;  /* 0x00000011000d7213 */ /* 0x000fe20000000000 */
[----:B------:R-:W-:Y:S01]  /*8160*/  IMAD.HI.U32 R15, R9, R14, RZ ;  /* 0x0000000e090f7227 */ /* 0x000fe200078e00ff */
[----:B------:R-:W-:Y:S01]  /*8170*/  IABS R18, R16 ;  /* 0x0000001000127213 */ /* 0x000fe20000000000 */
[----:B------:R-:W-:Y:S01]  /*8180*/  STL [R1+0x904], R3 ;  /* 0x0009040301007387 */ /* 0x000fe20000100800 */
[----:B------:R-:W-:Y:S01]  /*8190*/  ISETP.GE.AND P6, PT, R7, RZ, PT ;  /* 0x000000ff0700720c */ /* 0x000fe20003fc6270 */
[----:B------:R-:W-:Y:S01]  /*81a0*/  @!P3 IMAD.IADD R10, R10, 0x1, -R8 ;  /* 0x000000010a0ab824 */ /* 0x000fe200078e0a08 */
[----:B------:R-:W-:Y:S01]  /*81b0*/  ISETP.GE.AND P3, PT, R17, RZ, PT ;  /* 0x000000ff1100720c */ /* 0x000fe20003f66270 */
[----:B------:R-:W-:Y:S01]  /*81c0*/  @!P2 IMAD.MOV R2, RZ, RZ, -R2 ;  /* 0x000000ffff02a224 */ /* 0x000fe200078e0a02 */
[----:B------:R-:W-:Y:S01]  /*81d0*/  ISETP.GT.U32.AND P2, PT, R8, R12, PT ;  /* 0x0000000c0800720c */ /* 0x000fe20003f44070 */
[----:B------:R-:W-:Y:S01]  /*81e0*/  IMAD.HI.U32 R7, R9, R13, RZ ;  /* 0x0000000d09077227 */ /* 0x000fe200078e00ff */
[----:B------:R0:W-:Y:S01]  /*81f0*/  STL [R1+0x8d4], R24 ;  /* 0x0008d41801007387 */ /* 0x0001e20000100800 */
[----:B------:R-:W-:-:S02]  /*8200*/  ISETP.GE.AND P5, PT, R16, RZ, PT ;  /* 0x000000ff1000720c */ /* 0x000fc40003fa6270 */
[----:B------:R-:W-:Y:S02]  /*8210*/  IMAD.MOV R17, RZ, RZ, -R15 ;  /* 0x000000ffff117224 */ /* 0x000fe400078e0a0f */
[----:B------:R-:W-:-:S04]  /*8220*/  IMAD.HI.U32 R6, R9, R18, RZ ;  /* 0x0000001209067227 */ /* 0x000fc800078e00ff */
[----:B------:R-:W-:Y:S02]  /*8230*/  IMAD.MOV R16, RZ, RZ, -R7 ;  /* 0x000000ffff107224 */ /* 0x000fe400078e0a07 */
[C---:B------:R-:W-:Y:S02]  /*8240*/  IMAD R7, R8.reuse, R17, R14 ;  /* 0x0000001108077224 */ /* 0x040fe400078e020e */
[----:B------:R-:W-:Y:S02]  /*8250*/  IMAD.MOV R15, RZ, RZ, -R6 ;  /* 0x000000ffff0f7224 */ /* 0x000fe400078e0a06 */
[----:B------:R-:W-:Y:S02]  /*8260*/  IMAD R6, R8, R16, R13 ;  /* 0x0000001008067224 */ /* 0x000fe400078e020d */
[----:B------:R-:W-:-:S03]  /*8270*/  @!P2 IMAD.IADD R12, R12, 0x1, -R8 ;  /* 0x000000010c0ca824 */ /* 0x000fc600078e0a08 */
[----:B------:R-:W-:Y:S02]  /*8280*/  ISETP.GT.U32.AND P2, PT, R8, R6, PT ;  /* 0x000000060800720c */ /* 0x000fe40003f44070 */
[----:B------:R-:W-:-:S04]  /*8290*/  LOP3.LUT R19, R0, 0xa, R21, 0xfe, !PT ;  /* 0x0000000a00137812 */ /* 0x000fc800078efe15 */
[----:B------:R-:W-:Y:S02]  /*82a0*/  IABS R17, R19 ;  /* 0x0000001300117213 */ /* 0x000fe40000000000 */
[----:B------:R-:W-:-:S03]  /*82b0*/  LOP3.LUT R27, R0, 0xf, R21, 0xfe, !PT ;  /* 0x0000000f001b7812 */ /* 0x000fc600078efe15 */
[----:B------:R-:W-:-:S04]  /*82c0*/  IMAD.HI.U32 R13, R9, R17, RZ ;  /* 0x00000011090d7227 */ /* 0x000fc800078e00ff */
[----:B------:R-:W-:Y:S01]  /*82d0*/  @!P2 IMAD.IADD R6, R6, 0x1, -R8 ;  /* 0x000000010606a824 */ /* 0x000fe200078e0a08 */
[----:B------:R-:W-:Y:S01]  /*82e0*/  IABS R20, R27 ;  /* 0x0000001b00147213 */ /* 0x000fe20000000000 */
[----:B------:R-:W-:-:S04]  /*82f0*/  IMAD.MOV R13, RZ, RZ, -R13 ;  /* 0x000000ffff0d7224 */ /* 0x000fc800078e0a0d */
[C---:B------:R-:W-:Y:S02]  /*8300*/  IMAD R17, R8.reuse, R13, R17 ;  /* 0x0000000d08117224 */ /* 0x040fe400078e0211 */
[----:B------:R-:W-:Y:S02]  /*8310*/  IMAD.MOV.U32 R13, RZ, RZ, R20 ;  /* 0x000000ffff0d7224 */ /* 0x000fe400078e0014 */
[----:B------:R-:W-:Y:S01]  /*8320*/  IMAD R18, R8, R15, R18 ;  /* 0x0000000f08127224 */ /* 0x000fe200078e0212 */
[C-C-:B------:R-:W-:Y:S02]  /*8330*/  LOP3.LUT R23, R0.reuse, 0xc, R21.reuse, 0xfe, !PT ;  /* 0x0000000c00177812 */ /* 0x140fe400078efe15 */
[----:B------:R-:W-:Y:S02]  /*8340*/  LOP3.LUT R26, R0, 0xe, R21, 0xfe, !PT ;  /* 0x0000000e001a7812 */ /* 0x000fe400078efe15 */
[----:B------:R-:W-:Y:S02]  /*8350*/  IABS R15, R23 ;  /* 0x00000017000f7213 */ /* 0x000fe40000000000 */
[----:B------:R-:W-:-:S03]  /*8360*/  IABS R14, R26 ;  /* 0x0000001a000e7213 */ /* 0x000fc60000000000 */
[----:B------:R-:W-:-:S04]  /*8370*/  IMAD.HI.U32 R22, R9, R15, RZ ;  /* 0x0000000f09167227 */ /* 0x000fc800078e00ff */
[----:B0-----:R-:W-:Y:S01]  /*8380*/  IMAD.HI.U32 R24, R9, R14, RZ ;  /* 0x0000000e09187227 */ /* 0x001fe200078e00ff */
[----:B------:R-:W-:Y:S01]  /*8390*/  LOP3.LUT R25, R0, 0x12, R21, 0xfe, !PT ;  /* 0x0000001200197812 */ /* 0x000fe200078efe15 */
[----:B--2---:R-:W-:Y:S04]  /*83a0*/  STL [R1+0xb8], R4 ;  /* 0x0000b80401007387 */ /* 0x004fe80000100800 */
[----:B------:R-:W-:Y:S04]  /*83b0*/  STL [R1+0x9dc], R84 ;  /* 0x0009dc5401007387 */ /* 0x000fe80000100800 */
[----:B------:R0:W-:Y:S02]  /*83c0*/  STL [R1+0x94], R2 ;  /* 0x0000940201007387 */ /* 0x0001e40000100800 */
[----:B0-----:R-:W-:-:S04]  /*83d0*/  IMAD.MOV.U32 R2, RZ, RZ, R10 ;  /* 0x000000ffff027224 */ /* 0x001fc800078e000a */
[----:B------:R-:W-:Y:S01]  /*83e0*/  @!P4 IMAD.MOV R2, RZ, RZ, -R2 ;  /* 0x000000ffff02c224 */ /* 0x000fe200078e0a02 */
[----:B------:R-:W-:Y:S02]  /*83f0*/  ISETP.GT.U32.AND P4, PT, R8, R7, PT ;  /* 0x000000070800720c */ /* 0x000fe40003f84070 */
[----:B------:R-:W-:-:S11]  /*8400*/  LOP3.LUT R10, R0, 0xb, R21, 0xfe, !PT ;  /* 0x0000000b000a7812 */ /* 0x000fd600078efe15 */
[----:B------:R-:W-:Y:S01]  /*8410*/  @!P4 IMAD.IADD R7, R7, 0x1, -R8 ;  /* 0x000000010707c824 */ /* 0x000fe200078e0a08 */
[----:B------:R-:W-:-:S04]  /*8420*/  IABS R16, R10 ;  /* 0x0000000a00107213 */ /* 0x000fc80000000000 */
[----:B------:R-:W-:Y:S01]  /*8430*/  ISETP.GT.U32.AND P2, PT, R8, R7, PT ;  /* 0x000000070800720c */ /* 0x000fe20003f44070 */
[----:B------:R0:W-:Y:S01]  /*8440*/  STL [R1+0xb4], R2 ;  /* 0x0000b40201007387 */ /* 0x0001e20000100800 */
[----:B------:R-:W-:-:S04]  /*8450*/  IMAD.HI.U32 R20, R9, R16, RZ ;  /* 0x0000001009147227 */ /* 0x000fc800078e00ff */
[----:B0-----:R-:W-:Y:S02]  /*8460*/  IMAD.MOV.U32 R2, RZ, RZ, R12 ;  /* 0x000000ffff027224 */ /* 0x001fe400078e000c */
[----:B------:R-:W-:Y:S02]  /*8470*/  IMAD.MOV R12, RZ, RZ, -R20 ;  /* 0x000000ffff0c7224 */ /* 0x000fe400078e0a14 */
[----:B------:R-:W-:-:S03]  /*8480*/  @!P0 IMAD.MOV R2, RZ, RZ, -R2 ;  /* 0x000000ffff028224 */ /* 0x000fc600078e0a02 */
[----:B------:R-:W-:Y:S01]  /*8490*/  @!P2 IMAD.IADD R7, R7, 0x1, -R8 ;  /* 0x000000010707a824 */ /* 0x000fe200078e0a08 */
[C---:B------:R-:W-:Y:S01]  /*84a0*/  ISETP.GT.U32.AND P4, PT, R8.reuse, R18, PT ;  /* 0x000000120800720c */ /* 0x040fe20003f84070 */
[C---:B------:R-:W-:Y:S01]  /*84b0*/  IMAD R16, R8.reuse, R12, R16 ;  /* 0x0000000c08107224 */ /* 0x040fe200078e0210 */
[----:B------:R0:W-:Y:S01]  /*84c0*/  STL [R1+0xb0], R2 ;  /* 0x0000b00201007387 */ /* 0x0001e20000100800 */
[----:B------:R-:W-:Y:S01]  /*84d0*/  ISETP.GT.U32.AND P2, PT, R8, R17, PT ;  /* 0x000000110800720c */ /* 0x000fe20003f44070 */
[----:B0-----:R-:W-:-:S04]  /*84e0*/  IMAD.MOV.U32 R2, RZ, RZ, R7 ;  /* 0x000000ffff027224 */ /* 0x001fc800078e0007 */
[----:B------:R-:W-:Y:S01]  /*84f0*/  @!P6 IMAD.MOV R2, RZ, RZ, -R2 ;  /* 0x000000ffff02e224 */ /* 0x000fe200078e0a02 */
[----:B------:R-:W-:-:S04]  /*8500*/  ISETP.GT.U32.AND P6, PT, R8, R16, PT ;  /* 0x000000100800720c */ /* 0x000fc80003fc4070 */
[----:B------:R-:W-:-:S03]  /*8510*/  @!P4 IMAD.IADD R18, R18, 0x1, -R8 ;  /* 0x000000011212c824 */ /* 0x000fc600078e0a08 */
[----:B------:R-:W-:Y:S01]  /*8520*/  @!P2 IMAD.IADD R17, R17, 0x1, -R8 ;  /* 0x000000011111a824 */ /* 0x000fe200078e0a08 */
[C---:B------:R-:W-:Y:S01]  /*8530*/  ISETP.GT.U32.AND P4, PT, R8.reuse, R6, PT ;  /* 0x000000060800720c */ /* 0x040fe20003f84070 */
[----:B------:R-:W-:Y:S01]  /*8540*/  IMAD.HI.U32 R12, R9, R13, RZ ;  /* 0x0000000d090c7227 */ /* 0x000fe200078e00ff */
[----:B------:R-:W-:-:S03]  /*8550*/  ISETP.GT.U32.AND P0, PT, R8, R18, PT ;  /* 0x000000120800720c */ /* 0x000fc60003f04070 */
[----:B------:R-:W-:Y:S02]  /*8560*/  IMAD.MOV R20, RZ, RZ, -R22 ;  /* 0x000000ffff147224 */ /* 0x000fe400078e0a16 */
[----:B------:R-:W-:Y:S01]  /*8570*/  @!P6 IMAD.IADD R16, R16, 0x1, -R8 ;  /* 0x000000011010e824 */ /* 0x000fe200078e0a08 */
[----:B------:R-:W-:Y:S01]  /*8580*/  ISETP.GT.U32.AND P6, PT, R8, R17, PT ;  /* 0x000000110800720c */ /* 0x000fe20003fc4070 */
[----:B------:R-:W-:Y:S01]  /*8590*/  IMAD.MOV R7, RZ, RZ, -R24 ;  /* 0x000000ffff077224 */ /* 0x000fe200078e0a18 */
[----:B------:R-:W-:Y:S01]  /*85a0*/  LOP3.LUT R22, R0, 0x10, R21, 0xfe, !PT ;  /* 0x0000001000167812 */ /* 0x000fe200078efe15 */
[----:B------:R-:W-:Y:S02]  /*85b0*/  IMAD.MOV R12, RZ, RZ, -R12 ;  /* 0x000000ffff0c7224 */ /* 0x000fe400078e0a0c */
[C---:B------:R-:W-:Y:S02]  /*85c0*/  IMAD R15, R8.reuse, R20, R15 ;  /* 0x00000014080f7224 */ /* 0x040fe400078e020f */
[----:B------:R-:W-:-:S02]  /*85d0*/  IMAD R14, R8, R7, R14 ;  /* 0x00000007080e7224 */ /* 0x000fc400078e020e */
[----:B------:R-:W-:Y:S01]  /*85e0*/  IMAD R13, R8, R12, R13 ;  /* 0x0000000c080d7224 */ /* 0x000fe200078e020d */
[----:B------:R-:W-:Y:S01]  /*85f0*/  IABS R12, R22 ;  /* 0x00000016000c7213 */ /* 0x000fe20000000000 */
[--C-:B------:R-:W-:Y:S01]  /*8600*/  @!P4 IMAD.IADD R6, R6, 0x1, -R8.reuse ;  /* 0x000000010606c824 */ /* 0x100fe200078e0a08 */
[----:B------:R-:W-:Y:S01]  /*8610*/  ISETP.GT.U32.AND P4, PT, R8, R15, PT ;  /* 0x0000000f0800720c */ /* 0x000fe20003f84070 */
[--C-:B------:R-:W-:Y:S01]  /*8620*/  @!P0 IMAD.IADD R18, R18, 0x1, -R8.reuse ;  /* 0x0000000112128824 */ /* 0x100fe200078e0a08 */
[----:B------:R-:W-:Y:S01]  /*8630*/  ISETP.GE.AND P0, PT, R19, RZ, PT ;  /* 0x000000ff1300720c */ /* 0x000fe20003f06270 */
[----:B------:R-:W-:Y:S01]  /*8640*/  @!P6 IMAD.IADD R17, R17, 0x1, -R8 ;  /* 0x000000011111e824 */ /* 0x000fe200078e0a08 */
[----:B------:R-:W-:Y:S01]  /*8650*/  ISETP.GT.U32.AND P6, PT, R8, R14, PT ;  /* 0x0000000e0800720c */ /* 0x000fe20003fc4070 */
[----:B------:R-:W-:-:S04]  /*8660*/  IMAD.HI.U32 R19, R9, R12, RZ ;  /* 0x0000000c09137227 */ /* 0x000fc800078e00ff */
[----:B------:R-:W-:Y:S02]  /*8670*/  IMAD.MOV R19, RZ, RZ, -R19 ;  /* 0x000000ffff137224 */ /* 0x000fe400078e0a13 */
[----:B------:R-:W-:Y:S02]  /*8680*/  IMAD.MOV.U32 R56, RZ, RZ, R6 ;  /* 0x000000ffff387224 */ /* 0x000fe400078e0006 */
[C---:B------:R-:W-:Y:S02]  /*8690*/  IMAD R12, R8.reuse, R19, R12 ;  /* 0x00000013080c7224 */ /* 0x040fe400078e020c */
[--C-:B------:R-:W-:Y:S01]  /*86a0*/  @!P4 IMAD.IADD R15, R15, 0x1, -R8.reuse ;  /* 0x000000010f0fc824 */ /* 0x100fe200078e0a08 */
[----:B------:R-:W-:Y:S01]  /*86b0*/  ISETP.GT.U32.AND P4, PT, R8, R16, PT ;  /* 0x000000100800720c */ /* 0x000fe20003f84070 */
[----:B------:R-:W-:Y:S01]  /*86c0*/  @!P6 IMAD.IADD R14, R14, 0x1, -R8 ;  /* 0x000000010e0ee824 */ /* 0x000fe200078e0a08 */
[C---:B------:R-:W-:Y:S01]  /*86d0*/  ISETP.GT.U32.AND P6, PT, R8.reuse, R12, PT ;  /* 0x0000000c0800720c */ /* 0x040fe20003fc4070 */
[----:B------:R-:W-:Y:S01]  /*86e0*/  @!P3 IMAD.MOV R56, RZ, RZ, -R56 ;  /* 0x000000ffff38b224 */ /* 0x000fe200078e0a38 */
[----:B------:R-:W-:-:S02]  /*86f0*/  ISETP.GT.U32.AND P3, PT, R8, R15, PT ;  /* 0x0000000f0800720c */ /* 0x000fc40003f64070 */
[--C-:B------:R-:W-:Y:S02]  /*8700*/  LOP3.LUT R20, R0, 0x11, R21.reuse, 0xfe, !PT ;  /* 0x0000001100147812 */ /* 0x100fe400078efe15 */
[----:B------:R-:W-:Y:S02]  /*8710*/  ISETP.GE.AND P2, PT, R10, RZ, PT ;  /* 0x000000ff0a00720c */ /* 0x000fe40003f46270 */
[----:B------:R-:W-:Y:S02]  /*8720*/  IABS R7, R25 ;  /* 0x0000001900077213 */ /* 0x000fe40000000000 */
[----:B------:R-:W-:Y:S01]  /*8730*/  IABS R10, R20 ;  /* 0x00000014000a7213 */ /* 0x000fe20000000000 */
[----:B------:R-:W-:Y:S01]  /*8740*/  @!P4 IMAD.IADD R16, R16, 0x1, -R8 ;  /* 0x000000011010c824 */ /* 0x000fe200078e0a08 */
[----:B------:R-:W-:Y:S01]  /*8750*/  ISETP.GT.U32.AND P4, PT, R8, R13, PT ;  /* 0x0000000d0800720c */ /* 0x000fe20003f84070 */
[----:B------:R-:W-:Y:S01]  /*8760*/  IMAD.HI.U32 R19, R9, R7, RZ ;  /* 0x0000000709137227 */ /* 0x000fe200078e00ff */
[----:B------:R-:W-:-:S03]  /*8770*/  LOP3.LUT R24, R0, 0x13, R21, 0xfe, !PT ;  /* 0x0000001300187812 */ /* 0x000fc600078efe15 */
[----:B------:R-:W-:-:S04]  /*8780*/  IMAD.HI.U32 R29, R9, R10, RZ ;  /* 0x0000000a091d7227 */ /* 0x000fc800078e00ff */
[--C-:B------:R-:W-:Y:S02]  /*8790*/  @!P6 IMAD.IADD R12, R12, 0x1, -R8.reuse ;  /* 0x000000010c0ce824 */ /* 0x100fe400078e0a08 */
[----:B------:R-:W-:Y:S01]  /*87a0*/  @!P3 IMAD.IADD R15, R15, 0x1, -R8 ;  /* 0x000000010f0fb824 */ /* 0x000fe200078e0a08 */
[----:B------:R-:W-:Y:S01]  /*87b0*/  ISETP.GE.AND P3, PT, R23, RZ, PT ;  /* 0x000000ff1700720c */ /* 0x000fe20003f66270 */
[----:B------:R-:W-:Y:S02]  /*87c0*/  IMAD.MOV.U32 R51, RZ, RZ, R18 ;  /* 0x000000ffff337224 */ /* 0x000fe400078e0012 */
[----:B------:R-:W-:Y:S02]  /*87d0*/  IMAD.MOV R19, RZ, RZ, -R19 ;  /* 0x000000ffff137224 */ /* 0x000fe400078e0a13 */
[----:B------:R-:W-:Y:S01]  /*87e0*/  IMAD.MOV R23, RZ, RZ, -R29 ;  /* 0x000000ffff177224 */ /* 0x000fe200078e0a1d */
[----:B------:R-:W-:Y:S01]  /*87f0*/  IABS R6, R24 ;  /* 0x0000001800067213 */ /* 0x000fe20000000000 */
[----:B------:R-:W-:Y:S01]  /*8800*/  @!P5 IMAD.MOV R51, RZ, RZ, -R51 ;  /* 0x000000ffff33d224 */ /* 0x000fe200078e0a33 */
[C---:B------:R-:W-:Y:S01]  /*8810*/  ISETP.GT.U32.AND P6, PT, R8.reuse, R12, PT ;  /* 0x0000000c0800720c */ /* 0x040fe20003fc4070 */
[C---:B------:R-:W-:Y:S01]  /*8820*/  IMAD R7, R8.reuse, R19, R7 ;  /* 0x0000001308077224 */ /* 0x040fe200078e0207 */
[C---:B------:R-:W-:Y:S01]  /*8830*/  ISETP.GT.U32.AND P5, PT, R8.reuse, R14, PT ;  /* 0x0000000e0800720c */ /* 0x040fe20003fa4070 */
[----:B------:R-:W-:Y:S01]  /*8840*/  IMAD R10, R8, R23, R10 ;  /* 0x00000017080a7224 */ /* 0x000fe200078e020a */
[----:B------:R-:W-:Y:S01]  /*8850*/  LOP3.LUT R19, R0, 0x14, R21, 0xfe, !PT ;  /* 0x0000001400137812 */ /* 0x000fe200078efe15 */
[----:B------:R-:W-:Y:S01]  /*8860*/  IMAD.MOV.U32 R77, RZ, RZ, R16 ;  /* 0x000000ffff4d7224 */ /* 0x000fe200078e0010 */
[----:B------:R0:W-:Y:S01]  /*8870*/  STL [R1+0xac], R2 ;  /* 0x0000ac0201007387 */ /* 0x0001e20000100800 */
[----:B------:R-:W-:Y:S01]  /*8880*/  IMAD.HI.U32 R28, R9, R6, RZ ;  /* 0x00000006091c7227 */ /* 0x000fe200078e00ff */
[----:B------:R-:W-:-:S03]  /*8890*/  IABS R18, R19 ;  /* 0x0000001300127213 */ /* 0x000fc60000000000 */
[----:B------:R-:W-:Y:S02]  /*88a0*/  @!P4 IMAD.IADD R13, R13, 0x1, -R8 ;  /* 0x000000010d0dc824 */ /* 0x000fe400078e0a08 */
[----:B------:R-:W-:Y:S02]  /*88b0*/  IMAD.MOV.U32 R50, RZ, RZ, R17 ;  /* 0x000000ffff327224 */ /* 0x000fe400078e0011 */
[----:B------:R-:W-:Y:S01]  /*88c0*/  @!P2 IMAD.MOV R77, RZ, RZ, -R77 ;  /* 0x000000ffff4da224 */ /* 0x000fe200078e0a4d */
[----:B------:R-:W-:Y:S01]  /*88d0*/  ISETP.GT.U32.AND P2, PT, R8, R10, PT ;  /* 0x0000000a0800720c */ /* 0x000fe20003f44070 */
[----:B0-----:R-:W-:Y:S01]  /*88e0*/  IMAD.MOV.U32 R2, RZ, RZ, R15 ;  /* 0x000000ffff027224 */ /* 0x001fe200078e000f */
[----:B------:R-:W-:Y:S01]  /*88f0*/  ISETP.GE.AND P4, PT, R26, RZ, PT ;  /* 0x000000ff1a00720c */ /* 0x000fe20003f86270 */
[----:B------:R-:W-:Y:S02]  /*8900*/  IMAD.MOV R28, RZ, RZ, -R28 ;  /* 0x000000ffff1c7224 */ /* 0x000fe400078e0a1c */
[----:B------:R-:W-:Y:S01]  /*8910*/  @!P0 IMAD.MOV R50, RZ, RZ, -R50 ;  /* 0x000000ffff328224 */ /* 0x000fe200078e0a32 */
[C---:B------:R-:W-:Y:S01]  /*8920*/  ISETP.GT.U32.AND P0, PT, R8.reuse, R13, PT ;  /* 0x0000000d0800720c */ /* 0x040fe20003f04070 */
[----:B------:R-:W-:Y:S01]  /*8930*/  @!P3 IMAD.MOV R2, RZ, RZ, -R2 ;  /* 0x000000ffff02b224 */ /* 0x000fe200078e0a02 */
[----:B------:R-:W-:Y:S01]  /*8940*/  ISETP.GT.U32.AND P3, PT, R8, R7, PT ;  /* 0x000000070800720c */ /* 0x000fe20003f64070 */
[----:B------:R-:W-:-:S02]  /*8950*/  IMAD.MOV.U32 R17, RZ, RZ, R18 ;  /* 0x000000ffff117224 */ /* 0x000fc400078e0012 */
[----:B------:R-:W-:Y:S02]  /*8960*/  IMAD R6, R8, R28, R6 ;  /* 0x0000001c08067224 */ /* 0x000fe400078e0206 */
[--C-:B------:R-:W-:Y:S01]  /*8970*/  @!P6 IMAD.IADD R12, R12, 0x1, -R8.reuse ;  /* 0x000000010c0ce824 */ /* 0x100fe200078e0a08 */
[----:B------:R-:W-:Y:S01]  /*8980*/  ISETP.GE.AND P6, PT, R22, RZ, PT ;  /* 0x000000ff1600720c */ /* 0x000fe20003fc6270 */
[----:B------:R-:W-:Y:S01]  /*8990*/  @!P5 IMAD.IADD R14, R14, 0x1, -R8 ;  /* 0x000000010e0ed824 */ /* 0x000fe200078e0a08 */
[----:B------:R-:W-:Y:S01]  /*89a0*/  LOP3.LUT R23, R0, 0x15, R21, 0xfe, !PT ;  /* 0x0000001500177812 */ /* 0x000fe200078efe15 */
[----:B------:R-:W-:Y:S01]  /*89b0*/  IMAD.HI.U32 R15, R9, R17, RZ ;  /* 0x00000011090f7227 */ /* 0x000fe200078e00ff */
[----:B------:R-:W-:Y:S01]  /*89c0*/  STL [R1+0x9e0], R77 ;  /* 0x0009e04d01007387 */ /* 0x000fe20000100800 */
[----:B------:R-:W-:-:S03]  /*89d0*/  ISETP.GT.U32.AND P5, PT, R8, R6, PT ;  /* 0x000000060800720c */ /* 0x000fc60003fa4070 */
[----:B------:R0:W-:Y:S01]  /*89e0*/  STL [R1+0x78], R2 ;  /* 0x0000780201007387 */ /* 0x0001e20000100800 */
[----:B------:R-:W-:Y:S01]  /*89f0*/  IMAD.MOV R15, RZ, RZ, -R15 ;  /* 0x000000ffff0f7224 */ /* 0x000fe200078e0a0f */
[----:B------:R-:W-:Y:S01]  /*8a00*/  IABS R16, R23 ;  /* 0x0000001700107213 */ /* 0x000fe20000000000 */
[----:B------:R-:W-:Y:S02]  /*8a10*/  @!P2 IMAD.IADD R10, R10, 0x1, -R8 ;  /* 0x000000010a0aa824 */ /* 0x000fe400078e0a08 */
[----:B------:R-:W-:Y:S02]  /*8a20*/  IMAD R15, R8, R15, R17 ;  /* 0x0000000f080f7224 */ /* 0x000fe400078e0211 */
[----:B0-----:R-:W-:Y:S02]  /*8a30*/  IMAD.MOV.U32 R2, RZ, RZ, R14 ;  /* 0x000000ffff027224 */ /* 0x001fe400078e000e */
[----:B------:R-:W-:Y:S02]  /*8a40*/  IMAD.MOV.U32 R49, RZ, RZ, R12 ;  /* 0x000000ffff317224 */ /* 0x000fe400078e000c */
[----:B------:R-:W-:-:S02]  /*8a50*/  @!P4 IMAD.MOV R2, RZ, RZ, -R2 ;  /* 0x000000ffff02c224 */ /* 0x000fc400078e0a02 */
[--C-:B------:R-:W-:Y:S02]  /*8a60*/  @!P0 IMAD.IADD R13, R13, 0x1, -R8.reuse ;  /* 0x000000010d0d8824 */ /* 0x100fe400078e0a08 */
[--C-:B------:R-:W-:Y:S01]  /*8a70*/  @!P3 IMAD.IADD R7, R7, 0x1, -R8.reuse ;  /* 0x000000010707b824 */ /* 0x100fe200078e0a08 */
[C---:B------:R-:W-:Y:S01]  /*8a80*/  ISETP.GT.U32.AND P3, PT, R8.reuse, R10, PT ;  /* 0x0000000a0800720c */ /* 0x040fe20003f64070 */
[----:B------:R-:W-:Y:S01]  /*8a90*/  IMAD.HI.U32 R17, R9, R16, RZ ;  /* 0x0000001009117227 */ /* 0x000fe200078e00ff */
[----:B------:R0:W-:Y:S03]  /*8aa0*/  STL [R1+0xa4], R2 ;  /* 0x0000a40201007387 */ /* 0x0001e60000100800 */
[----:B------:R-:W-:Y:S01]  /*8ab0*/  @!P6 IMAD.MOV R49, RZ, RZ, -R49 ;  /* 0x000000ffff31e224 */ /* 0x000fe200078e0a31 */
[----:B------:R-:W-:Y:S01]  /*8ac0*/  ISETP.GT.U32.AND P6, PT, R8, R15, PT ;  /* 0x0000000f0800720c */ /* 0x000fe20003fc4070 */
[----:B------:R-:W-:Y:S01]  /*8ad0*/  @!P5 IMAD.IADD R6, R6, 0x1, -R8 ;  /* 0x000000010606d824 */ /* 0x000fe200078e0a08 */
[----:B------:R-:W-:Y:S01]  /*8ae0*/  ISETP.GT.U32.AND P5, PT, R8, R7, PT ;  /* 0x000000070800720c */ /* 0x000fe20003fa4070 */
[----:B0-----:R-:W-:-:S02]  /*8af0*/  IMAD.MOV.U32 R2, RZ, RZ, R13 ;  /* 0x000000ffff027224 */ /* 0x001fc400078e000d */
[----:B------:R-:W-:-:S04]  /*8b00*/  IMAD.MOV R13, RZ, RZ, -R17 ;  /* 0x000000ffff0d7224 */ /* 0x000fc800078e0a11 */
[----:B------:R-:W-:Y:S01]  /*8b10*/  IMAD R12, R8, R13, R16 ;  /* 0x0000000d080c7224 */ /* 0x000fe200078e0210 */
[--C-:B------:R-:W-:Y:S01]  /*8b20*/  LOP3.LUT R13, R0, 0x16, R21.reuse, 0xfe, !PT ;  /* 0x00000016000d7812 */ /* 0x100fe200078efe15 */
[--C-:B------:R-:W-:Y:S01]  /*8b30*/  @!P3 IMAD.IADD R10, R10, 0x1, -R8.reuse ;  /* 0x000000010a0ab824 */ /* 0x100fe200078e0a08 */
[----:B------:R-:W-:Y:S02]  /*8b40*/  LOP3.LUT R14, R0, 0x17, R21, 0xfe, !PT ;  /* 0x00000017000e7812 */ /* 0x000fe400078efe15 */
[----:B------:R-:W-:Y:S01]  /*8b50*/  IABS R16, R13 ;  /* 0x0000000d00107213 */ /* 0x000fe20000000000 */
[----:B------:R-:W-:Y:S01]  /*8b60*/  @!P6 IMAD.IADD R15, R15, 0x1, -R8 ;  /* 0x000000010f0fe824 */ /* 0x000fe200078e0a08 */
[----:B------:R-:W-:Y:S01]  /*8b70*/  IABS R17, R14 ;  /* 0x0000000e00117213 */ /* 0x000fe20000000000 */
[----:B------:R-:W-:Y:S02]  /*8b80*/  IMAD.MOV.U32 R48, RZ, RZ, R10 ;  /* 0x000000ffff307224 */ /* 0x000fe400078e000a */
[----:B------:R-:W-:Y:S01]  /*8b90*/  IMAD.MOV.U32 R10, RZ, RZ, R16 ;  /* 0x000000ffff0a7224 */ /* 0x000fe200078e0010 */
[----:B------:R-:W-:Y:S01]  /*8ba0*/  ISETP.GE.AND P0, PT, R27, RZ, PT ;  /* 0x000000ff1b00720c */ /* 0x000fe20003f06270 */
[----:B------:R-:W-:Y:S01]  /*8bb0*/  @!P5 IMAD.IADD R7, R7, 0x1, -R8 ;  /* 0x000000010707d824 */ /* 0x000fe200078e0a08 */
[C---:B------:R-:W-:Y:S01]  /*8bc0*/  ISETP.GT.U32.AND P5, PT, R8.reuse, R12, PT ;  /* 0x0000000c0800720c */ /* 0x040fe20003fa4070 */
[----:B------:R-:W-:Y:S01]  /*8bd0*/  IMAD.MOV.U32 R16, RZ, RZ, R17 ;  /* 0x000000ffff107224 */ /* 0x000fe200078e0011 */
[C---:B------:R-:W-:Y:S01]  /*8be0*/  ISETP.GT.U32.AND P6, PT, R8.reuse, R15, PT ;  /* 0x0000000f0800720c */ /* 0x040fe20003fc4070 */
[----:B------:R-:W-:Y:S01]  /*8bf0*/  IMAD.HI.U32 R17, R9, R10, RZ ;  /* 0x0000000a09117227 */ /* 0x000fe200078e00ff */
[----:B------:R-:W-:-:S03]  /*8c00*/  ISETP.GT.U32.AND P4, PT, R8, R6, PT ;  /* 0x000000060800720c */ /* 0x000fc60003f84070 */
[----:B------:R-:W-:Y:S02]  /*8c10*/  IMAD.MOV.U32 R46, RZ, RZ, R7 ;  /* 0x000000ffff2e7224 */ /* 0x000fe400078e0007 */
[----:B------:R-:W-:-:S04]  /*8c20*/  IMAD.MOV R7, RZ, RZ, -R17 ;  /* 0x000000ffff077224 */ /* 0x000fc800078e0a11 */
[----:B------:R-:W-:Y:S02]  /*8c30*/  IMAD R7, R8, R7, R10 ;  /* 0x0000000708077224 */ /* 0x000fe400078e020a */
[----:B------:R-:W-:Y:S01]  /*8c40*/  @!P0 IMAD.MOV R2, RZ, RZ, -R2 ;  /* 0x000000ffff028224 */ /* 0x000fe200078e0a02 */
[----:B------:R-:W-:Y:S01]  /*8c50*/  ISETP.GE.AND P0, PT, R25, RZ, PT ;  /* 0x000000ff1900720c */ /* 0x000fe20003f06270 */
[--C-:B------:R-:W-:Y:S02]  /*8c60*/  @!P5 IMAD.IADD R12, R12, 0x1, -R8.reuse ;  /* 0x000000010c0cd824 */ /* 0x100fe400078e0a08 */
[--C-:B------:R-:W-:Y:S01]  /*8c70*/  @!P6 IMAD.IADD R15, R15, 0x1, -R8.reuse ;  /* 0x000000010f0fe824 */ /* 0x100fe200078e0a08 */
[----:B------:R-:W-:Y:S02]  /*8c80*/  ISETP.GT.U32.AND P6, PT, R8, R7, PT ;  /* 0x000000070800720c */ /* 0x000fe40003fc4070 */
[----:B------:R-:W-:Y:S01]  /*8c90*/  ISETP.GE.AND P3, PT, R24, RZ, PT ;  /* 0x000000ff1800720c */ /* 0x000fe20003f66270 */
[----:B------:R-:W-:Y:S01]  /*8ca0*/  @!P4 IMAD.IADD R6, R6, 0x1, -R8 ;  /* 0x000000010606c824 */ /* 0x000fe200078e0a08 */
[----:B------:R-:W-:-:S02]  /*8cb0*/  ISETP.GE.AND P2, PT, R20, RZ, PT ;  /* 0x000000ff1400720c */ /* 0x000fc40003f46270 */
[----:B------:R-:W-:Y:S01]  /*8cc0*/  ISETP.GT.U32.AND P5, PT, R8, R12, PT ;  /* 0x0000000c0800720c */ /* 0x000fe20003fa4070 */
[----:B------:R-:W-:Y:S01]  /*8cd0*/  IMAD.HI.U32 R18, R9, R16, RZ ;  /* 0x0000001009127227 */ /* 0x000fe200078e00ff */
[----:B------:R-:W-:Y:S02]  /*8ce0*/  ISETP.GE.AND P4, PT, R19, RZ, PT ;  /* 0x000000ff1300720c */ /* 0x000fe40003f86270 */
[--C-:B------:R-:W-:Y:S01]  /*8cf0*/  LOP3.LUT R10, R0, 0x18, R21.reuse, 0xfe, !PT ;  /* 0x00000018000a7812 */ /* 0x100fe200078efe15 */
[----:B------:R-:W-:Y:S02]  /*8d00*/  IMAD.MOV.U32 R76, RZ, RZ, R6 ;  /* 0x000000ffff4c7224 */ /* 0x000fe400078e0006 */
[----:B------:R-:W-:Y:S01]  /*8d10*/  IMAD.MOV R6, RZ, RZ, -R18 ;  /* 0x000000ffff067224 */ /* 0x000fe200078e0a12 */
[----:B------:R0:W-:Y:S01]  /*8d20*/  STL [R1+0xa8], R2 ;  /* 0x0000a80201007387 */ /* 0x0001e20000100800 */
[----:B------:R-:W-:Y:S01]  /*8d30*/  @!P0 IMAD.MOV R46, RZ, RZ, -R46 ;  /* 0x000000ffff2e8224 */ /* 0x000fe200078e0a2e */
[----:B------:R-:W-:Y:S01]  /*8d40*/  ISETP.GE.AND P0, PT, R13, RZ, PT ;  /* 0x000000ff0d00720c */ /* 0x000fe20003f06270 */
[----:B------:R-:W-:Y:S01]  /*8d50*/  @!P6 IMAD.IADD R7, R7, 0x1, -R8 ;  /* 0x000000010707e824 */ /* 0x000fe200078e0a08 */
[----:B------:R-:W-:Y:S01]  /*8d60*/  IABS R13, R10 ;  /* 0x0000000a000d7213 */ /* 0x000fe20000000000 */
[----:B------:R-:W-:Y:S01]  /*8d70*/  @!P3 IMAD.MOV R76, RZ, RZ, -R76 ;  /* 0x000000ffff4cb224 */ /* 0x000fe200078e0a4c */
[----:B------:R-:W-:Y:S01]  /*8d80*/  ISETP.GE.AND P3, PT, R14, RZ, PT ;  /* 0x000000ff0e00720c */ /* 0x000fe20003f66270 */
[----:B------:R-:W-:Y:S01]  /*8d90*/  IMAD R6, R8, R6, R16 ;  /* 0x0000000608067224 */ /* 0x000fe200078e0210 */
[----:B------:R-:W-:Y:S01]  /*8da0*/  LOP3.LUT R14, R0, 0x19, R21, 0xfe, !PT ;  /* 0x00000019000e7812 */ /* 0x000fe200078efe15 */
[----:B0-----:R-:W-:Y:S01]  /*8db0*/  IMAD.MOV.U32 R2, RZ, RZ, R15 ;  /* 0x000000ffff027224 */ /* 0x001fe200078e000f */
[----:B------:R-:W-:Y:S01]  /*8dc0*/  ISETP.GT.U32.AND P6, PT, R8, R7, PT ;  /* 0x000000070800720c */ /* 0x000fe20003fc4070 */
[----:B------:R-:W-:Y:S01]  /*8dd0*/  @!P2 IMAD.MOV R48, RZ, RZ, -R48 ;  /* 0x000000ffff30a224 */ /* 0x000fe200078e0a30 */
[----:B------:R-:W-:Y:S01]  /*8de0*/  ISETP.GE.AND P2, PT, R23, RZ, PT ;  /* 0x000000ff1700720c */ /* 0x000fe20003f46270 */
[----:B------:R-:W-:Y:S01]  /*8df0*/  @!P5 IMAD.IADD R12, R12, 0x1, -R8 ;  /* 0x000000010c0cd824 */ /* 0x000fe200078e0a08 */
[----:B------:R-:W-:Y:S01]  /*8e00*/  ISETP.GE.AND P5, PT, R10, RZ, PT ;  /* 0x000000ff0a00720c */ /* 0x000fe20003fa6270 */
[----:B------:R-:W-:Y:S01]  /*8e10*/  @!P4 IMAD.MOV R2, RZ, RZ, -R2 ;  /* 0x000000ffff02c224 */ /* 0x000fe200078e0a02 */
[----:B------:R-:W-:Y:S01]  /*8e20*/  ISETP.GT.U32.AND P4, PT, R8, R6, PT ;  /* 0x000000060800720c */ /* 0x000fe20003f84070 */
[----:B------:R-:W-:Y:S01]  /*8e30*/  IMAD.HI.U32 R10, R9, R13, RZ ;  /* 0x0000000d090a7227 */ /* 0x000fe200078e00ff */
[----:B------:R-:W-:Y:S01]  /*8e40*/  IABS R15, R14 ;  /* 0x0000000e000f7213 */ /* 0x000fe20000000000 */
[----:B------:R-:W-:Y:S02]  /*8e50*/  STL [R1+0x9e8], R76 ;  /* 0x0009e84c01007387 */ /* 0x000fe40000100800 */
[----:B------:R-:W-:-:S02]  /*8e60*/  IMAD.MOV R10, RZ, RZ, -R10 ;  /* 0x000000ffff0a7224 */ /* 0x000fc400078e0a0a */
[----:B------:R0:W-:Y:S02]  /*8e70*/  STL [R1+0x50], R2 ;  /* 0x0000500201007387 */ /* 0x0001e40000100800 */
[----:B------:R-:W-:Y:S02]  /*8e80*/  IMAD R13, R8, R10, R13 ;  /* 0x0000000a080d7224 */ /* 0x000fe400078e020d */
[----:B0-----:R-:W-:Y:S02]  /*8e90*/  IMAD.MOV.U32 R2, RZ, RZ, R12 ;  /* 0x000000ffff027224 */ /* 0x001fe400078e000c */
[----:B------:R-:W-:Y:S02]  /*8ea0*/  IMAD.MOV.U32 R12, RZ, RZ, R15 ;  /* 0x000000ffff0c7224 */ /* 0x000fe400078e000f */
[----:B------:R-:W-:Y:S02]  /*8eb0*/  @!P2 IMAD.MOV R2, RZ, RZ, -R2 ;  /* 0x000000ffff02a224 */ /* 0x000fe400078e0a02 */
[----:B------:R-:W-:-:S04]  /*8ec0*/  IMAD.HI.U32 R16, R9, R12, RZ ;  /* 0x0000000c09107227 */ /* 0x000fc800078e00ff */
[--C-:B------:R-:W-:Y:S01]  /*8ed0*/  @!P6 IMAD.IADD R7, R7, 0x1, -R8.reuse ;  /* 0x000000010707e824 */ /* 0x100fe200078e0a08 */
[----:B------:R-:W-:Y:S01]  /*8ee0*/  ISETP.GT.U32.AND P6, PT, R8, R13, PT ;  /* 0x0000000d0800720c */ /* 0x000fe20003fc4070 */
[----:B------:R-:W-:Y:S02]  /*8ef0*/  @!P4 IMAD.IADD R6, R6, 0x1, -R8 ;  /* 0x000000010606c824 */ /* 0x000fe400078e0a08 */
[----:B------:R-:W-:Y:S01]  /*8f00*/  IMAD.MOV R17, RZ, RZ, -R16 ;  /* 0x000000ffff117224 */ /* 0x000fe200078e0a10 */
[----:B------:R0:W-:Y:S01]  /*8f10*/  STL [R1+0x98], R2 ;  /* 0x0000980201007387 */ /* 0x0001e20000100800 */
[----:B------:R-:W-:Y:S02]  /*8f20*/  LOP3.LUT R15, R0, 0x1a, R21, 0xfe, !PT ;  /* 0x0000001a000f7812 */ /* 0x000fe400078efe15 */
[C---:B------:R-:W-:Y:S01]  /*8f30*/  ISETP.GT.U32.AND P4, PT, R8.reuse, R6, PT ;  /* 0x000000060800720c */ /* 0x040fe20003f84070 */
[----:B------:R-:W-:Y:S01]  /*8f40*/  IMAD R12, R8, R17, R12 ;  /* 0x00000011080c7224 */ /* 0x000fe200078e020c */
[----:B------:R-:W-:Y:S01]  /*8f50*/  IABS R18, R15 ;  /* 0x0000000f00127213 */ /* 0x000fe20000000000 */
[----:B0-----:R-:W-:-:S04]  /*8f60*/  IMAD.MOV.U32 R2, RZ, RZ, R7 ;  /* 0x000000ffff027224 */ /* 0x001fc800078e0007 */
[----:B------:R-:W-:Y:S01]  /*8f70*/  @!P0 IMAD.MOV R2, RZ, RZ, -R2 ;  /* 0x000000ffff028224 */ /* 0x000fe200078e0a02 */
[----:B------:R-:W-:Y:S01]  /*8f80*/  ISETP.GT.U32.AND P0, PT, R8, R12, PT ;  /* 0x0000000c0800720c */ /* 0x000fe20003f04070 */
[----:B------:R-:W-:Y:S02]  /*8f90*/  @!P6 IMAD.IADD R13, R13, 0x1, -R8 ;  /* 0x000000010d0de824 */ /* 0x000fe400078e0a08 */
[----:B------:R-:W-:Y:S01]  /*8fa0*/  IMAD.MOV.U32 R10, RZ, RZ, R18 ;  /* 0x000000ffff0a7224 */ /* 0x000fe200078e0012 */
[----:B------:R-:W-:Y:S01]  /*8fb0*/  ISETP.GE.AND P2, PT, R14, RZ, PT ;  /* 0x000000ff0e00720c */ /* 0x000fe20003f46270 */
[----:B------:R-:W-:Y:S01]  /*8fc0*/  @!P4 IMAD.IADD R6, R6, 0x1, -R8 ;  /* 0x000000010606c824 */ /* 0x000fe200078e0a08 */
[----:B------:R-:W-:Y:S01]  /*8fd0*/  ISETP.GT.U32.AND P6, PT, R8, R13, PT ;  /* 0x0000000d0800720c */ /* 0x000fe20003fc4070 */
[----:B------:R-:W-:Y:S01]  /*8fe0*/  IMAD.HI.U32 R7, R9, R10, RZ ;  /* 0x0000000a09077227 */ /* 0x000fe200078e00ff */
[C-C-:B------:R-:W-:Y:S01]  /*8ff0*/  LOP3.LUT R14, R0.reuse, 0x1b, R21.reuse, 0xfe, !PT ;  /* 0x0000001b000e7812 */ /* 0x140fe200078efe15 */
[----:B------:R0:W-:Y:S01]  /*9000*/  STL [R1+0x9c], R2 ;  /* 0x00009c0201007387 */ /* 0x0001e20000100800 */
[----:B------:R-:W-:-:S02]  /*9010*/  LOP3.LUT R17, R0, 0x1c, R21, 0xfe, !PT ;  /* 0x0000001c00117812 */ /* 0x000fc400078efe15 */
[----:B------:R-:W-:Y:S01]  /*9020*/  ISETP.GE.AND P4, PT, R15, RZ, PT ;  /* 0x000000ff0f00720c */ /* 0x000fe20003f86270 */
[----:B------:R-:W-:Y:S01]  /*9030*/  @!P0 IMAD.IADD R12, R12, 0x1, -R8 ;  /* 0x000000010c0c8824 */ /* 0x000fe200078e0a08 */
[----:B------:R-:W-:Y:S02]  /*9040*/  IABS R16, R14 ;  /* 0x0000000e00107213 */ /* 0x000fe40000000000 */
[----:B------:R-:W-:Y:S01]  /*9050*/  IABS R15, R17 ;  /* 0x00000011000f7213 */ /* 0x000fe20000000000 */
[----:B0-----:R-:W-:Y:S02]  /*9060*/  IMAD.MOV.U32 R2, RZ, RZ, R6 ;  /* 0x000000ffff027224 */ /* 0x001fe400078e0006 */
[----:B------:R-:W-:Y:S01]  /*9070*/  IMAD.MOV R6, RZ, RZ, -R7 ;  /* 0x000000ffff067224 */ /* 0x000fe200078e0a07 */
[----:B------:R-:W-:Y:S01]  /*9080*/  ISETP.GT.U32.AND P0, PT, R8, R12, PT ;  /* 0x0000000c0800720c */ /* 0x000fe20003f04070 */
[----:B------:R-:W-:-:S04]  /*9090*/  IMAD.HI.U32 R18, R9, R16, RZ ;  /* 0x0000001009127227 */ /* 0x000fc800078e00ff */
[C---:B------:R-:W-:Y:S02]  /*90a0*/  IMAD R10, R8.reuse, R6, R10 ;  /* 0x00000006080a7224 */ /* 0x040fe400078e020a */
[----:B------:R-:W-:Y:S02]  /*90b0*/  IMAD.MOV.U32 R6, RZ, RZ, R15 ;  /* 0x000000ffff067224 */ /* 0x000fe400078e000f */
[----:B------:R-:W-:Y:S01]  /*90c0*/  @!P6 IMAD.IADD R13, R13, 0x1, -R8 ;  /* 0x000000010d0de824 */ /* 0x000fe200078e0a08 */
[----:B------:R-:W-:Y:S01]  /*90d0*/  ISETP.GT.U32.AND P6, PT, R8, R10, PT ;  /* 0x0000000a0800720c */ /* 0x000fe20003fc4070 */
[----:B------:R-:W-:Y:S02]  /*90e0*/  IMAD.MOV R7, RZ, RZ, -R18 ;  /* 0x000000ffff077224 */ /* 0x000fe400078e0a12 */
[----:B------:R-:W-:-:S04]  /*90f0*/  IMAD.HI.U32 R15, R9, R6, RZ ;  /* 0x00000006090f7227 */ /* 0x000fc800078e00ff */
[----:B------:R-:W-:Y:S02]  /*9100*/  IMAD R7, R8, R7, R16 ;  /* 0x0000000708077224 */ /* 0x000fe400078e0210 */
[----:B------:R-:W-:Y:S01]  /*9110*/  IMAD.MOV R15, RZ, RZ, -R15 ;  /* 0x000000ffff0f7224 */ /* 0x000fe200078e0a0f */
[----:B------:R-:W-:Y:S01]  /*9120*/  LOP3.LUT R22, R0, 0x1d, R21, 0xfe, !PT ;  /* 0x0000001d00167812 */ /* 0x000fe200078efe15 */
[----:B------:R-:W-:Y:S01]  /*9130*/  @!P0 IMAD.IADD R12, R12, 0x1, -R8 ;  /* 0x000000010c0c8824 */ /* 0x000fe200078e0a08 */
[C---:B------:R-:W-:Y:S01]  /*9140*/  ISETP.GT.U32.AND P0, PT, R8.reuse, R7, PT ;  /* 0x000000070800720c */ /* 0x040fe20003f04070 */
[----:B------:R-:W-:Y:S02]  /*9150*/  IMAD R6, R8, R15, R6 ;  /* 0x0000000f08067224 */ /* 0x000fe400078e0206 */
[----:B------:R-:W-:Y:S02]  /*9160*/  IMAD.MOV.U32 R44, RZ, RZ, R13 ;  /* 0x000000ffff2c7224 */ /* 0x000fe400078e000d */
[----:B------:R-:W-:Y:S01]  /*9170*/  @!P3 IMAD.MOV R2, RZ, RZ, -R2 ;  /* 0x000000ffff02b224 */ /* 0x000fe200078e0a02 */
[----:B------:R-:W-:Y:S01]  /*9180*/  ISETP.GE.AND P3, PT, R14, RZ, PT ;  /* 0x000000ff0e00720c */ /* 0x000fe20003f66270 */
[----:B------:R-:W-:Y:S01]  /*9190*/  @!P5 IMAD.MOV R44, RZ, RZ, -R44 ;  /* 0x000000ffff2cd224 */ /* 0x000fe200078e0a2c */
[----:B------:R-:W-:Y:S01]  /*91a0*/  IABS R14, R22 ;  /* 0x00000016000e7213 */ /* 0x000fe20000000000 */
[----:B------:R-:W-:Y:S01]  /*91b0*/  @!P6 IMAD.IADD R10, R10, 0x1, -R8 ;  /* 0x000000010a0ae824 */ /* 0x000fe200078e0a08 */
[----:B------:R-:W-:-:S02]  /*91c0*/  ISETP.GT.U32.AND P5, PT, R8, R6, PT ;  /* 0x000000060800720c */ /* 0x000fc40003fa4070 */
[--C-:B------:R-:W-:Y:S01]  /*91d0*/  LOP3.LUT R20, R0, 0x1e, R21.reuse, 0xfe, !PT ;  /* 0x0000001e00147812 */ /* 0x100fe200078efe15 */
[----:B------:R-:W-:Y:S01]  /*91e0*/  IMAD.HI.U32 R15, R9, R14, RZ ;  /* 0x0000000e090f7227 */ /* 0x000fe200078e00ff */
[----:B------:R-:W-:Y:S02]  /*91f0*/  ISETP.GT.U32.AND P6, PT, R8, R10, PT ;  /* 0x0000000a0800720c */ /* 0x000fe40003fc4070 */
[----:B------:R-:W-:Y:S01]  /*9200*/  LOP3.LUT R23, R0, 0x1f, R21, 0xfe, !PT ;  /* 0x0000001f00177812 */ /* 0x000fe200078efe15 */
[----:B------:R-:W-:Y:S01]  /*9210*/  IMAD.MOV R13, RZ, RZ, -R15 ;  /* 0x000000ffff0d7224 */ /* 0x000fe200078e0a0f */
[----:B------:R-:W-:Y:S01]  /*9220*/  IABS R16, R20 ;  /* 0x0000001400107213 */ /* 0x000fe20000000000 */
[----:B------:R-:W-:Y:S01]  /*9230*/  @!P0 IMAD.IADD R7, R7, 0x1, -R8 ;  /* 0x0000000107078824 */ /* 0x000fe200078e0a08 */
[----:B------:R-:W-:Y:S01]  /*9240*/  IABS R19, R23 ;  /* 0x0000001700137213 */ /* 0x000fe20000000000 */
[----:B------:R-:W-:Y:S02]  /*9250*/  IMAD R13, R8, R13, R14 ;  /* 0x0000000d080d7224 */ /* 0x000fe400078e020e */
[----:B------:R-:W-:Y:S01]  /*9260*/  @!P5 IMAD.IADD R6, R6, 0x1, -R8 ;  /* 0x000000010606d824 */ /* 0x000fe200078e0a08 */
[----:B------:R-:W-:Y:S01]  /*9270*/  ISETP.GT.U32.AND P0, PT, R8, R7, PT ;  /* 0x000000070800720c */ /* 0x000fe20003f04070 */
[----:B------:R-:W-:-:S04]  /*9280*/  IMAD.HI.U32 R18, R9, R16, RZ ;  /* 0x0000001009127227 */ /* 0x000fc800078e00ff */
[----:B------:R-:W-:Y:S01]  /*9290*/  IMAD.MOV.U32 R15, RZ, RZ, R19 ;  /* 0x000000ffff0f7224 */ /* 0x000fe200078e0013 */
[----:B------:R-:W-:Y:S01]  /*92a0*/  ISETP.GT.U32.AND P5, PT, R8, R6, PT ;  /* 0x000000060800720c */ /* 0x000fe20003fa4070 */
[----:B------:R-:W-:Y:S01]  /*92b0*/  @!P6 IMAD.IADD R10, R10, 0x1, -R8 ;  /* 0x000000010a0ae824 */ /* 0x000fe200078e0a08 */
[----:B------:R-:W-:Y:S01]  /*92c0*/  ISETP.GT.U32.AND P6, PT, R8, R13, PT ;  /* 0x0000000d0800720c */ /* 0x000fe20003fc4070 */
[----:B------:R-:W-:Y:S02]  /*92d0*/  IMAD.MOV.U32 R43, RZ, RZ, R12 ;  /* 0x000000ffff2b7224 */ /* 0x000fe400078e000c */
[----:B------:R-:W-:Y:S02]  /*92e0*/  IMAD.MOV R18, RZ, RZ, -R18 ;  /* 0x000000ffff127224 */ /* 0x000fe400078e0a12 */
[----:B------:R-:W-:-:S04]  /*92f0*/  IMAD.HI.U32 R12, R9, R15, RZ ;  /* 0x0000000f090c7227 */ /* 0x000fc800078e00ff */
[C---:B------:R-:W-:Y:S02]  /*9300*/  IMAD R14, R8.reuse, R18, R16 ;  /* 0x00000012080e7224 */ /* 0x040fe400078e0210 */
[----:B------:R-:W-:Y:S02]  /*9310*/  IMAD.MOV R12, RZ, RZ, -R12 ;  /* 0x000000ffff0c7224 */ /* 0x000fe400078e0a0c */
[----:B------:R-:W-:Y:S01]  /*9320*/  @!P0 IMAD.IADD R7, R7, 0x1, -R8 ;  /* 0x0000000107078824 */ /* 0x000fe200078e0a08 */
[C---:B------:R-:W-:Y:S01]  /*9330*/  ISETP.GT.U32.AND P0, PT, R8.reuse, R14, PT ;  /* 0x0000000e0800720c */ /* 0x040fe20003f04070 */
[----:B------:R-:W-:Y:S01]  /*9340*/  IMAD R15, R8, R12, R15 ;  /* 0x0000000c080f7224 */ /* 0x000fe200078e020f */
[--C-:B------:R-:W-:Y:S01]  /*9350*/  LOP3.LUT R19, R0, 0x21, R21.reuse, 0xfe, !PT ;  /* 0x0000002100137812 */ /* 0x100fe200078efe15 */
[----:B------:R-:W-:Y:S02]  /*9360*/  IMAD.MOV.U32 R60, RZ, RZ, R10 ;  /* 0x000000ffff3c7224 */ /* 0x000fe400078e000a */
[--C-:B------:R-:W-:Y:S01]  /*9370*/  @!P5 IMAD.IADD R6, R6, 0x1, -R8.reuse ;  /* 0x000000010606d824 */ /* 0x100fe200078e0a08 */
[----:B------:R-:W-:Y:S01]  /*9380*/  ISETP.GT.U32.AND P5, PT, R8, R15, PT ;  /* 0x0000000f0800720c */ /* 0x000fe20003fa4070 */
[----:B------:R-:W-:Y:S01]  /*9390*/  @!P6 IMAD.IADD R13, R13, 0x1, -R8 ;  /* 0x000000010d0de824 */ /* 0x000fe200078e0a08 */
[----:B------:R-:W-:Y:S01]  /*93a0*/  LOP3.LUT R18, R0, 0x20, R21, 0xfe, !PT ;  /* 0x0000002000127812 */ /* 0x000fe200078efe15 */
[----:B------:R-:W-:Y:S01]  /*93b0*/  @!P4 IMAD.MOV R60, RZ, RZ, -R60 ;  /* 0x000000ffff3cc224 */ /* 0x000fe200078e0a3c */
[----:B------:R-:W-:-:S02]  /*93c0*/  IABS R25, R19 ;  /* 0x0000001300197213 */ /* 0x000fc40000000000 */
[----:B------:R-:W-:Y:S02]  /*93d0*/  ISETP.GT.U32.AND P4, PT, R8, R13, PT ;  /* 0x0000000d0800720c */ /* 0x000fe40003f84070 */
[----:B------:R-:W-:Y:S02]  /*93e0*/  IABS R16, R18 ;  /* 0x0000001200107213 */ /* 0x000fe40000000000 */
[----:B------:R-:W-:Y:S01]  /*93f0*/  LOP3.LUT R24, R0, 0x22, R21, 0xfe, !PT ;  /* 0x0000002200187812 */ /* 0x000fe200078efe15 */
[----:B------:R-:W-:Y:S01]  /*9400*/  @!P2 IMAD.MOV R43, RZ, RZ, -R43 ;  /* 0x000000ffff2ba224 */ /* 0x000fe200078e0a2b */
[----:B------:R-:W-:Y:S01]  /*9410*/  ISETP.GE.AND P2, PT, R17, RZ, PT ;  /* 0x000000ff1100720c */ /* 0x000fe20003f46270 */
[----:B------:R-:W-:Y:S01]  /*9420*/  IMAD.MOV.U32 R12, RZ, RZ, R25 ;  /* 0x000000ffff0c7224 */ /* 0x000fe200078e0019 */
[----:B------:R-:W-:Y:S01]  /*9430*/  IABS R17, R24 ;  /* 0x0000001800117213 */ /* 0x000fe20000000000 */
[----:B------:R-:W-:Y:S02]  /*9440*/  @!P0 IMAD.IADD R14, R14, 0x1, -R8 ;  /* 0x000000010e0e8824 */ /* 0x000fe400078e0a08 */
[----:B------:R-:W-:Y:S01]  /*9450*/  IMAD.HI.U32 R25, R9, R16, RZ ;  /* 0x0000001009197227 */ /* 0x000fe200078e00ff */
[----:B------:R-:W-:-:S03]  /*9460*/  ISETP.GE.AND P6, PT, R22, RZ, PT ;  /* 0x000000ff1600720c */ /* 0x000fc60003fc6270 */
[----:B------:R-:W-:Y:S01]  /*9470*/  IMAD.HI.U32 R26, R9, R12, RZ ;  /* 0x0000000c091a7227 */ /* 0x000fe200078e00ff */
[----:B------:R-:W-:-:S03]  /*9480*/  ISETP.GE.AND P0, PT, R20, RZ, PT ;  /* 0x000000ff1400720c */ /* 0x000fc60003f06270 */
[----:B------:R-:W-:Y:S02]  /*9490*/  IMAD.MOV.U32 R75, RZ, RZ, R7 ;  /* 0x000000ffff4b7224 */ /* 0x000fe400078e0007 */
[----:B------:R-:W-:Y:S01]  /*94a0*/  @!P5 IMAD.IADD R15, R15, 0x1, -R8 ;  /* 0x000000010f0fd824 */ /* 0x000fe200078e0a08 */
[----:B------:R-:W-:Y:S01]  /*94b0*/  ISETP.GT.U32.AND P5, PT, R8, R14, PT ;  /* 0x0000000e0800720c */ /* 0x000fe20003fa4070 */
[----:B------:R-:W-:Y:S02]  /*94c0*/  IMAD.MOV R10, RZ, RZ, -R25 ;  /* 0x000000ffff0a7224 */ /* 0x000fe400078e0a19 */
[----:B------:R-:W-:Y:S01]  /*94d0*/  IMAD.HI.U32 R22, R9, R17, RZ ;  /* 0x0000001109167227 */ /* 0x000fe200078e00ff */
[----:B------:R0:W-:Y:S03]  /*94e0*/  STL [R1+0xa0], R2 ;  /* 0x0000a00201007387 */ /* 0x0001e60000100800 */
[----:B------:R-:W-:-:S02]  /*94f0*/  IMAD.MOV R20, RZ, RZ, -R26 ;  /* 0x000000ffff147224 */ /* 0x000fc400078e0a1a */
[----:B------:R-:W-:Y:S01]  /*9500*/  @!P3 IMAD.MOV R75, RZ, RZ, -R75 ;  /* 0x000000ffff4bb224 */ /* 0x000fe200078e0a4b */
[C---:B------:R-:W-:Y:S01]  /*9510*/  ISETP.GT.U32.AND P3, PT, R8.reuse, R15, PT ;  /* 0x0000000f0800720c */ /* 0x040fe20003f64070 */
[----:B------:R-:W-:Y:S02]  /*9520*/  @!P4 IMAD.IADD R13, R13, 0x1, -R8 ;  /* 0x000000010d0dc824 */ /* 0x000fe400078e0a08 */
[C---:B------:R-:W-:Y:S02]  /*9530*/  IMAD R16, R8.reuse, R10, R16 ;  /* 0x0000000a08107224 */ /* 0x040fe400078e0210 */
[----:B------:R-:W-:Y:S02]  /*9540*/  IMAD.MOV R10, RZ, RZ, -R22 ;  /* 0x000000ffff0a7224 */ /* 0x000fe400078e0a16 */
[----:B------:R-:W-:Y:S02]  /*9550*/  IMAD.MOV.U32 R90, RZ, RZ, R6 ;  /* 0x000000ffff5a7224 */ /* 0x000fe400078e0006 */
[----:B------:R-:W-:-:S02]  /*9560*/  IMAD R12, R8, R20, R12 ;  /* 0x00000014080c7224 */ /* 0x000fc400078e020c */
[----:B0-----:R-:W-:Y:S02]  /*9570*/  IMAD.MOV.U32 R2, RZ, RZ, R13 ;  /* 0x000000ffff027224 */ /* 0x001fe400078e000d */
[----:B------:R-:W-:Y:S01]  /*9580*/  @!P2 IMAD.MOV R90, RZ, RZ, -R90 ;  /* 0x000000ffff5aa224 */ /* 0x000fe200078e0a5a */
[C---:B------:R-:W-:Y:S01]  /*9590*/  ISETP.GT.U32.AND P2, PT, R8.reuse, R16, PT ;  /* 0x000000100800720c */ /* 0x040fe20003f44070 */
[----:B------:R-:W-:Y:S01]  /*95a0*/  IMAD R10, R8, R10, R17 ;  /* 0x0000000a080a7224 */ /* 0x000fe200078e0211 */
[----:B------:R-:W-:Y:S01]  /*95b0*/  LOP3.LUT R17, R0, 0x23, R21, 0xfe, !PT ;  /* 0x0000002300117812 */ /* 0x000fe200078efe15 */
[----:B------:R-:W-:Y:S01]  /*95c0*/  @!P6 IMAD.MOV R2, RZ, RZ, -R2 ;  /* 0x000000ffff02e224 */ /* 0x000fe200078e0a02 */
[----:B------:R-:W-:Y:S01]  /*95d0*/  ISETP.GT.U32.AND P6, PT, R8, R12, PT ;  /* 0x0000000c0800720c */ /* 0x000fe20003fc4070 */
[----:B------:R-:W-:Y:S01]  /*95e0*/  STL [R1+0x9ec], R60 ;  /* 0x0009ec3c01007387 */ /* 0x000fe20000100800 */
[----:B------:R-:W-:Y:S01]  /*95f0*/  @!P5 IMAD.IADD R14, R14, 0x1, -R8 ;  /* 0x000000010e0ed824 */ /* 0x000fe200078e0a08 */
[----:B------:R-:W-:-:S02]  /*9600*/  IABS R7, R17 ;  /* 0x0000001100077213 */ /* 0x000fc40000000000 */
[----:B------:R-:W-:Y:S01]  /*9610*/  STL [R1+0x9f4], R75 ;  /* 0x0009f44b01007387 */ /* 0x000fe20000100800 */
[----:B------:R-:W-:Y:S01]  /*9620*/  ISETP.GT.U32.AND P5, PT, R8, R10, PT ;  /* 0x0000000a0800720c */ /* 0x000fe20003fa4070 */
[----:B------:R-:W-:Y:S02]  /*9630*/  @!P3 IMAD.IADD R15, R15, 0x1, -R8 ;  /* 0x000000010f0fb824 */ /* 0x000fe400078e0a08 */
[----:B------:R-:W-:Y:S01]  /*9640*/  STL [R1+0x9f8], R90 ;  /* 0x0009f85a01007387 */ /* 0x000fe20000100800 */
[----:B------:R-:W-:-:S03]  /*9650*/  ISETP.GE.AND P4, PT, R23, RZ, PT ;  /* 0x000000ff1700720c */ /* 0x000fc60003f86270 */
[----:B------:R0:W-:Y:S01]  /*9660*/  STL [R1+0x90], R2 ;  /* 0x0000900201007387 */ /* 0x0001e20000100800 */
[----:B------:R-:W-:Y:S01]  /*9670*/  ISETP.GE.AND P3, PT, R18, RZ, PT ;  /* 0x000000ff1200720c */ /* 0x000fe20003f66270 */
[----:B------:R-:W-:-:S04]  /*9680*/  IMAD.HI.U32 R18, R9, R7, RZ ;  /* 0x0000000709127227 */ /* 0x000fc800078e00ff */
[----:B0-----:R-:W-:Y:S02]  /*9690*/  IMAD.MOV.U32 R2, RZ, RZ, R14 ;  /* 0x000000ffff027224 */ /* 0x001fe400078e000e */
[----:B------:R-:W-:Y:S02]  /*96a0*/  @!P2 IMAD.IADD R16, R16, 0x1, -R8 ;  /* 0x000000011010a824 */ /* 0x000fe400078e0a08 */
[----:B------:R-:W-:Y:S02]  /*96b0*/  @!P0 IMAD.MOV R2, RZ, RZ, -R2 ;  /* 0x000000ffff028224 */ /* 0x000fe400078e0a02 */
[----:B------:R-:W-:Y:S01]  /*96c0*/  IMAD.MOV R14, RZ, RZ, -R18 ;  /* 0x000000ffff0e7224 */ /* 0x000fe200078e0a12 */
[----:B------:R-:W-:Y:S01]  /*96d0*/  LOP3.LUT R13, R0, 0x24, R21, 0xfe, !PT ;  /* 0x00000024000d7812 */ /* 0x000fe200078efe15 */
[--C-:B------:R-:W-:Y:S01]  /*96e0*/  @!P6 IMAD.IADD R12, R12, 0x1, -R8.reuse ;  /* 0x000000010c0ce824 */ /* 0x100fe200078e0a08 */
[----:B------:R0:W-:Y:S01]  /*96f0*/  STL [R1+0x88], R2 ;  /* 0x0000880201007387 */ /* 0x0001e20000100800 */
[C---:B------:R-:W-:Y:S01]  /*9700*/  IMAD R7, R8.reuse, R14, R7 ;  /* 0x0000000e08077224 */ /* 0x040fe200078e0207 */
[----:B------:R-:W-:Y:S01]  /*9710*/  ISETP.GT.U32.AND P6, PT, R8, R16, PT ;  /* 0x000000100800720c */ /* 0x000fe20003fc4070 */
[----:B------:R-:W-:Y:S01]  /*9720*/  @!P5 IMAD.IADD R10, R10, 0x1, -R8 ;  /* 0x000000010a0ad824 */ /* 0x000fe200078e0a08 */
[----:B------:R-:W-:-:S02]  /*9730*/  IABS R6, R13 ;  /* 0x0000000d00067213 */ /* 0x000fc40000000000 */
[C---:B------:R-:W-:Y:S01]  /*9740*/  ISETP.GT.U32.AND P0, PT, R8.reuse, R12, PT ;  /* 0x0000000c0800720c */ /* 0x040fe20003f04070 */
[----:B0-----:R-:W-:Y:S01]  /*9750*/  IMAD.MOV.U32 R2, RZ, RZ, R15 ;  /* 0x000000ffff027224 */ /* 0x001fe200078e000f */
[----:B------:R-:W-:-:S03]  /*9760*/  ISETP.GT.U32.AND P5, PT, R8, R10, PT ;  /* 0x0000000a0800720c */ /* 0x000fc60003fa4070 */
[----:B------:R-:W-:Y:S01]  /*9770*/  @!P4 IMAD.MOV R2, RZ, RZ, -R2 ;  /* 0x000000ffff02c224 */ /* 0x000fe200078e0a02 */
[----:B------:R-:W-:Y:S01]  /*9780*/  ISETP.GT.U32.AND P4, PT, R8, R7, PT ;  /* 0x000000070800720c */ /* 0x000fe20003f84070 */
[----:B------:R-:W-:-:S04]  /*9790*/  IMAD.HI.U32 R18, R9, R6, RZ ;  /* 0x0000000609127227 */ /* 0x000fc800078e00ff */
[----:B------:R-:W-:Y:S02]  /*97a0*/  IMAD.MOV R15, RZ, RZ, -R18 ;  /* 0x000000ffff0f7224 */ /* 0x000fe400078e0a12 */
[----:B------:R-:W-:Y:S02]  /*97b0*/  @!P6 IMAD.IADD R16, R16, 0x1, -R8 ;  /* 0x000000011010e824 */ /* 0x000fe400078e0a08 */
[----:B------:R-:W-:Y:S01]  /*97c0*/  IMAD R6, R8, R15, R6 ;  /* 0x0000000f08067224 */ /* 0x000fe200078e0206 */
[----:B------:R-:W-:Y:S01]  /*97d0*/  ISETP.GE.AND P2, PT, R19, RZ, PT ;  /* 0x000000ff1300720c */ /* 0x000fe20003f46270 */
[--C-:B------:R-:W-:Y:S01]  /*97e0*/  @!P0 IMAD.IADD R12, R12, 0x1, -R8.reuse ;  /* 0x000000010c0c8824 */ /* 0x100fe200078e0a08 */
[----:B------:R-:W-:Y:S01]  /*97f0*/  ISETP.GE.AND P0, PT, R17, RZ, PT ;  /* 0x000000ff1100720c */ /* 0x000fe20003f06270 */
[----:B------:R-:W-:Y:S01]  /*9800*/  @!P4 IMAD.IADD R7, R7, 0x1, -R8 ;  /* 0x000000010707c824 */ /* 0x000fe200078e0a08 */
[C-C-:B------:R-:W-:Y:S01]  /*9810*/  LOP3.LUT R19, R0.reuse, 0x25, R21.reuse, 0xfe, !PT ;  /* 0x0000002500137812 */ /* 0x140fe200078efe15 */
[----:B------:R-:W-:Y:S01]  /*9820*/  IMAD.MOV.U32 R38, RZ, RZ, R16 ;  /* 0x000000ffff267224 */ /* 0x000fe200078e0010 */
[--C-:B------:R-:W-:Y:S01]  /*9830*/  LOP3.LUT R17, R0, 0x26, R21.reuse, 0xfe, !PT ;  /* 0x0000002600117812 */ /* 0x100fe200078efe15 */
[----:B------:R-:W-:Y:S01]  /*9840*/  @!P5 IMAD.IADD R10, R10, 0x1, -R8 ;  /* 0x000000010a0ad824 */ /* 0x000fe200078e0a08 */
[----:B------:R-:W-:-:S02]  /*9850*/  LOP3.LUT R18, R0, 0x27, R21, 0xfe, !PT ;  /* 0x0000002700127812 */ /* 0x000fc400078efe15 */
[C---:B------:R-:W-:Y:S01]  /*9860*/  ISETP.GT.U32.AND P5, PT, R8.reuse, R6, PT ;  /* 0x000000060800720c */ /* 0x040fe20003fa4070 */
[----:B------:R-:W-:Y:S01]  /*9870*/  @!P3 IMAD.MOV R38, RZ, RZ, -R38 ;  /* 0x000000ffff26b224 */ /* 0x000fe200078e0a26 */
[----:B------:R-:W-:Y:S02]  /*9880*/  IABS R14, R19 ;  /* 0x00000013000e7213 */ /* 0x000fe40000000000 */
[----:B------:R-:W-:Y:S02]  /*9890*/  IABS R15, R17 ;  /* 0x00000011000f7213 */ /* 0x000fe40000000000 */
[----:B------:R-:W-:Y:S02]  /*98a0*/  IABS R22, R18 ;  /* 0x0000001200167213 */ /* 0x000fe40000000000 */
[----:B------:R-:W-:Y:S01]  /*98b0*/  ISETP.GT.U32.AND P3, PT, R8, R7, PT ;  /* 0x000000070800720c */ /* 0x000fe20003f64070 */
[----:B------:R-:W-:Y:S01]  /*98c0*/  IMAD.HI.U32 R20, R9, R14, RZ ;  /* 0x0000000e09147227 */ /* 0x000fe200078e00ff */
[----:B------:R-:W-:-:S03]  /*98d0*/  ISETP.GE.AND P4, PT, R13, RZ, PT ;  /* 0x000000ff0d00720c */ /* 0x000fc60003f86270 */
[----:B------:R-:W-:Y:S02]  /*98e0*/  IMAD.MOV.U32 R13, RZ, RZ, R15 ;  /* 0x000000ffff0d7224 */ /* 0x000fe400078e000f */
[----:B------:R-:W-:Y:S02]  /*98f0*/  IMAD.MOV.U32 R15, RZ, RZ, R22 ;  /* 0x000000ffff0f7224 */ /* 0x000fe400078e0016 */
[----:B------:R-:W-:Y:S02]  /*9900*/  IMAD.MOV R20, RZ, RZ, -R20 ;  /* 0x000000ffff147224 */ /* 0x000fe400078e0a14 */
[----:B------:R-:W-:-:S04]  /*9910*/  IMAD.HI.U32 R16, R9, R13, RZ ;  /* 0x0000000d09107227 */ /* 0x000fc800078e00ff */
[----:B------:R-:W-:-:S04]  /*9920*/  IMAD.HI.U32 R22, R9, R15, RZ ;  /* 0x0000000f09167227 */ /* 0x000fc800078e00ff */
[----:B------:R-:W-:Y:S02]  /*9930*/  @!P5 IMAD.IADD R6, R6, 0x1, -R8 ;  /* 0x000000010606d824 */ /* 0x000fe400078e0a08 */
[----:B------:R-:W-:Y:S02]  /*9940*/  IMAD.MOV.U32 R37, RZ, RZ, R12 ;  /* 0x000000ffff257224 */ /* 0x000fe400078e000c */
[C---:B------:R-:W-:Y:S02]  /*9950*/  IMAD R14, R8.reuse, R20, R14 ;  /* 0x00000014080e7224 */ /* 0x040fe400078e020e */
[----:B------:R-:W-:Y:S02]  /*9960*/  IMAD.MOV R12, RZ, RZ, -R16 ;  /* 0x000000ffff0c7224 */ /* 0x000fe400078e0a10 */
[----:B------:R-:W-:Y:S02]  /*9970*/  IMAD.MOV R16, RZ, RZ, -R22 ;  /* 0x000000ffff107224 */ /* 0x000fe400078e0a16 */
[----:B------:R-:W-:Y:S01]  /*9980*/  @!P3 IMAD.IADD R7, R7, 0x1, -R8 ;  /* 0x000000010707b824 */ /* 0x000fe200078e0a08 */
[C---:B------:R-:W-:Y:S01]  /*9990*/  ISETP.GT.U32.AND P5, PT, R8.reuse, R6, PT ;  /* 0x000000060800720c */ /* 0x040fe20003fa4070 */
[----:B------:R-:W-:Y:S01]  /*99a0*/  @!P2 IMAD.MOV R37, RZ, RZ, -R37 ;  /* 0x000000ffff25a224 */ /* 0x000fe200078e0a25 */
[C---:B------:R-:W-:Y:S01]  /*99b0*/  ISETP.GT.U32.AND P2, PT, R8.reuse, R14, PT ;  /* 0x0000000e0800720c */ /* 0x040fe20003f44070 */
[----:B------:R-:W-:-:S02]  /*99c0*/  IMAD R13, R8, R12, R13 ;  /* 0x0000000c080d7224 */ /* 0x000fc400078e020d */
[----:B------:R-:W-:Y:S02]  /*99d0*/  IMAD R12, R8, R16, R15 ;  /* 0x00000010080c7224 */ /* 0x000fe400078e020f */
[----:B------:R-:W-:-:S04]  /*99e0*/  IMAD.MOV.U32 R71, RZ, RZ, R7 ;  /* 0x000000ffff477224 */ /* 0x000fc800078e0007 */
[----:B------:R-:W-:Y:S01]  /*99f0*/  @!P0 IMAD.MOV R71, RZ, RZ, -R71 ;  /* 0x000000ffff478224 */ /* 0x000fe200078e0a47 */
[----:B------:R-:W-:Y:S02]  /*9a00*/  ISETP.GT.U32.AND P0, PT, R8, R12, PT ;  /* 0x0000000c0800720c */ /* 0x000fe40003f04070 */
[----:B------:R-:W-:Y:S01]  /*9a10*/  LOP3.LUT R20, R0, 0x28, R21, 0xfe, !PT ;  /* 0x0000002800147812 */ /* 0x000fe200078efe15 */
[----:B------:R-:W-:Y:S01]  /*9a20*/  @!P5 IMAD.IADD R6, R6, 0x1, -R8 ;  /* 0x000000010606d824 */ /* 0x000fe200078e0a08 */
[----:B------:R-:W-:Y:S01]  /*9a30*/  ISETP.GT.U32.AND P5, PT, R8, R13, PT ;  /* 0x0000000d0800720c */ /* 0x000fe20003fa4070 */
[----:B------:R-:W-:Y:S01]  /*9a40*/  IMAD.MOV.U32 R52, RZ, RZ, R10 ;  /* 0x000000ffff347224 */ /* 0x000fe200078e000a */
[----:B------:R-:W-:Y:S01]  /*9a50*/  IABS R10, R20 ;  /* 0x00000014000a7213 */ /* 0x000fe20000000000 */
[----:B------:R-:W-:-:S04]  /*9a60*/  @!P2 IMAD.IADD R14, R14, 0x1, -R8 ;  /* 0x000000010e0ea824 */ /* 0x000fc800078e0a08 */
[----:B------:R-:W-:Y:S01]  /*9a70*/  IMAD.HI.U32 R16, R9, R10, RZ ;  /* 0x0000000a09107227 */ /* 0x000fe200078e00ff */
[----:B------:R-:W-:-:S03]  /*9a80*/  ISETP.GT.U32.AND P2, PT, R8, R14, PT ;  /* 0x0000000e0800720c */ /* 0x000fc60003f44070 */
[----:B------:R-:W-:Y:S02]  /*9a90*/  @!P0 IMAD.IADD R12, R12, 0x1, -R8 ;  /* 0x000000010c0c8824 */ /* 0x000fe400078e0a08 */
[----:B------:R-:W-:Y:S02]  /*9aa0*/  IMAD.MOV.U32 R88, RZ, RZ, R6 ;  /* 0x000000ffff587224 */ /* 0x000fe400078e0006 */
[----:B------:R-:W-:Y:S01]  /*9ab0*/  IMAD.MOV R6, RZ, RZ, -R16 ;  /* 0x000000ffff067224 */ /* 0x000fe200078e0a10 */
[----:B------:R-:W-:Y:S02]  /*9ac0*/  LOP3.LUT R16, R0, 0x2a, R21, 0xfe, !PT ;  /* 0x0000002a00107812 */ /* 0x000fe400078efe15 */
[C---:B------:R-:W-:Y:S01]  /*9ad0*/  ISETP.GT.U32.AND P0, PT, R8.reuse, R12, PT ;  /* 0x0000000c0800720c */ /* 0x040fe20003f04070 */
[----:B------:R-:W-:Y:S02]  /*9ae0*/  @!P5 IMAD.IADD R13, R13, 0x1, -R8 ;  /* 0x000000010d0dd824 */ /* 0x000fe400078e0a08 */
[C---:B------:R-:W-:Y:S01]  /*9af0*/  IMAD R10, R8.reuse, R6, R10 ;  /* 0x00000006080a7224 */ /* 0x040fe200078e020a */
[----:B------:R-:W-:Y:S01]  /*9b00*/  IABS R6, R16 ;  /* 0x0000001000067213 */ /* 0x000fe20000000000 */
[----:B------:R-:W-:Y:S01]  /*9b10*/  @!P4 IMAD.MOV R88, RZ, RZ, -R88 ;  /* 0x000000ffff58c224 */ /* 0x000fe200078e0a58 */
[----:B------:R-:W-:Y:S01]  /*9b20*/  ISETP.GT.U32.AND P5, PT, R8, R13, PT ;  /* 0x0000000d0800720c */ /* 0x000fe20003fa4070 */
[----:B------:R-:W-:Y:S01]  /*9b30*/  @!P2 IMAD.IADD R14, R14, 0x1, -R8 ;  /* 0x000000010e0ea824 */ /* 0x000fe200078e0a08 */
[----:B------:R-:W-:Y:S01]  /*9b40*/  ISETP.GE.AND P4, PT, R18, RZ, PT ;  /* 0x000000ff1200720c */ /* 0x000fe20003f86270 */
[----:B------:R-:W-:Y:S01]  /*9b50*/  IMAD.HI.U32 R18, R9, R6, RZ ;  /* 0x0000000609127227 */ /* 0x000fe200078e00ff */
[----:B------:R-:W-:-:S02]  /*9b60*/  ISETP.GT.U32.AND P2, PT, R8, R10, PT ;  /* 0x0000000a0800720c */ /* 0x000fc40003f44070 */
[--C-:B------:R-:W-:Y:S01]  /*9b70*/  LOP3.LUT R15, R0, 0x29, R21.reuse, 0xfe, !PT ;  /* 0x00000029000f7812 */ /* 0x100fe200078efe15 */
[----:B------:R-:W-:Y:S02]  /*9b80*/  IMAD.MOV R18, RZ, RZ, -R18 ;  /* 0x000000ffff127224 */ /* 0x000fe400078e0a12 */
[----:B------:R-:W-:Y:S01]  /*9b90*/  @!P0 IMAD.IADD R12, R12, 0x1, -R8 ;  /* 0x000000010c0c8824 */ /* 0x000fe200078e0a08 */
[----:B------:R-:W-:Y:S01]  /*9ba0*/  IABS R7, R15 ;  /* 0x0000000f00077213 */ /* 0x000fe20000000000 */
[----:B------:R-:W-:Y:S01]  /*9bb0*/  IMAD.MOV.U32 R3, RZ, RZ, R14 ;  /* 0x000000ffff037224 */ /* 0x000fe200078e000e */
[----:B------:R-:W-:Y:S01]  /*9bc0*/  ISETP.GE.AND P3, PT, R17, RZ, PT ;  /* 0x000000ff1100720c */ /* 0x000fe20003f66270 */
[----:B------:R-:W-:Y:S01]  /*9bd0*/  IMAD R6, R8, R18, R6 ;  /* 0x0000001208067224 */ /* 0x000fe200078e0206 */
[----:B------:R-:W-:Y:S01]  /*9be0*/  LOP3.LUT R14, R0, 0x2b, R21, 0xfe, !PT ;  /* 0x0000002b000e7812 */ /* 0x000fe200078efe15 */
[----:B------:R-:W-:Y:S01]  /*9bf0*/  IMAD.MOV.U32 R4, RZ, RZ, R12 ;  /* 0x000000ffff047224 */ /* 0x000fe200078e000c */
[----:B------:R-:W-:Y:S01]  /*9c00*/  ISETP.GE.AND P6, PT, R24, RZ, PT ;  /* 0x000000ff1800720c */ /* 0x000fe20003fc6270 */
[----:B------:R-:W-:-:S04]  /*9c10*/  IMAD.HI.U32 R17, R9, R7, RZ ;  /* 0x0000000709117227 */ /* 0x000fc800078e00ff */
[----:B------:R-:W-:Y:S01]  /*9c20*/  @!P5 IMAD.IADD R13, R13, 0x1, -R8 ;  /* 0x000000010d0dd824 */ /* 0x000fe200078e0a08 */
[----:B------:R-:W-:Y:S01]  /*9c30*/  ISETP.GE.AND P5, PT, R15, RZ, PT ;  /* 0x000000ff0f00720c */ /* 0x000fe20003fa6270 */
[----:B------:R-:W-:Y:S01]  /*9c40*/  @!P4 IMAD.MOV R4, RZ, RZ, -R4 ;  /* 0x000000ffff04c224 */ /* 0x000fe200078e0a04 */
[----:B------:R-:W-:Y:S01]  /*9c50*/  IABS R15, R14 ;  /* 0x0000000e000f7213 */ /* 0x000fe20000000000 */
[----:B------:R-:W-:Y:S01]  /*9c60*/  @!P2 IMAD.IADD R10, R10, 0x1, -R8 ;  /* 0x000000010a0aa824 */ /* 0x000fe200078e0a08 */
[C---:B------:R-:W-:Y:S01]  /*9c70*/  ISETP.GT.U32.AND P4, PT, R8.reuse, R6, PT ;  /* 0x000000060800720c */ /* 0x040fe20003f84070 */
[----:B------:R-:W-:Y:S01]  /*9c80*/  IMAD.MOV R17, RZ, RZ, -R17 ;  /* 0x000000ffff117224 */ /* 0x000fe200078e0a11 */
[----:B------:R0:W-:Y:S02]  /*9c90*/  STL [R1+0x8c], R2 ;  /* 0x00008c0201007387 */ /* 0x0001e40000100800 */
[C---:B------:R-:W-:Y:S01]  /*9ca0*/  ISETP.GT.U32.AND P2, PT, R8.reuse, R10, PT ;  /* 0x0000000a0800720c */ /* 0x040fe20003f44070 */
[----:B------:R-:W-:-:S02]  /*9cb0*/  IMAD R7, R8, R17, R7 ;  /* 0x0000001108077224 */ /* 0x000fc400078e0207 */
[----:B0-----:R-:W-:Y:S02]  /*9cc0*/  IMAD.MOV.U32 R2, RZ, RZ, R13 ;  /* 0x000000ffff027224 */ /* 0x001fe400078e000d */
[----:B------:R-:W-:Y:S01]  /*9cd0*/  IMAD.MOV.U32 R13, RZ, RZ, R15 ;  /* 0x000000ffff0d7224 */ /* 0x000fe200078e000f */
[----:B------:R-:W-:Y:S01]  /*9ce0*/  ISETP.GT.U32.AND P0, PT, R8, R7, PT ;  /* 0x000000070800720c */ /* 0x000fe20003f04070 */
[----:B------:R-:W-:Y:S01]  /*9cf0*/  @!P6 IMAD.MOV R52, RZ, RZ, -R52 ;  /* 0x000000ffff34e224 */ /* 0x000fe200078e0a34 */
[----:B------:R-:W-:Y:S01]  /*9d00*/  LOP3.LUT R15, R0, 0x2c, R21, 0xfe, !PT ;  /* 0x0000002c000f7812 */ /* 0x000fe200078efe15 */
[----:B------:R-:W-:Y:S01]  /*9d10*/  IMAD.HI.U32 R12, R9, R13, RZ ;  /* 0x0000000d090c7227 */ /* 0x000fe200078e00ff */
[----:B------:R-:W-:-:S03]  /*9d20*/  ISETP.GE.AND P6, PT, R19, RZ, PT ;  /* 0x000000ff1300720c */ /* 0x000fc60003fc6270 */
[----:B------:R-:W-:Y:S01]  /*9d30*/  @!P3 IMAD.MOV R2, RZ, RZ, -R2 ;  /* 0x000000ffff02b224 */ /* 0x000fe200078e0a02 */
[----:B------:R-:W-:Y:S01]  /*9d40*/  ISETP.GE.AND P3, PT, R16, RZ, PT ;  /* 0x000000ff1000720c */ /* 0x000fe20003f66270 */
[----:B------:R-:W-:Y:S01]  /*9d50*/  IMAD.MOV R16, RZ, RZ, -R12 ;  /* 0x000000ffff107224 */ /* 0x000fe200078e0a0c */
[----:B------:R-:W-:Y:S01]  /*9d60*/  IABS R12, R15 ;  /* 0x0000000f000c7213 */ /* 0x000fe20000000000 */
[--C-:B------:R-:W-:Y:S02]  /*9d70*/  @!P4 IMAD.IADD R6, R6, 0x1, -R8.reuse ;  /* 0x000000010606c824 */ /* 0x100fe400078e0a08 */
[----:B------:R-:W-:Y:S02]  /*9d80*/  @!P2 IMAD.IADD R10, R10, 0x1, -R8 ;  /* 0x000000010a0aa824 */ /* 0x000fe400078e0a08 */
[C---:B------:R-:W-:Y:S01]  /*9d90*/  IMAD R13, R8.reuse, R16, R13 ;  /* 0x00000010080d7224 */ /* 0x040fe200078e020d */
[----:B------:R-:W-:Y:S01]  /*9da0*/  ISETP.GT.U32.AND P4, PT, R8, R6, PT ;  /* 0x000000060800720c */ /* 0x000fe20003f84070 */
[----:B------:R-:W-:Y:S01]  /*9db0*/  IMAD.HI.U32 R16, R9, R12, RZ ;  /* 0x0000000c09107227 */ /* 0x000fe200078e00ff */
[----:B------:R-:W-:-:S03]  /*9dc0*/  LOP3.LUT R54, R0, 0x2d, R21, 0xfe, !PT ;  /* 0x0000002d00367812 */ /* 0x000fc600078efe15 */
[----:B------:R-:W-:Y:S02]  /*9dd0*/  IMAD.MOV.U32 R36, RZ, RZ, R10 ;  /* 0x000000ffff247224 */ /* 0x000fe400078e000a */
[----:B------:R-:W-:Y:S02]  /*9de0*/  @!P0 IMAD.IADD R7, R7, 0x1, -R8 ;  /* 0x0000000107078824 */ /* 0x000fe400078e0a08 */
[----:B------:R-:W-:Y:S02]  /*9df0*/  IMAD.MOV R10, RZ, RZ, -R16 ;  /* 0x000000ffff0a7224 */ /* 0x000fe400078e0a10 */
[----:B------:R-:W-:Y:S01]  /*9e00*/  @!P6 IMAD.MOV R3, RZ, RZ, -R3 ;  /* 0x000000ffff03e224 */ /* 0x000fe200078e0a03 */
[----:B------:R-:W-:Y:S01]  /*9e10*/  ISETP.GE.AND P6, PT, R20, RZ, PT ;  /* 0x000000ff1400720c */ /* 0x000fe20003fc6270 */
[C---:B------:R-:W-:Y:S01]  /*9e20*/  IMAD R12, R8.reuse, R10, R12 ;  /* 0x0000000a080c7224 */ /* 0x040fe200078e020c */
[----:B------:R-:W-:Y:S02]  /*9e30*/  ISETP.GT.U32.AND P0, PT, R8, R7, PT ;  /* 0x000000070800720c */ /* 0x000fe40003f04070 */
[----:B------:R-:W-:Y:S01]  /*9e40*/  IABS R19, R54 ;  /* 0x0000003600137213 */ /* 0x000fe20000000000 */
[----:B------:R-:W-:Y:S01]  /*9e50*/  @!P4 IMAD.IADD R6, R6, 0x1, -R8 ;  /* 0x000000010606c824 */ /* 0x000fe200078e0a08 */
[----:B------:R-:W-:-:S02]  /*9e60*/  ISETP.GT.U32.AND P4, PT, R8, R12, PT ;  /* 0x0000000c0800720c */ /* 0x000fc40003f84070 */
[--C-:B------:R-:W-:Y:S01]  /*9e70*/  LOP3.LUT R17, R0, 0x30, R21.reuse, 0xfe, !PT ;  /* 0x0000003000117812 */ /* 0x100fe200078efe15 */
[----:B------:R-:W-:Y:S01]  /*9e80*/  IMAD.HI.U32 R18, R9, R19, RZ ;  /* 0x0000001309127227 */ /* 0x000fe200078e00ff */
[----:B------:R-:W-:Y:S02]  /*9e90*/  ISETP.GE.AND P2, PT, R14, RZ, PT ;  /* 0x000000ff0e00720c */ /* 0x000fe40003f46270 */
[----:B------:R-:W-:Y:S01]  /*9ea0*/  IABS R14, R17 ;  /* 0x00000011000e7213 */ /* 0x000fe20000000000 */
[----:B------:R-:W-:Y:S02]  /*9eb0*/  IMAD.MOV R16, RZ, RZ, -R18 ;  /* 0x000000ffff107224 */ /* 0x000fe400078e0a12 */
[----:B------:R-:W-:Y:S01]  /*9ec0*/  @!P6 IMAD.MOV R36, RZ, RZ, -R36 ;  /* 0x000000ffff24e224 */ /* 0x000fe200078e0a24 */
[----:B------:R-:W-:Y:S01]  /*9ed0*/  ISETP.GT.U32.AND P6, PT, R8, R13, PT ;  /* 0x0000000d0800720c */ /* 0x000fe20003fc4070 */
[----:B------:R-:W-:Y:S01]  /*9ee0*/  @!P0 IMAD.IADD R7, R7, 0x1, -R8 ;  /* 0x0000000107078824 */ /* 0x000fe200078e0a08 */
[----:B------:R-:W-:Y:S01]  /*9ef0*/  LOP3.LUT R53, R0, 0x2e, R21, 0xfe, !PT ;  /* 0x0000002e00357812 */ /* 0x000fe200078efe15 */
[----:B------:R-:W-:Y:S01]  /*9f00*/  IMAD R19, R8, R16, R19 ;  /* 0x0000001008137224 */ /* 0x000fe200078e0213 */
[----:B------:R-:W-:Y:S01]  /*9f10*/  LOP3.LUT R16, R0, 0x31, R21, 0xfe, !PT ;  /* 0x0000003100107812 */ /* 0x000fe200078efe15 */
[----:B------:R-:W-:Y:S01]  /*9f20*/  IMAD.HI.U32 R10, R9, R14, RZ ;  /* 0x0000000e090a7227 */ /* 0x000fe200078e00ff */
[----:B------:R-:W-:-:S02]  /*9f30*/  ISETP.GE.AND P0, PT, R15, RZ, PT ;  /* 0x000000ff0f00720c */ /* 0x000fc40003f06270 */
[----:B------:R-:W-:Y:S01]  /*9f40*/  LOP3.LUT R22, R0, 0x32, R21, 0xfe, !PT ;  /* 0x0000003200167812 */ /* 0x000fe200078efe15 */
[----:B------:R-:W-:Y:S01]  /*9f50*/  @!P4 IMAD.IADD R12, R12, 0x1, -R8 ;  /* 0x000000010c0cc824 */ /* 0x000fe200078e0a08 */
[----:B------:R-:W-:Y:S01]  /*9f60*/  IABS R18, R53 ;  /* 0x0000003500127213 */ /* 0x000fe20000000000 */
[----:B------:R-:W-:Y:S01]  /*9f70*/  IMAD.MOV.U32 R35, RZ, RZ, R7 ;  /* 0x000000ffff237224 */ /* 0x000fe200078e0007 */
[----:B------:R-:W-:Y:S01]  /*9f80*/  IABS R15, R16 ;  /* 0x00000010000f7213 */ /* 0x000fe20000000000 */
[----:B------:R-:W-:Y:S01]  /*9f90*/  IMAD.MOV R10, RZ, RZ, -R10 ;  /* 0x000000ffff0a7224 */ /* 0x000fe200078e0a0a */
[----:B------:R-:W-:Y:S01]  /*9fa0*/  IABS R20, R22 ;  /* 0x0000001600147213 */ /* 0x000fe20000000000 */
[----:B------:R-:W-:Y:S01]  /*9fb0*/  @!P5 IMAD.MOV R35, RZ, RZ, -R35 ;  /* 0x000000ffff23d224 */ /* 0x000fe200078e0a23 */
[C---:B------:R-:W-:Y:S01]  /*9fc0*/  ISETP.GT.U32.AND P5, PT, R8.reuse, R12, PT ;  /* 0x0000000c0800720c */ /* 0x040fe20003fa4070 */
[----:B------:R-:W-:Y:S02]  /*9fd0*/  IMAD R14, R8, R10, R14 ;  /* 0x0000000a080e7224 */ /* 0x000fe400078e020e */
[----:B------:R-:W-:-:S04]  /*9fe0*/  IMAD.HI.U32 R7, R9, R18, RZ ;  /* 0x0000001209077227 */ /* 0x000fc800078e00ff */
[----:B------:R-:W-:Y:S01]  /*9ff0*/  @!P6 IMAD.IADD R13, R13, 0x1, -R8 ;  /* 0x000000010d0de824 */ /* 0x000fe200078e0a08 */
[C---:B------:R-:W-:Y:S01]  /*a000*/  ISETP.GT.U32.AND P6, PT, R8.reuse, R19, PT ;  /* 0x000000130800720c */ /* 0x040fe20003fc4070 */
[----:B------:R-:W-:Y:S02]  /*a010*/  IMAD.MOV.U32 R10, RZ, RZ, R15 ;  /* 0x000000ffff0a7224 */ /* 0x000fe400078e000f */
[----:B------:R-:W-:Y:S02]  /*a020*/  IMAD.MOV.U32 R47, RZ, RZ, R6 ;  /* 0x000000ffff2f7224 */ /* 0x000fe400078e0006 */
[----:B------:R-:W-:Y:S02]  /*a030*/  IMAD.MOV.U32 R15, RZ, RZ, R20 ;  /* 0x000000ffff0f7224 */ /* 0x000fe400078e0014 */
[----:B------:R-:W-:Y:S02]  /*a040*/  IMAD.MOV R6, RZ, RZ, -R7 ;  /* 0x000000ffff067224 */ /* 0x000fe400078e0a07 */
[----:B------:R-:W-:Y:S01]  /*a050*/  IMAD.HI.U32 R20, R9, R10, RZ ;  /* 0x0000000a09147227 */ /* 0x000fe200078e00ff */
[----:B------:R-:W-:-:S03]  /*a060*/  ISETP.GT.U32.AND P4, PT, R8, R13, PT ;  /* 0x0000000d0800720c */ /* 0x000fc60003f84070 */
[C---:B------:R-:W-:Y:S02]  /*a070*/  IMAD R18, R8.reuse, R6, R18 ;  /* 0x0000000608127224 */ /* 0x040fe400078e0212 */
[----:B------:R-:W-:Y:S02]  /*a080*/  IMAD.MOV R7, RZ, RZ, -R20 ;  /* 0x000000ffff077224 */ /* 0x000fe400078e0a14 */
[----:B------:R-:W-:Y:S01]  /*a090*/  @!P3 IMAD.MOV R47, RZ, RZ, -R47 ;  /* 0x000000ffff2fb224 */ /* 0x000fe200078e0a2f */
[----:B------:R-:W-:Y:S01]  /*a0a0*/  ISETP.GT.U32.AND P3, PT, R8, R14, PT ;  /* 0x0000000e0800720c */ /* 0x000fe20003f64070 */
[----:B------:R-:W-:Y:S01]  /*a0b0*/  @!P5 IMAD.IADD R12, R12, 0x1, -R8 ;  /* 0x000000010c0cd824 */ /* 0x000fe200078e0a08 */
[C---:B------:R-:W-:Y:S01]  /*a0c0*/  ISETP.GT.U32.AND P5, PT, R8.reuse, R18, PT ;  /* 0x000000120800720c */ /* 0x040fe20003fa4070 */
[----:B------:R-:W-:Y:S02]  /*a0d0*/  IMAD R10, R8, R7, R10 ;  /* 0x00000007080a7224 */ /* 0x000fe400078e020a */
[----:B------:R-:W-:-:S04]  /*a0e0*/  IMAD.HI.U32 R7, R9, R15, RZ ;  /* 0x0000000f09077227 */ /* 0x000fc800078e00ff */
[--C-:B------:R-:W-:Y:S02]  /*a0f0*/  @!P6 IMAD.IADD R19, R19, 0x1, -R8.reuse ;  /* 0x000000011313e824 */ /* 0x100fe400078e0a08 */
[----:B------:R-:W-:Y:S02]  /*a100*/  IMAD.MOV R7, RZ, RZ, -R7 ;  /* 0x000000ffff077224 */ /* 0x000fe400078e0a07 */
[--C-:B------:R-:W-:Y:S01]  /*a110*/  @!P4 IMAD.IADD R13, R13, 0x1, -R8.reuse ;  /* 0x000000010d0dc824 */ /* 0x100fe200078e0a08 */
[C---:B------:R-:W-:Y:S01]  /*a120*/  ISETP.GT.U32.AND P6, PT, R8.reuse, R19, PT ;  /* 0x000000130800720c */ /* 0x040fe20003fc4070 */
[----:B------:R-:W-:Y:S02]  /*a130*/  IMAD R7, R8, R7, R15 ;  /* 0x0000000708077224 */ /* 0x000fe400078e020f */
[----:B------:R-:W-:Y:S02]  /*a140*/  IMAD.MOV.U32 R70, RZ, RZ, R13 ;  /* 0x000000ffff467224 */ /* 0x000fe400078e000d */
[----:B------:R-:W-:-:S02]  /*a150*/  @!P3 IMAD.IADD R14, R14, 0x1, -R8 ;  /* 0x000000010e0eb824 */ /* 0x000fc400078e0a08 */
[----:B------:R-:W-:Y:S01]  /*a160*/  @!P5 IMAD.IADD R18, R18, 0x1, -R8 ;  /* 0x000000011212d824 */ /* 0x000fe200078e0a08 */
[C---:B------:R-:W-:Y:S01]  /*a170*/  ISETP.GT.U32.AND P5, PT, R8.reuse, R7, PT ;  /* 0x000000070800720c */ /* 0x040fe20003fa4070 */
[----:B------:R-:W-:Y:S01]  /*a180*/  @!P2 IMAD.MOV R70, RZ, RZ, -R70 ;  /* 0x000000ffff46a224 */ /* 0x000fe200078e0a46 */
[----:B------:R-:W-:Y:S02]  /*a190*/  ISETP.GT.U32.AND P2, PT, R8, R14, PT ;  /* 0x0000000e0800720c */ /* 0x000fe40003f44070 */
[--C-:B------:R-:W-:Y:S01]  /*a1a0*/  LOP3.LUT R6, R0, 0x38, R21.reuse, 0xfe, !PT ;  /* 0x0000003800067812 */ /* 0x100fe200078efe15 */
[----:B------:R-:W-:Y:S01]  /*a1b0*/  @!P6 IMAD.IADD R19, R19, 0x1, -R8 ;  /* 0x000000011313e824 */ /* 0x000fe200078e0a08 */
[----:B------:R-:W-:Y:S02]  /*a1c0*/  ISETP.GT.U32.AND P6, PT, R8, R10, PT ;  /* 0x0000000a0800720c */ /* 0x000fe40003fc4070 */
[----:B------:R-:W-:Y:S02]  /*a1d0*/  IABS R13, R6 ;  /* 0x00000006000d7213 */ /* 0x000fe40000000000 */
[----:B------:R-:W-:Y:S01]  /*a1e0*/  LOP3.LUT R20, R0, 0x39, R21, 0xfe, !PT ;  /* 0x0000003900147812 */ /* 0x000fe200078efe15 */
[----:B------:R-:W-:-:S02]  /*a1f0*/  IMAD.MOV.U32 R80, RZ, RZ, R12 ;  /* 0x000000ffff507224 */ /* 0x000fc400078e000c */
[----:B------:R-:W-:Y:S01]  /*a200*/  @!P5 IMAD.IADD R7, R7, 0x1, -R8 ;  /* 0x000000010707d824 */ /* 0x000fe200078e0a08 */
[----:B------:R-:W-:Y:S01]  /*a210*/  IABS R15, R20 ;  /* 0x00000014000f7213 */ /* 0x000fe20000000000 */
[----:B------:R-:W-:-:S04]  /*a220*/  IMAD.HI.U32 R12, R9, R13, RZ ;  /* 0x0000000d090c7227 */ /* 0x000fc800078e00ff */
[----:B------:R-:W-:Y:S01]  /*a230*/  @!P2 IMAD.IADD R14, R14, 0x1, -R8 ;  /* 0x000000010e0ea824 */ /* 0x000fe200078e0a08 */
[----:B------:R-:W-:Y:S01]  /*a240*/  ISETP.GE.AND P2, PT, R6, RZ, PT ;  /* 0x000000ff0600720c */ /* 0x000fe20003f46270 */
[----:B------:R-:W-:Y:S01]  /*a250*/  IMAD.MOV R6, RZ, RZ, -R12 ;  /* 0x000000ffff067224 */ /* 0x000fe200078e0a0c */
[----:B------:R-:W-:Y:S01]  /*a260*/  ISETP.GT.U32.AND P5, PT, R8, R7, PT ;  /* 0x000000070800720c */ /* 0x000fe20003fa4070 */
[----:B------:R-:W-:-:S04]  /*a270*/  IMAD.HI.U32 R12, R9, R15, RZ ;  /* 0x0000000f090c7227 */ /* 0x000fc800078e00ff */
[----:B------:R-:W-:Y:S01]  /*a280*/  @!P6 IMAD.IADD R10, R10, 0x1, -R8 ;  /* 0x000000010a0ae824 */ /* 0x000fe200078e0a08 */
[----:B------:R-:W-:Y:S01]  /*a290*/  LOP3.LUT R61, R0, 0x3a, R21, 0xfe, !PT ;  /* 0x0000003a003d7812 */ /* 0x000fe200078efe15 */
[----:B------:R-:W-:Y:S02]  /*a2a0*/  IMAD.MOV R12, RZ, RZ, -R12 ;  /* 0x000000ffff0c7224 */ /* 0x000fe400078e0a0c */
[----:B------:R-:W-:Y:S01]  /*a2b0*/  @!P0 IMAD.MOV R80, RZ, RZ, -R80 ;  /* 0x000000ffff508224 */ /* 0x000fe200078e0a50 */
[C---:B------:R-:W-:Y:S01]  /*a2c0*/  ISETP.GT.U32.AND P0, PT, R8.reuse, R10, PT ;  /* 0x0000000a0800720c */ /* 0x040fe20003f04070 */
[----:B------:R-:W-:Y:S01]  /*a2d0*/  IMAD R15, R8, R12, R15 ;  /* 0x0000000c080f7224 */ /* 0x000fe200078e020f */
[----:B------:R-:W-:Y:S02]  /*a2e0*/  ISETP.GE.AND P4, PT, R17, RZ, PT ;  /* 0x000000ff1100720c */ /* 0x000fe40003f86270 */
[----:B------:R-:W-:Y:S02]  /*a2f0*/  LOP3.LUT R23, R0, 0x40, R21, 0xfe, !PT ;  /* 0x0000004000177812 */ /* 0x000fe400078efe15 */
[----:B------:R-:W-:Y:S01]  /*a300*/  IABS R17, R61 ;  /* 0x0000003d00117213 */ /* 0x000fe20000000000 */
[----:B------:R-:W-:Y:S01]  /*a310*/  @!P5 IMAD.IADD R7, R7, 0x1, -R8 ;  /* 0x000000010707d824 */ /* 0x000fe200078e0a08 */
[----:B------:R-:W-:Y:S01]  /*a320*/  ISETP.GE.AND P3, PT, R16, RZ, PT ;  /* 0x000000ff1000720c */ /* 0x000fe20003f66270 */
[C---:B------:R-:W-:Y:S01]  /*a330*/  IMAD R6, R8.reuse, R6, R13 ;  /* 0x0000000608067224 */ /* 0x040fe200078e020d */
[----:B------:R-:W-:Y:S01]  /*a340*/  IABS R16, R23 ;  /* 0x0000001700107213 */ /* 0x000fe20000000000 */
[----:B------:R-:W-:Y:S01]  /*a350*/  IMAD.HI.U32 R13, R9, R17, RZ ;  /* 0x00000011090d7227 */ /* 0x000fe200078e00ff */
[----:B------:R-:W-:-:S02]  /*a360*/  ISETP.GT.U32.AND P5, PT, R8, R15, PT ;  /* 0x0000000f0800720c */ /* 0x000fc40003fa4070 */
[----:B------:R-:W-:Y:S01]  /*a370*/  ISETP.GE.AND P6, PT, R22, RZ, PT ;  /* 0x000000ff1600720c */ /* 0x000fe20003fc6270 */
[----:B------:R-:W-:-:S04]  /*a380*/  IMAD.HI.U32 R12, R9, R16, RZ ;  /* 0x00000010090c7227 */ /* 0x000fc800078e00ff */
[----:B------:R-:W-:Y:S02]  /*a390*/  IMAD.MOV R27, RZ, RZ, -R13 ;  /* 0x000000ffff1b7224 */ /* 0x000fe400078e0a0d */
[----:B------:R-:W-:Y:S01]  /*a3a0*/  @!P0 IMAD.IADD R10, R10, 0x1, -R8 ;  /* 0x000000010a0a8824 */ /* 0x000fe200078e0a08 */
[C---:B------:R-:W-:Y:S01]  /*a3b0*/  ISETP.GT.U32.AND P0, PT, R8.reuse, R6, PT ;  /* 0x000000060800720c */ /* 0x040fe20003f04070 */
[----:B------:R-:W-:Y:S02]  /*a3c0*/  IMAD.MOV R26, RZ, RZ, -R12 ;  /* 0x000000ffff1a7224 */ /* 0x000fe400078e0a0c */
[----:B------:R-:W-:Y:S01]  /*a3d0*/  IMAD R17, R8, R27, R17 ;  /* 0x0000001b08117224 */ /* 0x000fe200078e0211 */
[----:B------:R-:W-:Y:S01]  /*a3e0*/  LOP3.LUT R22, R0, 0x41, R21, 0xfe, !PT ;  /* 0x0000004100167812 */ /* 0x000fe200078efe15 */
[C---:B------:R-:W-:Y:S02]  /*a3f0*/  IMAD R16, R8.reuse, R26, R16 ;  /* 0x0000001a08107224 */ /* 0x040fe400078e0210 */
[----:B------:R-:W-:Y:S01]  /*a400*/  @!P5 IMAD.IADD R15, R15, 0x1, -R8 ;  /* 0x000000010f0fd824 */ /* 0x000fe200078e0a08 */
[----:B------:R-:W-:Y:S01]  /*a410*/  ISETP.GT.U32.AND P5, PT, R8, R17, PT ;  /* 0x000000110800720c */ /* 0x000fe20003fa4070 */
[----:B------:R-:W-:Y:S01]  /*a420*/  IMAD.MOV.U32 R45, RZ, RZ, R7 ;  /* 0x000000ffff2d7224 */ /* 0x000fe200078e0007 */
[----:B------:R-:W-:-:S03]  /*a430*/  IABS R24, R22 ;  /* 0x0000001600187213 */ /* 0x000fc60000000000 */
[----:B------:R-:W-:Y:S01]  /*a440*/  @!P6 IMAD.MOV R45, RZ, RZ, -R45 ;  /* 0x000000ffff2de224 */ /* 0x000fe200078e0a2d */
[----:B------:R-:W-:Y:S01]  /*a450*/  ISETP.GT.U32.AND P6, PT, R8, R16, PT ;  /* 0x000000100800720c */ /* 0x000fe20003fc4070 */
[----:B------:R-:W-:Y:S02]  /*a460*/  @!P0 IMAD.IADD R6, R6, 0x1, -R8 ;  /* 0x0000000106068824 */ /* 0x000fe400078e0a08 */
[----:B------:R-:W-:Y:S02]  /*a470*/  IMAD.MOV.U32 R34, RZ, RZ, R14 ;  /* 0x000000ffff227224 */ /* 0x000fe400078e000e */
[----:B------:R-:W-:Y:S01]  /*a480*/  IMAD.MOV.U32 R12, RZ, RZ, R24 ;  /* 0x000000ffff0c7224 */ /* 0x000fe200078e0018 */
[----:B------:R-:W-:Y:S01]  /*a490*/  LOP3.LUT R25, R0, 0x48, R21, 0xfe, !PT ;  /* 0x0000004800197812 */ /* 0x000fe200078efe15 */
[----:B------:R-:W-:Y:S01]  /*a4a0*/  @!P4 IMAD.MOV R34, RZ, RZ, -R34 ;  /* 0x000000ffff22c224 */ /* 0x000fe200078e0a22 */
[----:B------:R-:W-:Y:S01]  /*a4b0*/  ISETP.GT.U32.AND P4, PT, R8, R6, PT ;  /* 0x000000060800720c */ /* 0x000fe20003f84070 */
[----:B------:R-:W-:Y:S01]  /*a4c0*/  IMAD.HI.U32 R14, R9, R12, RZ ;  /* 0x0000000c090e7227 */ /* 0x000fe200078e00ff */
[----:B------:R-:W-:-:S03]  /*a4d0*/  IABS R13, R25 ;  /* 0x00000019000d7213 */ /* 0x000fc60000000000 */
[----:B------:R-:W-:Y:S02]  /*a4e0*/  @!P5 IMAD.IADD R17, R17, 0x1, -R8 ;  /* 0x000000011111d824 */ /* 0x000fe400078e0a08 */
[----:B------:R-:W-:Y:S02]  /*a4f0*/  IMAD.MOV R14, RZ, RZ, -R14 ;  /* 0x000000ffff0e7224 */ /* 0x000fe400078e0a0e */
[----:B------:R-:W-:Y:S01]  /*a500*/  @!P6 IMAD.IADD R16, R16, 0x1, -R8 ;  /* 0x000000011010e824 */ /* 0x000fe200078e0a08 */
[----:B------:R-:W-:Y:S01]  /*a510*/  ISETP.GT.U32.AND P6, PT, R8, R17, PT ;  /* 0x000000110800720c */ /* 0x000fe20003fc4070 */
[----:B------:R-:W-:-:S04]  /*a520*/  IMAD.HI.U32 R7, R9, R13, RZ ;  /* 0x0000000d09077227 */ /* 0x000fc800078e00ff */
[----:B------:R-:W-:Y:S02]  /*a530*/  IMAD R14, R8, R14, R12 ;  /* 0x0000000e080e7224 */ /* 0x000fe400078e020c */
[----:B------:R-:W-:Y:S02]  /*a540*/  IMAD.MOV.U32 R33, RZ, RZ, R10 ;  /* 0x000000ffff217224 */ /* 0x000fe400078e000a */
[----:B------:R-:W-:Y:S02]  /*a550*/  IMAD.MOV R7, RZ, RZ, -R7 ;  /* 0x000000ffff077224 */ /* 0x000fe400078e0a07 */
[----:B------:R-:W-:Y:S01]  /*a560*/  @!P4 IMAD.IADD R6, R6, 0x1, -R8 ;  /* 0x000000010606c824 */ /* 0x000fe200078e0a08 */
[C---:B------:R-:W-:Y:S01]  /*a570*/  ISETP.GT.U32.AND P4, PT, R8.reuse, R14, PT ;  /* 0x0000000e0800720c */ /* 0x040fe20003f84070 */
[----:B------:R-:W-:Y:S01]  /*a580*/  @!P3 IMAD.MOV R33, RZ, RZ, -R33 ;  /* 0x000000ffff21b224 */ /* 0x000fe200078e0a21 */
[C---:B------:R-:W-:Y:S01]  /*a590*/  ISETP.GT.U32.AND P3, PT, R8.reuse, R15, PT ;  /* 0x0000000f0800720c */ /* 0x040fe20003f64070 */
[----:B------:R-:W-:-:S02]  /*a5a0*/  IMAD R13, R8, R7, R13 ;  /* 0x00000007080d7224 */ /* 0x000fc400078e020d */
[----:B------:R-:W-:Y:S01]  /*a5b0*/  @!P6 IMAD.IADD R17, R17, 0x1, -R8 ;  /* 0x000000011111e824 */ /* 0x000fe200078e0a08 */
[----:B------:R-:W-:Y:S02]  /*a5c0*/  ISETP.GE.AND P0, PT, R20, RZ, PT ;  /* 0x000000ff1400720c */ /* 0x000fe40003f06270 */
[----:B------:R-:W-:Y:S02]  /*a5d0*/  ISETP.GT.U32.AND P6, PT, R8, R13, PT ;  /* 0x0000000d0800720c */ /* 0x000fe40003fc4070 */
[--C-:B------:R-:W-:Y:S01]  /*a5e0*/  LOP3.LUT R20, R0, 0x49, R21.reuse, 0xfe, !PT ;  /* 0x0000004900147812 */ /* 0x100fe200078efe15 */
[----:B------:R-:W-:Y:S02]  /*a5f0*/  IMAD.MOV.U32 R32, RZ, RZ, R6 ;  /* 0x000000ffff207224 */ /* 0x000fe400078e0006 */
[--C-:B------:R-:W-:Y:S01]  /*a600*/  @!P4 IMAD.IADD R14, R14, 0x1, -R8.reuse ;  /* 0x000000010e0ec824 */ /* 0x100fe200078e0a08 */
[----:B------:R-:W-:Y:S01]  /*a610*/  IABS R12, R20 ;  /* 0x00000014000c7213 */ /* 0x000fe20000000000 */
[----:B------:R-:W-:Y:S01]  /*a620*/  @!P3 IMAD.IADD R15, R15, 0x1, -R8 ;  /* 0x000000010f0fb824 */ /* 0x000fe200078e0a08 */
[----:B------:R-:W-:Y:S01]  /*a630*/  LOP3.LUT R24, R0, 0x50, R21, 0xfe, !PT ;  /* 0x0000005000187812 */ /* 0x000fe200078efe15 */
[----:B------:R-:W-:Y:S01]  /*a640*/  @!P2 IMAD.MOV R32, RZ, RZ, -R32 ;  /* 0x000000ffff20a224 */ /* 0x000fe200078e0a20 */
[----:B------:R-:W-:Y:S01]  /*a650*/  ISETP.GT.U32.AND P4, PT, R8, R14, PT ;  /* 0x0000000e0800720c */ /* 0x000fe20003f84070 */
[----:B------:R-:W-:Y:S01]  /*a660*/  IMAD.HI.U32 R7, R9, R12, RZ ;  /* 0x0000000c09077227 */ /* 0x000fe200078e00ff */
[----:B------:R-:W-:-:S02]  /*a670*/  IABS R10, R24 ;  /* 0x00000018000a7213 */ /* 0x000fc40000000000 */
[----:B------:R-:W-:Y:S01]  /*a680*/  ISETP.GT.U32.AND P2, PT, R8, R16, PT ;  /* 0x000000100800720c */ /* 0x000fe20003f44070 */
[----:B------:R-:W-:Y:S02]  /*a690*/  @!P6 IMAD.IADD R13, R13, 0x1, -R8 ;  /* 0x000000010d0de824 */ /* 0x000fe400078e0a08 */
[----:B------:R-:W-:Y:S01]  /*a6a0*/  IMAD.MOV.U32 R31, RZ, RZ, R15 ;  /* 0x000000ffff1f7224 */ /* 0x000fe200078e000f */
[----:B------:R-:W-:Y:S01]  /*a6b0*/  ISETP.GE.AND P3, PT, R23, RZ, PT ;  /* 0x000000ff1700720c */ /* 0x000fe20003f66270 */
[----:B------:R-:W-:Y:S01]  /*a6c0*/  IMAD.MOV R7, RZ, RZ, -R7 ;  /* 0x000000ffff077224 */ /* 0x000fe200078e0a07 */
[----:B------:R-:W-:Y:S01]  /*a6d0*/  ISETP.GE.AND P5, PT, R22, RZ, PT ;  /* 0x000000ff1600720c */ /* 0x000fe20003fa6270 */
[----:B------:R-:W-:Y:S01]  /*a6e0*/  IMAD.HI.U32 R26, R9, R10, RZ ;  /* 0x0000000a091a7227 */ /* 0x000fe200078e00ff */
[C-C-:B------:R-:W-:Y:S02]  /*a6f0*/  LOP3.LUT R23, R0.reuse, 0x51, R21.reuse, 0xfe, !PT ;  /* 0x0000005100177812 */ /* 0x140fe400078efe15 */
[----:B------:R-:W-:Y:S01]  /*a700*/  LOP3.LUT R22, R0, 0x58, R21, 0xfe, !PT ;  /* 0x0000005800167812 */ /* 0x000fe200078efe15 */
[----:B------:R-:W-:Y:S01]  /*a710*/  @!P0 IMAD.MOV R31, RZ, RZ, -R31 ;  /* 0x000000ffff1f8224 */ /* 0x000fe200078e0a1f */
[C---:B------:R-:W-:Y:S01]  /*a720*/  ISETP.GT.U32.AND P0, PT, R8.reuse, R13, PT ;  /* 0x0000000d0800720c */ /* 0x040fe20003f04070 */
[----:B------:R-:W-:Y:S01]  /*a730*/  IMAD R12, R8, R7, R12 ;  /* 0x00000007080c7224 */ /* 0x000fe200078e020c */
[----:B------:R-:W-:Y:S01]  /*a740*/  IABS R7, R23 ;  /* 0x0000001700077213 */ /* 0x000fe20000000000 */
[----:B------:R-:W-:Y:S01]  /*a750*/  IMAD.MOV R26, RZ, RZ, -R26 ;  /* 0x000000ffff1a7224 */ /* 0x000fe200078e0a1a */
[----:B------:R-:W-:Y:S01]  /*a760*/  IABS R6, R22 ;  /* 0x0000001600067213 */ /* 0x000fe20000000000 */
[--C-:B------:R-:W-:Y:S01]  /*a770*/  @!P4 IMAD.IADD R14, R14, 0x1, -R8.reuse ;  /* 0x000000010e0ec824 */ /* 0x100fe200078e0a08 */
[----:B------:R-:W-:Y:S01]  /*a780*/  ISETP.GE.AND P4, PT, R25, RZ, PT ;  /* 0x000000ff1900720c */ /* 0x000fe20003f86270 */
[----:B------:R-:W-:Y:S01]  /*a790*/  @!P2 IMAD.IADD R16, R16, 0x1, -R8 ;  /* 0x000000011010a824 */ /* 0x000fe200078e0a08 */
[C---:B------:R-:W-:Y:S01]  /*a7a0*/  ISETP.GT.U32.AND P2, PT, R8.reuse, R12, PT ;  /* 0x0000000c0800720c */ /* 0x040fe20003f44070 */
[----:B------:R-:W-:-:S02]  /*a7b0*/  IMAD R10, R8, R26, R10 ;  /* 0x0000001a080a7224 */ /* 0x000fc400078e020a */
[----:B------:R-:W-:-:S04]  /*a7c0*/  IMAD.HI.U32 R25, R9, R7, RZ ;  /* 0x0000000709197227 */ /* 0x000fc800078e00ff */
[----:B------:R-:W-:Y:S01]  /*a7d0*/  IMAD.HI.U32 R26, R9, R6, RZ ;  /* 0x00000006091a7227 */ /* 0x000fe200078e00ff */
[----:B------:R-:W-:-:S03]  /*a7e0*/  ISETP.GT.U32.AND P6, PT, R8, R10, PT ;  /* 0x0000000a0800720c */ /* 0x000fc60003fc4070 */
[----:B------:R-:W-:Y:S02]  /*a7f0*/  IMAD.MOV R15, RZ, RZ, -R25 ;  /* 0x000000ffff0f7224 */ /* 0x000fe400078e0a19 */
[----:B------:R-:W-:Y:S02]  /*a800*/  IMAD.MOV R25, RZ, RZ, -R26 ;  /* 0x000000ffff197224 */ /* 0x000fe400078e0a1a */
[----:B------:R-:W-:Y:S02]  /*a810*/  @!P0 IMAD.IADD R13, R13, 0x1, -R8 ;  /* 0x000000010d0d8824 */ /* 0x000fe400078e0a08 */
[----:B------:R-:W-:Y:S02]  /*a820*/  IMAD R6, R8, R25, R6 ;  /* 0x0000001908067224 */ /* 0x000fe400078e0206 */
[----:B------:R-:W-:Y:S02]  /*a830*/  IMAD.MOV.U32 R28, RZ, RZ, R13 ;  /* 0x000000ffff1c7224 */ /* 0x000fe400078e000d */
[----:B------:R-:W-:-:S02]  /*a840*/  @!P2 IMAD.IADD R12, R12, 0x1, -R8 ;  /* 0x000000010c0ca824 */ /* 0x000fc400078e0a08 */
[----:B------:R-:W-:Y:S01]  /*a850*/  @!P4 IMAD.MOV R28, RZ, RZ, -R28 ;  /* 0x000000ffff1cc224 */ /* 0x000fe200078e0a1c */
[C---:B------:R-:W-:Y:S01]  /*a860*/  ISETP.GT.U32.AND P4, PT, R8.reuse, R6, PT ;  /* 0x000000060800720c */ /* 0x040fe20003f84070 */
[----:B------:R-:W-:Y:S02]  /*a870*/  IMAD R7, R8, R15, R7 ;  /* 0x0000000f08077224 */ /* 0x000fe400078e0207 */
[----:B------:R-:W-:Y:S01]  /*a880*/  @!P6 IMAD.IADD R10, R10, 0x1, -R8 ;  /* 0x000000010a0ae824 */ /* 0x000fe200078e0a08 */
[----:B------:R-:W-:Y:S02]  /*a890*/  ISETP.GT.U32.AND P6, PT, R8, R12, PT ;  /* 0x0000000c0800720c */ /* 0x000fe40003fc4070 */
[----:B------:R-:W-:Y:S01]  /*a8a0*/  LOP3.LUT R15, R0, 0x59, R21, 0xfe, !PT ;  /* 0x00000059000f7812 */ /* 0x000fe200078efe15 */
[----:B------:R-:W-:Y:S01]  /*a8b0*/  IMAD.MOV.U32 R30, RZ, RZ, R16 ;  /* 0x000000ffff1e7224 */ /* 0x000fe200078e0010 */
[----:B------:R-:W-:Y:S02]  /*a8c0*/  ISETP.GT.U32.AND P0, PT, R8, R7, PT ;  /* 0x000000070800720c */ /* 0x000fe40003f04070 */
[----:B------:R-:W-:Y:S01]  /*a8d0*/  IABS R16, R15 ;  /* 0x0000000f00107213 */ /* 0x000fe20000000000 */
[----:B------:R-:W-:Y:S01]  /*a8e0*/  @!P3 IMAD.MOV R30, RZ, RZ, -R30 ;  /* 0x000000ffff1eb224 */ /* 0x000fe200078e0a1e */
[----:B------:R-:W-:Y:S01]  /*a8f0*/  ISETP.GE.AND P2, PT, R20, RZ, PT ;  /* 0x000000ff1400720c */ /* 0x000fe20003f46270 */
[----:B------:R-:W-:Y:S01]  /*a900*/  @!P4 IMAD.IADD R6, R6, 0x1, -R8 ;  /* 0x000000010606c824 */ /* 0x000fe200078e0a08 */
[----:B------:R-:W-:Y:S01]  /*a910*/  ISETP.GT.U32.AND P3, PT, R8, R10, PT ;  /* 0x0000000a0800720c */ /* 0x000fe20003f64070 */
[----:B------:R-:W-:-:S02]  /*a920*/  IMAD.MOV.U32 R29, RZ, RZ, R14 ;  /* 0x000000ffff1d7224 */ /* 0x000fc400078e000e */
[----:B------:R-:W-:Y:S01]  /*a930*/  IMAD.MOV.U32 R14, RZ, RZ, R16 ;  /* 0x000000ffff0e7224 */ /* 0x000fe200078e0010 */
[----:B------:R-:W-:Y:S01]  /*a940*/  ISETP.GT.U32.AND P4, PT, R8, R6, PT ;  /* 0x000000060800720c */ /* 0x000fe20003f84070 */
[----:B------:R-:W-:Y:S02]  /*a950*/  @!P6 IMAD.IADD R12, R12, 0x1, -R8 ;  /* 0x000000010c0ce824 */ /* 0x000fe400078e0a08 */
[----:B------:R-:W-:-:S04]  /*a960*/  IMAD.HI.U32 R13, R9, R14, RZ ;  /* 0x0000000e090d7227 */ /* 0x000fc800078e00ff */
[----:B------:R-:W-:Y:S01]  /*a970*/  @!P5 IMAD.MOV R29, RZ, RZ, -R29 ;  /* 0x000000ffff1dd224 */ /* 0x000fe200078e0a1d */
[----:B------:R-:W-:Y:S01]  /*a980*/  ISETP.GE.AND P5, PT, R24, RZ, PT ;  /* 0x000000ff1800720c */ /* 0x000fe20003fa6270 */
[----:B------:R-:W-:Y:S02]  /*a990*/  @!P0 IMAD.IADD R7, R7, 0x1, -R8 ;  /* 0x0000000107078824 */ /* 0x000fe400078e0a08 */
[----:B------:R-:W-:Y:S02]  /*a9a0*/  IMAD.MOV.U32 R27, RZ, RZ, R12 ;  /* 0x000000ffff1b7224 */ /* 0x000fe400078e000c */
[----:B------:R-:W-:Y:S02]  /*a9b0*/  IMAD.MOV R13, RZ, RZ, -R13 ;  /* 0x000000ffff0d7224 */ /* 0x000fe400078e0a0d */
[----:B------:R-:W-:Y:S01]  /*a9c0*/  @!P2 IMAD.MOV R27, RZ, RZ, -R27 ;  /* 0x000000ffff1ba224 */ /* 0x000fe200078e0a1b */
[----:B------:R-:W-:Y:S01]  /*a9d0*/  ISETP.GT.U32.AND P2, PT, R8, R7, PT ;  /* 0x000000070800720c */ /* 0x000fe20003f44070 */
[----:B------:R-:W-:-:S02]  /*a9e0*/  @!P3 IMAD.IADD R10, R10, 0x1, -R8 ;  /* 0x000000010a0ab824 */ /* 0x000fc400078e0a08 */
[----:B------:R-:W-:Y:S02]  /*a9f0*/  IMAD R14, R8, R13, R14 ;  /* 0x0000000d080e7224 */ /* 0x000fe400078e020e */
[----:B------:R-:W-:Y:S01]  /*aa00*/  IMAD.MOV.U32 R26, RZ, RZ, R10 ;  /* 0x000000ffff1a7224 */ /* 0x000fe200078e000a */
[----:B------:R-:W-:Y:S01]  /*aa10*/  LOP3.LUT R10, R0, 0x60, R21, 0xfe, !PT ;  /* 0x00000060000a7812 */ /* 0x000fe200078efe15 */
[----:B------:R-:W-:Y:S01]  /*aa20*/  @!P4 IMAD.IADD R6, R6, 0x1, -R8 ;  /* 0x000000010606c824 */ /* 0x000fe200078e0a08 */
[----:B------:R-:W-:Y:S01]  /*aa30*/  ISETP.GT.U32.AND P4, PT, R8, R14, PT ;  /* 0x0000000e0800720c */ /* 0x000fe20003f84070 */
[----:B------:R-:W-:Y:S01]  /*aa40*/  @!P5 IMAD.MOV R26, RZ, RZ, -R26 ;  /* 0x000000ffff1ad224 */ /* 0x000fe200078e0a1a */
[----:B------:R-:W-:Y:S02]  /*aa50*/  ISETP.GE.AND P0, PT, R15, RZ, PT ;  /* 0x000000ff0f00720c */ /* 0x000fe40003f06270 */
[----:B------:R-:W-:Y:S02]  /*aa60*/  ISETP.GE.AND P5, PT, R10, RZ, PT ;  /* 0x000000ff0a00720c */ /* 0x000fe40003fa6270 */
[----:B------:R-:W-:-:S02]  /*aa70*/  IABS R15, R10 ;  /* 0x0000000a000f7213 */ /* 0x000fc40000000000 */
[--C-:B------:R-:W-:Y:S01]  /*aa80*/  LOP3.LUT R10, R0, 0x61, R21.reuse, 0xfe, !PT ;  /* 0x00000061000a7812 */ /* 0x100fe200078efe15 */
[----:B------:R-:W-:Y:S01]  /*aa90*/  @!P2 IMAD.IADD R7, R7, 0x1, -R8 ;  /* 0x000000010707a824 */ /* 0x000fe200078e0a08 */
[----:B------:R-:W-:Y:S02]  /*aaa0*/  ISETP.GE.AND P6, PT, R23, RZ, PT ;  /* 0x000000ff1700720c */ /* 0x000fe40003fc6270 */
[----:B------:R-:W-:Y:S02]  /*aab0*/  ISETP.GE.AND P2, PT, R10, RZ, PT ;  /* 0x000000ff0a00720c */ /* 0x000fe40003f46270 */
[----:B------:R-:W-:Y:S01]  /*aac0*/  IABS R13, R10 ;  /* 0x0000000a000d7213 */ /* 0x000fe20000000000 */
[----:B------:R-:W-:Y:S01]  /*aad0*/  IMAD.HI.U32 R10, R9, R15, RZ ;  /* 0x0000000f090a7227 */ /* 0x000fe200078e00ff */
[C-C-:B------:R-:W-:Y:S02]  /*aae0*/  LOP3.LUT R12, R0.reuse, 0x68, R21.reuse, 0xfe, !PT ;  /* 0x00000068000c7812 */ /* 0x140fe400078efe15 */
[----:B------:R-:W-:Y:S01]  /*aaf0*/  LOP3.LUT R20, R0, 0x69, R21, 0xfe, !PT ;  /* 0x0000006900147812 */ /* 0x000fe200078efe15 */
[----:B------:R-:W-:Y:S01]  /*ab00*/  IMAD.MOV R23, RZ, RZ, -R10 ;  /* 0x000000ffff177224 */ /* 0x000fe200078e0a0a */
[----:B------:R-:W-:Y:S01]  /*ab10*/  IABS R16, R12 ;  /* 0x0000000c00107213 */ /* 0x000fe20000000000 */
[----:B------:R-:W-:Y:S01]  /*ab20*/  @!P4 IMAD.IADD R14, R14, 0x1, -R8 ;  /* 0x000000010e0ec824 */ /* 0x000fe200078e0a08 */
[----:B------:R-:W-:Y:S01]  /*ab30*/  ISETP.GE.AND P3, PT, R22, RZ, PT ;  /* 0x000000ff1600720c */ /* 0x000fe20003f66270 */
[C---:B------:R-:W-:Y:S01]  /*ab40*/  IMAD R15, R8.reuse, R23, R15 ;  /* 0x00000017080f7224 */ /* 0x040fe200078e020f */
[----:B------:R-:W-:Y:S01]  /*ab50*/  IABS R22, R20 ;  /* 0x0000001400167213 */ /* 0x000fe20000000000 */
[----:B------:R-:W-:Y:S01]  /*ab60*/  IMAD.MOV.U32 R25, RZ, RZ, R7 ;  /* 0x000000ffff197224 */ /* 0x000fe200078e0007 */
[----:B------:R-:W-:Y:S01]  /*ab70*/  ISETP.GT.U32.AND P4, PT, R8, R14, PT ;  /* 0x0000000e0800720c */ /* 0x000fe20003f84070 */
[----:B------:R-:W-:-:S02]  /*ab80*/  IMAD.MOV.U32 R10, RZ, RZ, R16 ;  /* 0x000000ffff0a7224 */ /* 0x000fc400078e0010 */
[----:B------:R-:W-:-:S04]  /*ab90*/  IMAD.HI.U32 R23, R9, R13, RZ ;  /* 0x0000000d09177227 */ /* 0x000fc800078e00ff */
[----:B------:R-:W-:Y:S01]  /*aba0*/  @!P6 IMAD.MOV R25, RZ, RZ, -R25 ;  /* 0x000000ffff19e224 */ /* 0x000fe200078e0a19 */
[----:B------:R-:W-:Y:S01]  /*abb0*/  ISETP.GT.U32.AND P6, PT, R8, R15, PT ;  /* 0x0000000f0800720c */ /* 0x000fe20003fc4070 */
[----:B------:R-:W-:Y:S02]  /*abc0*/  IMAD.MOV.U32 R16, RZ, RZ, R22 ;  /* 0x000000ffff107224 */ /* 0x000fe400078e0016 */
[----:B------:R-:W-:-:S04]  /*abd0*/  IMAD.HI.U32 R22, R9, R10, RZ ;  /* 0x0000000a09167227 */ /* 0x000fc800078e00ff */
[----:B------:R-:W-:Y:S02]  /*abe0*/  IMAD.MOV R23, RZ, RZ, -R23 ;  /* 0x000000ffff177224 */ /* 0x000fe400078e0a17 */
[----:B------:R-:W-:Y:S02]  /*abf0*/  IMAD.MOV.U32 R24, RZ, RZ, R6 ;  /* 0x000000ffff187224 */ /* 0x000fe400078e0006 */
[----:B------:R-:W-:Y:S02]  /*ac00*/  IMAD.MOV R22, RZ, RZ, -R22 ;  /* 0x000000ffff167224 */ /* 0x000fe400078e0a16 */
[----:B------:R-:W-:Y:S02]  /*ac10*/  IMAD R13, R8, R23, R13 ;  /* 0x00000017080d7224 */ /* 0x000fe400078e020d */
[----:B------:R-:W-:Y:S01]  /*ac20*/  @!P3 IMAD.MOV R24, RZ, RZ, -R24 ;  /* 0x000000ffff18b224 */ /* 0x000fe200078e0a18 */
[----:B------:R-:W-:Y:S01]  /*ac30*/  ISETP.GE.AND P3, PT, R12, RZ, PT ;  /* 0x000000ff0c00720c */ /* 0x000fe20003f66270 */
[----:B------:R-:W-:-:S02]  /*ac40*/  IMAD R12, R8, R22, R10 ;  /* 0x00000016080c7224 */ /* 0x000fc400078e020a */
[--C-:B------:R-:W-:Y:S01]  /*ac50*/  @!P4 IMAD.IADD R14, R14, 0x1, -R8.reuse ;  /* 0x000000010e0ec824 */ /* 0x100fe200078e0a08 */
[C---:B------:R-:W-:Y:S01]  /*ac60*/  ISETP.GT.U32.AND P4, PT, R8.reuse, R13, PT ;  /* 0x0000000d0800720c */ /* 0x040fe20003f84070 */
[----:B------:R-:W-:Y:S01]  /*ac70*/  @!P6 IMAD.IADD R15, R15, 0x1, -R8 ;  /* 0x000000010f0fe824 */ /* 0x000fe200078e0a08 */
[----:B------:R-:W-:Y:S01]  /*ac80*/  ISETP.GT.U32.AND P6, PT, R8, R12, PT ;  /* 0x0000000c0800720c */ /* 0x000fe20003fc4070 */
[----:B------:R-:W-:Y:S01]  /*ac90*/  IMAD.HI.U32 R39, R9, R16, RZ ;  /* 0x0000001009277227 */ /* 0x000fe200078e00ff */
[----:B------:R-:W-:-:S03]  /*aca0*/  LOP3.LUT R40, R0, 0x70, R21, 0xfe, !PT ;  /* 0x0000007000287812 */ /* 0x000fc600078efe15 */
[----:B------:R-:W-:Y:S01]  /*acb0*/  IMAD.MOV R6, RZ, RZ, -R39 ;  /* 0x000000ffff067224 */ /* 0x000fe200078e0a27 */
[----:B------:R-:W-:-:S05]  /*acc0*/  IABS R7, R40 ;  /* 0x0000002800077213 */ /* 0x000fca0000000000 */
[--C-:B------:R-:W-:Y:S02]  /*acd0*/  @!P4 IMAD.IADD R13, R13, 0x1, -R8.reuse ;  /* 0x000000010d0dc824 */ /* 0x100fe400078e0a08 */
[----:B------:R-:W-:Y:S02]  /*ace0*/  @!P6 IMAD.IADD R12, R12, 0x1, -R8 ;  /* 0x000000010c0ce824 */ /* 0x000fe400078e0a08 */
[C---:B------:R-:W-:Y:S01]  /*acf0*/  IMAD R10, R8.reuse, R6, R16 ;  /* 0x00000006080a7224 */ /* 0x040fe200078e0210 */
[C---:B------:R-:W-:Y:S01]  /*ad00*/  ISETP.GT.U32.AND P6, PT, R8.reuse, R13, PT ;  /* 0x0000000d0800720c */ /* 0x040fe20003fc4070 */
[----:B------:R-:W-:Y:S01]  /*ad10*/  IMAD.HI.U32 R16, R9, R7, RZ ;  /* 0x0000000709107227 */ /* 0x000fe200078e00ff */
[----:B------:R-:W-:-:S03]  /*ad20*/  ISETP.GT.U32.AND P4, PT, R8, R15, PT ;  /* 0x0000000f0800720c */ /* 0x000fc60003f84070 */
[----:B------:R-:W-:Y:S01]  /*ad30*/  IMAD.MOV R16, RZ, RZ, -R16 ;  /* 0x000000ffff107224 */ /* 0x000fe200078e0a10 */
[C-C-:B------:R-:W-:Y:S01]  /*ad40*/  LOP3.LUT R42, R0.reuse, 0x78, R21.reuse, 0xfe, !PT ;  /* 0x00000078002a7812 */ /* 0x140fe200078efe15 */
[----:B------:R-:W-:Y:S01]  /*ad50*/  IMAD.MOV.U32 R23, RZ, RZ, R14 ;  /* 0x000000ffff177224 */ /* 0x000fe200078e000e */
[----:B------:R-:W-:Y:S01]  /*ad60*/  LOP3.LUT R39, R0, 0x71, R21, 0xfe, !PT ;  /* 0x0000007100277812 */ /* 0x000fe200078efe15 */
[C---:B------:R-:W-:Y:S01]  /*ad70*/  IMAD R7, R8.reuse, R16, R7 ;  /* 0x0000001008077224 */ /* 0x040fe200078e0207 */
[----:B------:R-:W-:Y:S01]  /*ad80*/  IABS R22, R42 ;  /* 0x0000002a00167213 */ /* 0x000fe20000000000 */
[----:B------:R-:W-:Y:S01]  /*ad90*/  @!P0 IMAD.MOV R23, RZ, RZ, -R23 ;  /* 0x000000ffff178224 */ /* 0x000fe200078e0a17 */
[----:B------:R-:W-:Y:S01]  /*ada0*/  IABS R6, R39 ;  /* 0x0000002700067213 */ /* 0x000fe20000000000 */
[----:B------:R-:W-:Y:S01]  /*adb0*/  @!P6 IMAD.IADD R13, R13, 0x1, -R8 ;  /* 0x000000010d0de824 */ /* 0x000fe200078e0a08 */
[C---:B------:R-:W-:Y:S02]  /*adc0*/  ISETP.GT.U32.AND P0, PT, R8.reuse, R12, PT ;  /* 0x0000000c0800720c */ /* 0x040fe40003f04070 */
[----:B------:R-:W-:Y:S01]  /*add0*/  ISETP.GT.U32.AND P6, PT, R8, R7, PT ;  /* 0x000000070800720c */ /* 0x000fe20003fc4070 */
[----:B------:R-:W-:Y:S01]  /*ade0*/  IMAD.MOV.U32 R14, RZ, RZ, R22 ;  /* 0x000000ffff0e7224 */ /* 0x000fe200078e0016 */
[----:B------:R-:W-:Y:S01]  /*adf0*/  LOP3.LUT R41, R0, 0x79, R21, 0xfe, !PT ;  /* 0x0000007900297812 */ /* 0x000fe200078efe15 */
[----:B------:R-:W-:-:S04]  /*ae00*/  IMAD.HI.U32 R22, R9, R6, RZ ;  /* 0x0000000609167227 */ /* 0x000fc800078e00ff */
[----:B------:R-:W-:Y:S01]  /*ae10*/  @!P4 IMAD.IADD R15, R15, 0x1, -R8 ;  /* 0x000000010f0fc824 */ /* 0x000fe200078e0a08 */
[----:B------:R-:W-:Y:S01]  /*ae20*/  ISETP.GT.U32.AND P4, PT, R8, R10, PT ;  /* 0x0000000a0800720c */ /* 0x000fe20003f84070 */
[----:B------:R-:W-:Y:S01]  /*ae30*/  IMAD.MOV R22, RZ, RZ, -R22 ;  /* 0x000000ffff167224 */ /* 0x000fe200078e0a16 */
[----:B------:R-:W-:Y:S01]  /*ae40*/  IABS R16, R41 ;  /* 0x0000002900107213 */ /* 0x000fe20000000000 */
[----:B------:R-:W-:-:S04]  /*ae50*/  IMAD.HI.U32 R55, R9, R14, RZ ;  /* 0x0000000e09377227 */ /* 0x000fc800078e00ff */
[----:B------:R-:W-:Y:S01]  /*ae60*/  @!P0 IMAD.IADD R12, R12, 0x1, -R8 ;  /* 0x000000010c0c8824 */ /* 0x000fe200078e0a08 */
[----:B------:R-:W-:Y:S01]  /*ae70*/  ISETP.GE.AND P0, PT, R20, RZ, PT ;  /* 0x000000ff1400720c */ /* 0x000fe20003f06270 */
[----:B------:R-:W-:Y:S02]  /*ae80*/  IMAD R6, R8, R22, R6 ;  /* 0x0000001608067224 */ /* 0x000fe400078e0206 */
[----:B------:R-:W-:Y:S02]  /*ae90*/  IMAD.MOV.U32 R22, RZ, RZ, R15 ;  /* 0x000000ffff167224 */ /* 0x000fe400078e000f */
[----:B------:R-:W-:Y:S02]  /*aea0*/  @!P6 IMAD.IADD R7, R7, 0x1, -R8 ;  /* 0x000000010707e824 */ /* 0x000fe400078e0a08 */
[----:B------:R-:W-:-:S04]  /*aeb0*/  IMAD.HI.U32 R20, R9, R16, RZ ;  /* 0x0000001009147227 */ /* 0x000fc800078e00ff */
[----:B------:R-:W-:Y:S02]  /*aec0*/  IMAD.MOV R55, RZ, RZ, -R55 ;  /* 0x000000ffff377224 */ /* 0x000fe400078e0a37 */
[----:B------:R-:W-:Y:S01]  /*aed0*/  @!P5 IMAD.MOV R22, RZ, RZ, -R22 ;  /* 0x000000ffff16d224 */ /* 0x000fe200078e0a16 */
[----:B------:R-:W-:Y:S01]  /*aee0*/  ISETP.GT.U32.AND P5, PT, R8, R7, PT ;  /* 0x000000070800720c */ /* 0x000fe20003fa4070 */
[----:B------:R-:W-:Y:S02]  /*aef0*/  @!P4 IMAD.IADD R10, R10, 0x1, -R8 ;  /* 0x000000010a0ac824 */ /* 0x000fe400078e0a08 */
[----:B------:R-:W-:Y:S02]  /*af00*/  IMAD.MOV R15, RZ, RZ, -R20 ;  /* 0x000000ffff0f7224 */ /* 0x000fe400078e0a14 */
[C---:B------:R-:W-:Y:S02]  /*af10*/  IMAD R14, R8.reuse, R55, R14 ;  /* 0x00000037080e7224 */ /* 0x040fe400078e020e */
[----:B------:R-:W-:Y:S01]  /*af20*/  IMAD.MOV.U32 R20, RZ, RZ, R13 ;  /* 0x000000ffff147224 */ /* 0x000fe200078e000d */
[----:B------:R-:W-:-:S02]  /*af30*/  ISETP.GT.U32.AND P6, PT, R8, R10, PT ;  /* 0x0000000a0800720c */ /* 0x000fc40003fc4070 */
[C---:B------:R-:W-:Y:S01]  /*af40*/  ISETP.GT.U32.AND P4, PT, R8.reuse, R6, PT ;  /* 0x000000060800720c */ /* 0x040fe20003f84070 */
[----:B------:R-:W-:Y:S01]  /*af50*/  @!P2 IMAD.MOV R20, RZ, RZ, -R20 ;  /* 0x000000ffff14a224 */ /* 0x000fe200078e0a14 */
[----:B------:R-:W-:Y:S01]  /*af60*/  ISETP.GT.U32.AND P2, PT, R8, R14, PT ;  /* 0x0000000e0800720c */ /* 0x000fe20003f44070 */
[----:B------:R-:W-:Y:S01]  /*af70*/  @!P5 IMAD.IADD R7, R7, 0x1, -R8 ;  /* 0x000000010707d824 */ /* 0x000fe200078e0a08 */
[----:B------:R-:W-:Y:S01]  /*af80*/  ISETP.GE.AND P5, PT, R40, RZ, PT ;  /* 0x000000ff2800720c */ /* 0x000fe20003fa6270 */
[----:B------:R-:W-:Y:S02]  /*af90*/  IMAD R15, R8, R15, R16 ;  /* 0x0000000f080f7224 */ /* 0x000fe400078e0210 */
[----:B------:R-:W-:-:S04]  /*afa0*/  IMAD.MOV.U32 R16, RZ, RZ, R12 ;  /* 0x000000ffff107224 */ /* 0x000fc800078e000c */
[--C-:B------:R-:W-:Y:S01]  /*afb0*/  @!P6 IMAD.IADD R10, R10, 0x1, -R8.reuse ;  /* 0x000000010a0ae824 */ /* 0x100fe200078e0a08 */
[----:B------:R-:W-:Y:S01]  /*afc0*/  ISETP.GT.U32.AND P6, PT, R8, R15, PT ;  /* 0x0000000f0800720c */ /* 0x000fe20003fc4070 */
[--C-:B------:R-:W-:Y:S02]  /*afd0*/  @!P4 IMAD.IADD R6, R6, 0x1, -R8.reuse ;  /* 0x000000010606c824 */ /* 0x100fe400078e0a08 */
[----:B------:R-:W-:Y:S02]  /*afe0*/  @!P2 IMAD.IADD R14, R14, 0x1, -R8 ;  /* 0x000000010e0ea824 */ /* 0x000fe400078e0a08 */
[----:B------:R-:W-:Y:S01]  /*aff0*/  @!P3 IMAD.MOV R16, RZ, RZ, -R16 ;  /* 0x000000ffff10b224 */ /* 0x000fe200078e0a10 */
[C---:B------:R-:W-:Y:S01]  /*b000*/  ISETP.GT.U32.AND P3, PT, R8.reuse, R6, PT ;  /* 0x000000060800720c */ /* 0x040fe20003f64070 */
[----:B------:R-:W-:Y:S01]  /*b010*/  IMAD.MOV.U32 R12, RZ, RZ, R7 ;  /* 0x000000ffff0c7224 */ /* 0x000fe200078e0007 */
[----:B------:R-:W-:Y:S01]  /*b020*/  ISETP.GT.U32.AND P2, PT, R8, R14, PT ;  /* 0x0000000e0800720c */ /* 0x000fe20003f44070 */
[----:B------:R-:W-:-:S02]  /*b030*/  IMAD.MOV.U32 R13, RZ, RZ, R10 ;  /* 0x000000ffff0d7224 */ /* 0x000fc400078e000a */
[----:B------:R-:W-:Y:S01]  /*b040*/  @!P5 IMAD.MOV R12, RZ, RZ, -R12 ;  /* 0x000000ffff0cd224 */ /* 0x000fe200078e0a0c */
[----:B------:R-:W-:Y:S01]  /*b050*/  ISETP.GE.AND P5, PT, R42, RZ, PT ;  /* 0x000000ff2a00720c */ /* 0x000fe20003fa6270 */
[----:B------:R-:W-:Y:S01]  /*b060*/  @!P0 IMAD.MOV R13, RZ, RZ, -R13 ;  /* 0x000000ffff0d8224 */ /* 0x000fe200078e0a0d */
[----:B------:R-:W-:Y:S01]  /*b070*/  ISETP.GE.AND P0, PT, R39, RZ, PT ;  /* 0x000000ff2700720c */ /* 0x000fe20003f06270 */
[--C-:B------:R-:W-:Y:S01]  /*b080*/  @!P6 IMAD.IADD R15, R15, 0x1, -R8.reuse ;  /* 0x000000010f0fe824 */ /* 0x100fe200078e0a08 */
[----:B------:R-:W-:Y:S03]  /*b090*/  STL [R1+0xa00], R52 ;  /* 0x000a003401007387 */ /* 0x000fe60000100800 */
[--C-:B------:R-:W-:Y:S01]  /*b0a0*/  @!P3 IMAD.IADD R6, R6, 0x1, -R8.reuse ;  /* 0x000000010606b824 */ /* 0x100fe200078e0a08 */
[----:B------:R-:W-:Y:S01]  /*b0b0*/  ISETP.GT.U32.AND P6, PT, R8, R15, PT ;  /* 0x0000000f0800720c */ /* 0x000fe20003fc4070 */
[----:B------:R-:W-:Y:S01]  /*b0c0*/  @!P2 IMAD.IADD R14, R14, 0x1, -R8 ;  /* 0x000000010e0ea824 */ /* 0x000fe200078e0a08 */
[----:B------:R-:W-:Y:S01]  /*b0d0*/  STL [R1+0xa04], R71 ;  /* 0x000a044701007387 */ /* 0x000fe20000100800 */
[----:B------:R-:W-:-:S03]  /*b0e0*/  IMAD.MOV.U32 R10, RZ, RZ, R6 ;  /* 0x000000ffff0a7224 */ /* 0x000fc600078e0006 */
[----:B------:R-:W-:Y:S01]  /*b0f0*/  STL [R1+0xa0c], R88 ;  /* 0x000a0c5801007387 */ /* 0x000fe20000100800 */
[----:B------:R-:W-:Y:S01]  /*b100*/  @!P5 IMAD.MOV R14, RZ, RZ, -R14 ;  /* 0x000000ffff0ed224 */ /* 0x000fe200078e0a0e */
[----:B------:R-:W-:Y:S02]  /*b110*/  ISETP.NE.AND P5, PT, R11, RZ, PT ;  /* 0x000000ff0b00720c */ /* 0x000fe40003fa5270 */
[----:B------:R-:W-:Y:S01]  /*b120*/  STL [R1+0x908], R3 ;  /* 0x0009080301007387 */ /* 0x000fe20000100800 */
[----:B------:R-:W-:-:S03]  /*b130*/  LOP3.LUT R79, RZ, R11, RZ, 0x33, !PT ;  /* 0x0000000bff4f7212 */ /* 0x000fc600078e33ff */
[----:B------:R-:W-:Y:S01]  /*b140*/  STL [R1+0xa10], R3 ;  /* 0x000a100301007387 */ /* 0x000fe20000100800 */
[----:B------:R-:W-:-:S03]  /*b150*/  ISETP.GE.AND P2, PT, R41, RZ, PT ;  /* 0x000000ff2900720c */ /* 0x000fc60003f46270 */
[----:B------:R-:W-:Y:S01]  /*b160*/  STL [R1+0x90c], R2 ;  /* 0x00090c0201007387 */ /* 0x000fe20000100800 */
[----:B------:R-:W-:-:S03]  /*b170*/  @!P0 IMAD.MOV R10, RZ, RZ, -R10 ;  /* 0x000000ffff0a8224 */ /* 0x000fc600078e0a0a */
[----:B------:R-:W-:Y:S01]  /*b180*/  STL [R1+0xa18], R2 ;  /* 0x000a180201007387 */ /* 0x000fe20000100800 */
[----:B------:R-:W-:Y:S01]  /*b190*/  IMAD R6, R69, R5, RZ ;  /* 0x0000000545067224 */ /* 0x000fe200078e02ff */
[----:B------:R-:W-:Y:S02]  /*b1a0*/  SEL R41, R79, R59, !P5 ;  /* 0x0000003b4f297207 */ /* 0x000fe40006800000 */
[----:B------:R-:W-:Y:S04]  /*b1b0*/  STL [R1+0x910], R4 ;  /* 0x0009100401007387 */ /* 0x000fe80000100800 */
[----:B------:R-:W-:Y:S04]  /*b1c0*/  STL [R1+0xa1c], R4 ;  /* 0x000a1c0401007387 */ /* 0x000fe80000100800 */
[----:B------:R-:W-:Y:S01]  /*b1d0*/  STL [R1+0xa24], R47 ;  /* 0x000a242f01007387 */ /* 0x000fe20000100800 */
[----:B------:R-:W-:-:S03]  /*b1e0*/  @!P6 IMAD.IADD R15, R15, 0x1, -R8 ;  /* 0x000000010f0fe824 */ /* 0x000fc600078e0a08 */
[----:B------:R-:W-:Y:S01]  /*b1f0*/  STL [R1+0xa28], R19 ;  /* 0x000a281301007387 */ /* 0x000fe20000100800 */
[----:B------:R-:W-:-:S03]  /*b200*/  SEL R55, R79, R10, !P5 ;  /* 0x0000000a4f377207 */ /* 0x000fc60006800000 */
[----:B------:R-:W-:Y:S01]  /*b210*/  STL [R1+0xa30], R70 ;  /* 0x000a304601007387 */ /* 0x000fe20000100800 */
[----:B------:R-:W-:Y:S01]  /*b220*/  IADD3 R7, P6, PT, R6, UR22, RZ ;  /* 0x0000001606077c10 */ /* 0x000fe2000ffde0ff */
[----:B------:R-:W-:Y:S01]  /*b230*/  IMAD R10, R41, UR10, RZ ;  /* 0x0000000a290a7c24 */ /* 0x000fe2000f8e02ff */
[C---:B------:R-:W-:Y:S01]  /*b240*/  SEL R11, R79.reuse, R56, !P5 ;  /* 0x000000384f0b7207 */ /* 0x040fe20006800000 */
[----:B------:R-:W-:Y:S01]  /*b250*/  STL [R1+0xa34], R18 ;  /* 0x000a341201007387 */ /* 0x000fe20000100800 */
[C---:B------:R-:W-:Y:S02]  /*b260*/  SEL R49, R79.reuse, R49, !P5 ;  /* 0x000000314f317207 */ /* 0x040fe40006800000 */
[----:B------:R-:W-:Y:S01]  /*b270*/  LOP3.LUT R39, R0, 0x2f, R21, 0xfe, !PT ;  /* 0x0000002f00277812 */ /* 0x000fe200078efe15 */
[----:B------:R-:W-:Y:S01]  /*b280*/  STL [R1+0xa3c], R80 ;  /* 0x000a3c5001007387 */ /* 0x000fe20000100800 */
[----:B------:R-:W-:Y:S01]  /*b290*/  SEL R44, R79, R44, !P5 ;  /* 0x0000002c4f2c7207 */ /* 0x000fe20006800000 */
[----:B------:R-:W-:Y:S01]  /*b2a0*/  @!P2 IMAD.MOV R15, RZ, RZ, -R15 ;  /* 0x000000ffff0fa224 */ /* 0x000fe200078e0a0f */
[----:B------:R-:W-:Y:S01]  /*b2b0*/  ISETP.GE.AND P4, PT, R54, RZ, PT ;  /* 0x000000ff3600720c */ /* 0x000fe20003f86270 */
[----:B------:R-:W-:Y:S01]  /*b2c0*/  STL [R1+0xa40], R45 ;  /* 0x000a402d01007387 */ /* 0x000fe20000100800 */
[----:B------:R-:W-:Y:S01]  /*b2d0*/  LEA.HI.X.SX32 R6, R6, UR23, 0x1, P6 ;  /* 0x0000001706067c11 */ /* 0x000fe2000b0f0eff */
[----:B------:R-:W-:Y:S01]  /*b2e0*/  IMAD R11, R11, UR10, RZ ;  /* 0x0000000a0b0b7c24 */ /* 0x000fe2000f8e02ff */
[C---:B------:R-:W-:Y:S01]  /*b2f0*/  SEL R54, R79.reuse, R13, !P5 ;  /* 0x0000000d4f367207 */ /* 0x040fe20006800000 */
[----:B------:R-:W-:Y:S01]  /*b300*/  STL [R1+0xa48], R17 ;  /* 0x000a481101007387 */ /* 0x000fe20000100800 */
[----:B------:R-:W-:Y:S01]  /*b310*/  VIADD R60, R62, 0x7f ;  /* 0x0000007f3e3c7836 */ /* 0x000fe20000000000 */
[C---:B------:R-:W-:Y:S01]  /*b320*/  SEL R38, R79.reuse, R38, !P5 ;  /* 0x000000264f267207 */ /* 0x040fe20006800000 */
[----:B------:R-:W0:Y:S01]  /*b330*/  LDCU UR22, c[0x0][0x3b0] ;  /* 0x00007600ff1677ac */ /* 0x000e220008000800 */
[----:B------:R-:W-:Y:S01]  /*b340*/  STL [R1+0x914], R5 ;  /* 0x0009140501007387 */ /* 0x000fe20000100800 */
[----:B------:R-:W-:-:S02]  /*b350*/  SEL R56, R79, R15, !P5 ;  /* 0x0000000f4f387207 */ /* 0x000fc40006800000 */
[C---:B------:R-:W-:Y:S01]  /*b360*/  SEL R42, R79.reuse, R57, !P5 ;  /* 0x000000394f2a7207 */ /* 0x040fe20006800000 */
[----:B------:R-:W-:Y:S01]  /*b370*/  STL [R1+0xa4c], R5 ;  /* 0x000a4c0501007387 */ /* 0x000fe20000100800 */
[----:B------:R-:W-:Y:S01]  /*b380*/  SEL R36, R79, R36, !P5 ;  /* 0x000000244f247207 */ /* 0x000fe20006800000 */
[----:B------:R-:W1:Y:S02]  /*b390*/  LDCU UR23, c[0x0][0x3b0] ;  /* 0x00007600ff1777ac */ /* 0x000e640008000800 */
[----:B------:R2:W-:Y:S04]  /*b3a0*/  STL [R1+0xa54], R0 ;  /* 0x000a540001007387 */ /* 0x0005e80000100800 */
[----:B------:R-:W-:Y:S01]  /*b3b0*/  STL [R1+0xa58], R9 ;  /* 0x000a580901007387 */ /* 0x000fe20000100800 */
[----:B------:R-:W-:Y:S01]  /*b3c0*/  IMAD R13, R49, UR5, RZ ;  /* 0x00000005310d7c24 */ /* 0x000fe2000f8e02ff */
[----:B------:R-:W-:Y:S01]  /*b3d0*/  SEL R57, R79, R50, !P5 ;  /* 0x000000324f397207 */ /* 0x000fe20006800000 */
[----:B------:R-:W-:Y:S01]  /*b3e0*/  IMAD R15, R44, UR13, RZ ;  /* 0x0000000d2c0f7c24 */ /* 0x000fe2000f8e02ff */
[----:B------:R-:W-:Y:S01]  /*b3f0*/  STL [R1+0xa60], R59 ;  /* 0x000a603b01007387 */ /* 0x000fe20000100800 */
[----:B--2---:R-:W-:-:S02]  /*b400*/  IADD3 R0, P6, PT, R10, R7, RZ ;  /* 0x000000070a007210 */ /* 0x004fc40007fde0ff */
[----:B------:R-:W-:Y:S01]  /*b410*/  ISETP.GE.AND P3, PT, R53, RZ, PT ;  /* 0x000000ff3500720c */ /* 0x000fe20003f66270 */
[----:B------:R-:W-:Y:S01]  /*b420*/  STL [R1+0xa64], R79 ;  /* 0x000a644f01007387 */ /* 0x000fe20000100800 */
[C---:B------:R-:W-:Y:S02]  /*b430*/  SEL R50, R79.reuse, R20, !P5 ;  /* 0x000000144f327207 */ /* 0x040fe40006800000 */
[----:B------:R-:W-:Y:S01]  /*b440*/  ISETP.GT.AND P0, PT, R60, 0x7f, PT ;  /* 0x0000007f3c00780c */ /* 0x000fe20003f04270 */
[----:B------:R2:W-:Y:S01]  /*b450*/  STL [R1+0xa6c], R49 ;  /* 0x000a6c3101007387 */ /* 0x0005e20000100800 */
[----:B------:R-:W-:Y:S02]  /*b460*/  IABS R40, R39 ;  /* 0x0000002700287213 */ /* 0x000fe40000000000 */
[C---:B------:R-:W-:Y:S01]  /*b470*/  SEL R34, R79.reuse, R34, !P5 ;  /* 0x000000224f227207 */ /* 0x040fe20006800000 */
[----:B------:R-:W-:Y:S01]  /*b480*/  STL [R1+0xa70], R44 ;  /* 0x000a702c01007387 */ /* 0x000fe20000100800 */
[C---:B------:R-:W-:Y:S01]  /*b490*/  SEL R32, R79.reuse, R32, !P5 ;  /* 0x000000204f207207 */ /* 0x040fe20006800000 */
[----:B------:R-:W-:Y:S01]  /*b4a0*/  IMAD R36, R36, UR20, RZ ;  /* 0x0000001424247c24 */ /* 0x000fe2000f8e02ff */
[C---:B------:R-:W-:Y:S01]  /*b4b0*/  SEL R51, R79.reuse, R51, !P5 ;  /* 0x000000334f337207 */ /* 0x040fe20006800000 */
[----:B------:R3:W-:Y:S01]  /*b4c0*/  STL [R1+0x188], R0 ;  /* 0x0001880001007387 */ /* 0x0007e20000100800 */
[----:B------:R-:W-:-:S02]  /*b4d0*/  SEL R48, R79, R48, !P5 ;  /* 0x000000304f307207 */ /* 0x000fc40006800000 */
[C---:B------:R-:W-:Y:S02]  /*b4e0*/  SEL R43, R79.reuse, R43, !P5 ;  /* 0x0000002b4f2b7207 */ /* 0x040fe40006800000 */
[C---:B------:R-:W-:Y:S02]  /*b4f0*/  SEL R37, R79.reuse, R37, !P5 ;  /* 0x000000254f257207 */ /* 0x040fe40006800000 */
[C---:B------:R-:W-:Y:S02]  /*b500*/  SEL R35, R79.reuse, R35, !P5 ;  /* 0x000000234f237207 */ /* 0x040fe40006800000 */
[C---:B------:R-:W-:Y:S02]  /*b510*/  SEL R33, R79.reuse, R33, !P5 ;  /* 0x000000214f217207 */ /* 0x040fe40006800000 */
[C---:B------:R-:W-:Y:S02]  /*b520*/  SEL R31, R79.reuse, R31, !P5 ;  /* 0x0000001f4f1f7207 */ /* 0x040fe40006800000 */
        /* <DEDUP_REMOVED lines=10> */
[----:B------:R-:W-:Y:S01]  /*b5d0*/  SEL R14, R79, R14, !P5 ;  /* 0x0000000e4f0e7207 */ /* 0x000fe20006800000 */
[----:B------:R-:W-:Y:S01]  /*b5e0*/  IMAD R42, R42, UR10, RZ ;  /* 0x0000000a2a2a7c24 */ /* 0x000fe2000f8e02ff */
[-C--:B--2---:R-:W-:Y:S01]  /*b5f0*/  IADD3 R49, P2, PT, R11, R7.reuse, RZ ;  /* 0x000000070b317210 */ /* 0x084fe20007f5e0ff */
[----:B------:R-:W2:Y:S01]  /*b600*/  LDCU UR5, c[0x0][0x3b0] ;  /* 0x00007600ff0577ac */ /* 0x000ea20008000800 */
[----:B---3--:R-:W-:Y:S01]  /*b610*/  LEA.HI.X.SX32 R0, R10, R6, 0x1, P6 ;  /* 0x000000060a007211 */ /* 0x008fe200030f0eff */
[----:B------:R-:W-:Y:S01]  /*b620*/  IMAD R20, R38, UR18, RZ ;  /* 0x0000001226147c24 */ /* 0x000fe2000f8e02ff */
[----:B------:R-:W-:Y:S01]  /*b630*/  IADD3 R59, P6, PT, R13, R7, RZ ;  /* 0x000000070d3b7210 */ /* 0x000fe20007fde0ff */
[----:B------:R-:W-:Y:S01]  /*b640*/  STL [R1+0x1c8], R49 ;  /* 0x0001c83101007387 */ /* 0x000fe20000100800 */
[----:B------:R-:W-:Y:S01]  /*b650*/  SEL R53, R79, R58, !P5 ;  /* 0x0000003a4f357207 */ /* 0x000fe20006800000 */
[----:B------:R-:W3:Y:S01]  /*b660*/  LDCU UR13, c[0x0][0x3b0] ;  /* 0x00007600ff0d77ac */ /* 0x000ee20008000800 */
[----:B------:R-:W-:Y:S01]  /*b670*/  LEA.HI.X.SX32 R44, R11, R6, 0x1, P2 ;  /* 0x000000060b2c7211 */ /* 0x000fe200010f0eff */
[----:B------:R4:W-:Y:S01]  /*b680*/  STL [R1+0x184], R0 ;  /* 0x0001840001007387 */ /* 0x0009e20000100800 */
[----:B------:R-:W-:-:S02]  /*b690*/  SEL R58, R79, R46, !P5 ;  /* 0x0000002e4f3a7207 */ /* 0x000fc40006800000 */
[----:B------:R-:W-:Y:S01]  /*b6a0*/  SEL R46, R79, R23, !P5 ;  /* 0x000000174f2e7207 */ /* 0x000fe20006800000 */
[----:B------:R-:W-:Y:S01]  /*b6b0*/  IMAD R34, R34, UR24, RZ ;  /* 0x0000001822227c24 */ /* 0x000fe2000f8e02ff */
[----:B------:R-:W-:Y:S01]  /*b6c0*/  ISETP.LT.AND P0, PT, R69, R62, P0 ;  /* 0x0000003e4500720c */ /* 0x000fe20000701270 */
[----:B------:R-:W-:Y:S01]  /*b6d0*/  IMAD.HI.U32 R62, R9, R40, RZ ;  /* 0x00000028093e7227 */ /* 0x000fe200078e00ff */
[-C--:B------:R-:W-:Y:S02]  /*b6e0*/  LEA.HI.X.SX32 R79, R13, R6.reuse, 0x1, P6 ;  /* 0x000000060d4f7211 */ /* 0x080fe400030f0eff */
[CC--:B----4-:R-:W-:Y:S02]  /*b6f0*/  IADD3 R0, P2, PT, R15.reuse, R7.reuse, RZ ;  /* 0x000000070f007210 */ /* 0x0d0fe40007f5e0ff */
[----:B------:R-:W-:Y:S01]  /*b700*/  IADD3 R17, P6, PT, R20, R7, RZ ;  /* 0x0000000714117210 */ /* 0x000fe20007fde0ff */
[----:B------:R-:W-:Y:S01]  /*b710*/  IMAD R32, R32, UR26, RZ ;  /* 0x0000001a20207c24 */ /* 0x000fe2000f8e02ff */
[----:B------:R-:W-:-:S02]  /*b720*/  LEA.HI.X.SX32 R9, R15, R6, 0x1, P2 ;  /* 0x000000060f097211 */ /* 0x000fc400010f0eff */
[-C--:B------:R-:W-:Y:S01]  /*b730*/  IADD3 R80, P2, PT, R36, R7.reuse, RZ ;  /* 0x0000000724507210 */ /* 0x080fe20007f5e0ff */
[----:B------:R-:W-:Y:S01]  /*b740*/  IMAD R30, R30, UR28, RZ ;  /* 0x0000001c1e1e7c24 */ /* 0x000fe2000f8e02ff */
[-C--:B------:R-:W-:Y:S02]  /*b750*/  LEA.HI.X.SX32 R5, R20, R6.reuse, 0x1, P6 ;  /* 0x0000000614057211 */ /* 0x080fe400030f0eff */
[-C--:B------:R-:W-:Y:S01]  /*b760*/  IADD3 R70, P6, PT, R34, R7.reuse, RZ ;  /* 0x0000000722467210 */ /* 0x080fe20007fde0ff */
[----:B------:R-:W-:Y:S01]  /*b770*/  IMAD R28, R28, UR30, RZ ;  /* 0x0000001e1c1c7c24 */ /* 0x000fe2000f8e02ff */
[-C--:B------:R-:W-:Y:S02]  /*b780*/  LEA.HI.X.SX32 R45, R36, R6.reuse, 0x1, P2 ;  /* 0x00000006242d7211 */ /* 0x080fe400010f0eff */
        /* <DEDUP_REMOVED lines=8> */
[-C--:B------:R-:W-:Y:S01]  /*b810*/  LEA.HI.X.SX32 R4, R30, R6.reuse, 0x1, P6 ;  /* 0x000000061e047211 */ /* 0x080fe200030f0eff */
[----:B------:R-:W-:Y:S01]  /*b820*/  STL [R1+0x208], R59 ;  /* 0x0002083b01007387 */ /* 0x000fe20000100800 */
[-C--:B------:R-:W-:Y:S01]  /*b830*/  IADD3 R52, P6, PT, R26, R7.reuse, RZ ;  /* 0x000000071a347210 */ /* 0x080fe20007fde0ff */
[----:B------:R-:W-:Y:S01]  /*b840*/  IMAD R16, R16, UR38, RZ ;  /* 0x0000002610107c24 */ /* 0x000fe2000f8e02ff */
[----:B------:R-:W-:Y:S01]  /*b850*/  LEA.HI.X.SX32 R3, R28, R6, 0x1, P2 ;  /* 0x000000061c037211 */ /* 0x000fe200010f0eff */
[----:B------:R-:W-:Y:S01]  /*b860*/  STL [R1+0x1c4], R44 ;  /* 0x0001c42c01007387 */ /* 0x000fe20000100800 */
[----:B------:R-:W-:-:S03]  /*b870*/  IADD3 R75, P2, PT, R24, R7, RZ ;  /* 0x00000007184b7210 */ /* 0x000fc60007f5e0ff */
[----:B------:R-:W-:Y:S01]  /*b880*/  STL [R1+0x260], R0 ;  /* 0x0002600001007387 */ /* 0x000fe20000100800 */
[----:B------:R-:W-:Y:S01]  /*b890*/  LEA.HI.X.SX32 R71, R26, R6, 0x1, P6 ;  /* 0x000000061a477211 */ /* 0x000fe200030f0eff */
[----:B------:R-:W-:Y:S02]  /*b8a0*/  IMAD R12, R12, UR40, RZ ;  /* 0x000000280c0c7c24 */ /* 0x000fe4000f8e02ff */
        /* <DEDUP_REMOVED lines=8> */
[----:B------:R-:W-:-:S03]  /*b930*/  LEA.HI.X.SX32 R60, R22, R6, 0x1, P6 ;  /* 0x00000006163c7211 */ /* 0x000fc600030f0eff */
[----:B------:R-:W-:Y:S01]  /*b940*/  STL [R1+0x29c], R5 ;  /* 0x00029c0501007387 */ /* 0x000fe20000100800 */
[----:B------:R-:W-:Y:S01]  /*b950*/  IMAD R53, R53, UR10, RZ ;  /* 0x0000000a35357c24 */ /* 0x000fe2000f8e02ff */
[----:B------:R-:W-:Y:S02]  /*b960*/  IADD3 R64, P6, PT, R12, R7, RZ ;  /* 0x000000070c407210 */ /* 0x000fe40007fde0ff */
        /* <DEDUP_REMOVED lines=9> */
[-C--:B------:R-:W-:Y:S01]  /*ba00*/  IADD3 R91, P6, PT, R53, R7.reuse, RZ ;  /* 0x00000007355b7210 */ /* 0x080fe20007fde0ff */
[----:B------:R-:W-:Y:S01]  /*ba10*/  IMAD R43, R43, UR17, RZ ;  /* 0x000000112b2b7c24 */ /* 0x000fe2000f8e02ff */
[----:B------:R-:W-:Y:S01]  /*ba20*/  STL [R1+0x3a0], R2 ;  /* 0x0003a00201007387 */ /* 0x000fe20000100800 */
[-C--:B------:R-:W-:Y:S01]  /*ba30*/  LEA.HI.X.SX32 R65, R14, R6.reuse, 0x1, P2 ;  /* 0x000000060e417211 */ /* 0x080fe200010f0eff */
[----:B------:R-:W-:Y:S01]  /*ba40*/  IMAD R37, R37, UR19, RZ ;  /* 0x0000001325257c24 */ /* 0x000fe2000f8e02ff */
[----:B------:R-:W-:Y:S01]  /*ba50*/  PRMT R89, RZ, 0x7610, R89 ;  /* 0x00007610ff597816 */ /* 0x000fe20000000059 */
[----:B------:R-:W-:Y:S01]  /*ba60*/  STL [R1+0x35c], R19 ;  /* 0x00035c1301007387 */ /* 0x000fe20000100800 */
[----:B------:R-:W-:Y:S01]  /*ba70*/  IADD3 R86, P2, PT, R51, R7, RZ ;  /* 0x0000000733567210 */ /* 0x000fe20007f5e0ff */
[----:B------:R-:W-:Y:S01]  /*ba80*/  IMAD R23, R35, UR21, RZ ;  /* 0x0000001523177c24 */ /* 0x000fe2000f8e02ff */
[----:B------:R-:W-:Y:S01]  /*ba90*/  PRMT R93, RZ, 0x7610, R93 ;  /* 0x00007610ff5d7816 */ /* 0x000fe2000000005d */
[----:B------:R-:W-:Y:S01]  /*baa0*/  STL [R1+0x3e0], R88 ;  /* 0x0003e05801007387 */ /* 0x000fe20000100800 */
[----:B------:R-:W-:Y:S01]  /*bab0*/  IMAD R20, R33, UR25, RZ ;  /* 0x0000001921147c24 */ /* 0x000fe2000f8e02ff */
[----:B------:R-:W4:Y:S02]  /*bac0*/  LDCU UR11, c[0x0][0x3b0] ;  /* 0x00007600ff0b77ac */ /* 0x000f240008000800 */
[----:B------:R-:W-:Y:S01]  /*bad0*/  STL [R1+0x39c], R4 ;  /* 0x00039c0401007387 */ /* 0x000fe20000100800 */
[----:B------:R-:W-:-:S03]  /*bae0*/  LEA.HI.X.SX32 R92, R53, R6, 0x1, P6 ;  /* 0x00000006355c7211 */ /* 0x000fc600030f0eff */
[----:B------:R-:W-:Y:S01]  /*baf0*/  STL [R1+0x420], R52 ;  /* 0x0004203401007387 */ /* 0x000fe20000100800 */
[----:B------:R-:W-:-:S03]  /*bb00*/  IADD3 R83, P6, PT, R48, R7, RZ ;  /* 0x0000000730537210 */ /* 0x000fc60007fde0ff */
[----:B------:R-:W-:Y:S01]  /*bb10*/  STL [R1+0x3dc], R3 ;  /* 0x0003dc0301007387 */ /* 0x000fe20000100800 */
[----:B------:R-:W-:-:S03]  /*bb20*/  LEA.HI.X.SX32 R87, R51, R6, 0x1, P2 ;  /* 0x0000000633577211 */ /* 0x000fc600010f0eff */
[----:B------:R-:W-:Y:S01]  /*bb30*/  STL [R1+0x460], R75 ;  /* 0x0004604b01007387 */ /* 0x000fe20000100800 */
[----:B------:R-:W-:-:S03]  /*bb40*/  IADD3 R81, P2, PT, R43, R7, RZ ;  /* 0x000000072b517210 */ /* 0x000fc60007f5e0ff */
[----:B------:R-:W-:Y:S04]  /*bb50*/  STL [R1+0x41c], R71 ;  /* 0x00041c4701007387 */ /* 0x000fe80000100800 */
[----:B------:R-:W-:Y:S01]  /*bb60*/  STL [R1+0x4a0], R76 ;  /* 0x0004a04c01007387 */ /* 0x000fe20000100800 */
[----:B------:R-:W-:-:S03]  /*bb70*/  LEA.HI.X.SX32 R85, R48, R6, 0x1, P6 ;  /* 0x0000000630557211 */ /* 0x000fc600030f0eff */
[----:B------:R-:W-:Y:S01]  /*bb80*/  STL [R1+0x45c], R90 ;  /* 0x00045c5a01007387 */ /* 0x000fe20000100800 */
[----:B------:R-:W-:-:S03]  /*bb90*/  IADD3 R73, P6, PT, R37, R7, RZ ;  /* 0x0000000725497210 */ /* 0x000fc60007fde0ff */
[----:B------:R-:W-:Y:S01]  /*bba0*/  STL [R1+0x4e0], R84 ;  /* 0x0004e05401007387 */ /* 0x000fe20000100800 */
[----:B------:R-:W-:-:S03]  /*bbb0*/  LEA.HI.X.SX32 R82, R43, R6, 0x1, P2 ;  /* 0x000000062b527211 */ /* 0x000fc600010f0eff */
[----:B------:R-:W-:Y:S01]  /*bbc0*/  STL [R1+0x49c], R60 ;  /* 0x00049c3c01007387 */ /* 0x000fe20000100800 */
[----:B------:R-:W-:-:S03]  /*bbd0*/  IMAD R15, R31, UR27, RZ ;  /* 0x0000001b1f0f7c24 */ /* 0x000fc6000f8e02ff */
        /* <DEDUP_REMOVED lines=25> */
[----:B------:R-:W-:-:S03]  /*bd70*/  IMAD R16, R50, UR37, RZ ;  /* 0x0000002532107c24 */ /* 0x000fc6000f8e02ff */
[----:B------:R-:W-:Y:S01]  /*bd80*/  STL [R1+0x2a8], R73 ;  /* 0x0002a84901007387 */ /* 0x000fe20000100800 */
[----:B------:R-:W-:-:S03]  /*bd90*/  LEA.HI.X.SX32 R50, R13, R6, 0x1, P6 ;  /* 0x000000060d327211 */ /* 0x000fc600030f0eff */
        /* <DEDUP_REMOVED lines=10> */
[----:B0-----:R-:W-:-:S03]  /*be40*/  IMAD R12, R55, UR22, RZ ;  /* 0x00000016370c7c24 */ /* 0x001fc6000f8e02ff */
[----:B------:R-:W-:Y:S01]  /*be50*/  STL [R1+0x368], R37 ;  /* 0x0003682501007387 */ /* 0x000fe20000100800 */
[----:B------:R-:W-:-:S03]  /*be60*/  IADD3 R31, P6, PT, R16, R7, RZ ;  /* 0x00000007101f7210 */ /* 0x000fc60007fde0ff */
[----:B------:R-:W-:Y:S01]  /*be70*/  STL [R1+0x324], R20 ;  /* 0x0003241401007387 */ /* 0x000fe20000100800 */
[----:B------:R-:W-:-:S03]  /*be80*/  LEA.HI.X.SX32 R29, R22, R6, 0x1, P2 ;  /* 0x00000006161d7211 */ /* 0x000fc600010f0eff */
[----:B------:R-:W-:Y:S01]  /*be90*/  STL [R1+0x3a8], R48 ;  /* 0x0003a83001007387 */ /* 0x000fe20000100800 */
[----:B-1----:R-:W-:Y:S01]  /*bea0*/  IMAD R11, R56, UR23, RZ ;  /* 0x00000017380b7c24 */ /* 0x002fe2000f8e02ff */
[----:B------:R-:W-:Y:S02]  /*beb0*/  IADD3 R30, P2, PT, R14, R7, RZ ;  /* 0x000000070e1e7210 */ /* 0x000fe40007f5e0ff */
        /* <DEDUP_REMOVED lines=14> */
[-C--:B------:R-:W-:Y:S01]  /*bfa0*/  IADD3 R38, P6, PT, R42, R7.reuse, RZ ;  /* 0x000000072a267210 */ /* 0x080fe20007fde0ff */
[----:B------:R-:W-:Y:S01]  /*bfb0*/  IMAD.MOV R10, RZ, RZ, -R62 ;  /* 0x000000ffff0a7224 */ /* 0x000fe200078e0a3e */
[----:B------:R-:W-:Y:S01]  /*bfc0*/  STL [R1+0x4a8], R31 ;  /* 0x0004a81f01007387 */ /* 0x000fe20000100800 */
[----:B------:R-:W-:Y:S01]  /*bfd0*/  LEA.HI.X.SX32 R34, R11, R6, 0x1, P2 ;  /* 0x000000060b227211 */ /* 0x000fe200010f0eff */
[----:B------:R-:W0:Y:S02]  /*bfe0*/  LDCU UR12, c[0x0][0x3b0] ;  /* 0x00007600ff0c77ac */ /* 0x000e240008000800 */
        /* <DEDUP_REMOVED lines=9> */
[----:B------:R-:W2:Y:S04]  /*c080*/  LDL R12, [R1+0x188] ;  /* 0x00018800010c7983 */ /* 0x000ea80000100800 */
[----:B------:R-:W-:Y:S04]  /*c090*/  STL [R1+0x560], R35 ;  /* 0x0005602301007387 */ /* 0x000fe80000100800 */
[----:B------:R-:W-:Y:S04]  /*c0a0*/  STL [R1+0x524], R33 ;  /* 0x0005242101007387 */ /* 0x000fe80000100800 */
[----:B------:R-:W-:Y:S04]  /*c0b0*/  STL [R1+0x198], R38 ;  /* 0x0001982601007387 */ /* 0x000fe80000100800 */
[----:B------:R-:W-:Y:S01]  /*c0c0*/  STL [R1+0x55c], R34 ;  /* 0x00055c2201007387 */ /* 0x000fe20000100800 */
[----:B------:R-:W-:-:S03]  /*c0d0*/  LEA.HI.X.SX32 R72, R13, R6, 0x1, P6 ;  /* 0x000000060d487211 */ /* 0x000fc600030f0eff */
[----:B------:R-:W-:Y:S04]  /*c0e0*/  STL [R1+0x1d8], R74 ;  /* 0x0001d84a01007387 */ /* 0x000fe80000100800 */
[----:B------:R-:W-:Y:S04]  /*c0f0*/  STL [R1+0x194], R36 ;  /* 0x0001942401007387 */ /* 0x000fe80000100800 */
[----:B------:R-:W-:Y:S04]  /*c100*/  STL [R1+0x218], R69 ;  /* 0x0002184501007387 */ /* 0x000fe80000100800 */
[----:B------:R-:W-:Y:S04]  /*c110*/  STL [R1+0x1d4], R41 ;  /* 0x0001d42901007387 */ /* 0x000fe80000100800 */
[----:B------:R-:W2:Y:S04]  /*c120*/  LDL R13, [R1+0x184] ;  /* 0x00018400010d7983 */ /* 0x000ea80000100800 */
[----:B--2---:R1:W2:Y:S02]  /*c130*/  @P0 LDG.E.U8 R89, desc[UR14][R12.64] ;  /* 0x0000000e0c590981 */ /* 0x0042a4000c1e1100 */
[----:B-1----:R-:W-:-:S02]  /*c140*/  @P0 IMAD.MOV.U32 R12, RZ, RZ, R49 ;  /* 0x000000ffff0c0224 */ /* 0x002fc400078e0031 */
[----:B------:R-:W-:-:S05]  /*c150*/  @P0 IMAD.MOV.U32 R13, RZ, RZ, R44 ;  /* 0x000000ffff0d0224 */ /* 0x000fca00078e002c */
[----:B------:R-:W3:Y:S04]  /*c160*/  @P0 LDG.E.U8 R93, desc[UR14][R12.64] ;  /* 0x0000000e0c5d0981 */ /* 0x000ee8000c1e1100 */
[----:B------:R-:W-:Y:S04]  /*c170*/  STL [R1+0x214], R72 ;  /* 0x0002144801007387 */ /* 0x000fe80000100800 */
[----:B--2---:R1:W-:Y:S04]  /*c180*/  STL [R1+0x80], R89 ;  /* 0x0000805901007387 */ /* 0x0043e80000100800 */
[----:B-1----:R-:W2:Y:S04]  /*c190*/  LDL.LU R89, [R1+0xa74] ;  /* 0x000a740001597983 */ /* 0x002ea80000300800 */
[----:B------:R-:W4:Y:S04]  /*c1a0*/  LDL.LU R44, [R1+0xa70] ;  /* 0x000a7000012c7983 */ /* 0x000f280000300800 */
[----:B------:R-:W4:Y:S04]  /*c1b0*/  LDL.LU R49, [R1+0xa6c] ;  /* 0x000a6c0001317983 */ /* 0x000f280000300800 */
[----:B---3--:R1:W-:Y:S04]  /*c1c0*/  STL [R1+0x74], R93 ;  /* 0x0000745d01007387 */ /* 0x0083e80000100800 */
[----:B-1----:R-:W3:Y:S01]  /*c1d0*/  LDL.LU R93, [R1+0xa68] ;  /* 0x000a6800015d7983 */ /* 0x002ee20000300800 */
[----:B------:R-:W-:-:S02]  /*c1e0*/  @P0 IMAD.MOV.U32 R12, RZ, RZ, R59 ;  /* 0x000000ffff0c0224 */ /* 0x000fc400078e003b */
[----:B------:R-:W-:Y:S02]  /*c1f0*/  @P0 IMAD.MOV.U32 R13, RZ, RZ, R79 ;  /* 0x000000ffff0d0224 */ /* 0x000fe400078e004f */
[----:B------:R-:W4:Y:S04]  /*c200*/  LDL.LU R79, [R1+0xa64] ;  /* 0x000a6400014f7983 */ /* 0x000f280000300800 */
[----:B------:R-:W4:Y:S01]  /*c210*/  LDL.LU R59, [R1+0xa60] ;  /* 0x000a6000013b7983 */ /* 0x000f220000300800 */
[----:B--2---:R-:W-:-:S06]  /*c220*/  PRMT R89, RZ, 0x7610, R89 ;  /* 0x00007610ff597816 */ /* 0x004fcc0000000059 */
[----:B------:R1:W2:Y:S02]  /*c230*/  @P0 LDG.E.U8 R89, desc[UR14][R12.64] ;  /* 0x0000000e0c590981 */ /* 0x0002a4000c1e1100 */
[----:B-1----:R-:W-:Y:S02]  /*c240*/  @P0 IMAD.MOV.U32 R12, RZ, RZ, R0 ;  /* 0x000000ffff0c0224 */ /* 0x002fe400078e0000 */
[----:B------:R-:W-:Y:S01]  /*c250*/  @P0 IMAD.MOV.U32 R13, RZ, RZ, R9 ;  /* 0x000000ffff0d0224 */ /* 0x000fe200078e0009 */
[----:B---3--:R-:W-:-:S06]  /*c260*/  PRMT R93, RZ, 0x7610, R93 ;  /* 0x00007610ff5d7816 */ /* 0x008fcc000000005d */
[----:B------:R-:W3:Y:S04]  /*c270*/  @P0 LDG.E.U8 R93, desc[UR14][R12.64] ;  /* 0x0000000e0c5d0981 */ /* 0x000ee8000c1e1100 */
        /* <DEDUP_REMOVED lines=100> */
[----:B---3--:R1:W-:Y:S01]  /*c8c0*/  STL [R1+0x34], R93 ;  /* 0x0000345d01007387 */ /* 0x0083e20000100800 */
[----:B------:R-:W-:-:S03]  /*c8d0*/  @P0 IMAD.MOV.U32 R13, RZ, RZ, R92 ;  /* 0x000000ffff0d0224 */ /* 0x000fc600078e005c */
[----:B-1----:R-:W3:Y:S04]  /*c8e0*/  LDL.LU R93, [R1+0x9c0] ;  /* 0x0009c000015d7983 */ /* 0x002ee80000300800 */
[----:B------:R-:W3:Y:S01]  /*c8f0*/  LDL.LU R92, [R1+0x9bc] ;  /* 0x0009bc00015c7983 */ /* 0x000ee20000300800 */
[----:B------:R-:W-:-:S03]  /*c900*/  @P0 IMAD.MOV.U32 R12, RZ, RZ, R91 ;  /* 0x000000ffff0c0224 */ /* 0x000fc600078e005b */
[----:B------:R-:W3:Y:S01]  /*c910*/  LDL.LU R91, [R1+0x9b8] ;  /* 0x0009b800015b7983 */ /* 0x000ee20000300800 */
[----:B------:R-:W-:Y:S01]  /*c920*/  PRMT R42, RZ, 0x7610, R42 ;  /* 0x00007610ff2a7816 */ /* 0x000fe2000000002a */
[--C-:B------:R-:W-:Y:S01]  /*c930*/  IMAD R10, R8, R10, R40.reuse ;  /* 0x0000000a080a7224 */ /* 0x100fe200078e0228 */
[----:B------:R-:W-:Y:S02]  /*c940*/  PRMT R40, RZ, 0x7610, R40 ;  /* 0x00007610ff287816 */ /* 0x000fe40000000028 */
[----:B------:R-:W-:Y:S02]  /*c950*/  ISETP.GE.AND P2, PT, R39, RZ, PT ;  /* 0x000000ff2700720c */ /* 0x000fe40003f46270 */
[----:B------:R-:W-:Y:S02]  /*c960*/  PRMT R39, RZ, 0x7610, R39 ;  /* 0x00007610ff277816 */ /* 0x000fe40000000027 */
[----:B------:R-:W-:Y:S02]  /*c970*/  PRMT R22, RZ, 0x7610, R22 ;  /* 0x00007610ff167816 */ /* 0x000fe40000000016 */
[----:B------:R-:W-:-:S02]  /*c980*/  PRMT R16, RZ, 0x7610, R16 ;  /* 0x00007610ff107816 */ /* 0x000fc40000000010 */
[----:B------:R-:W-:Y:S02]  /*c990*/  PRMT R15, RZ, 0x7610, R15 ;  /* 0x00007610ff0f7816 */ /* 0x000fe4000000000f */
[----:B------:R-:W-:Y:S02]  /*c9a0*/  PRMT R14, RZ, 0x7610, R14 ;  /* 0x00007610ff0e7816 */ /* 0x000fe4000000000e */
[----:B--2---:R-:W-:-:S06]  /*c9b0*/  PRMT R89, RZ, 0x7610, R89 ;  /* 0x00007610ff597816 */ /* 0x004fcc0000000059 */
[----:B------:R1:W2:Y:S02]  /*c9c0*/  @P0 LDG.E.U8 R89, desc[UR14][R12.64] ;  /* 0x0000000e0c590981 */ /* 0x0002a4000c1e1100 */
[----:B-1----:R-:W-:Y:S02]  /*c9d0*/  @P0 IMAD.MOV.U32 R12, RZ, RZ, R86 ;  /* 0x000000ffff0c0224 */ /* 0x002fe400078e0056 */
[----:B------:R-:W-:-:S05]  /*c9e0*/  @P0 IMAD.MOV.U32 R13, RZ, RZ, R87 ;  /* 0x000000ffff0d0224 */ /* 0x000fca00078e0057 */
        /* <DEDUP_REMOVED lines=15> */
[----:B------:R1:W2:Y:S01]  /*cae0*/  @P0 LDG.E.U8 R15, desc[UR14][R12.64] ;  /* 0x0000000e0c0f0981 */ /* 0x0002a2000c1e1100 */
[----:B------:R-:W-:Y:S01]  /*caf0*/  PRMT R11, RZ, 0x7610, R11 ;  /* 0x00007610ff0b7816 */ /* 0x000fe2000000000b */
[----:B-1----:R-:W-:Y:S02]  /*cb00*/  @P0 IMAD.MOV.U32 R12, RZ, RZ, R37 ;  /* 0x000000ffff0c0224 */ /* 0x002fe400078e0025 */
[----:B------:R-:W-:-:S05]  /*cb10*/  @P0 IMAD.MOV.U32 R13, RZ, RZ, R23 ;  /* 0x000000ffff0d0224 */ /* 0x000fca00078e0017 */
[----:B------:R1:W2:Y:S01]  /*cb20*/  @P0 LDG.E.U8 R14, desc[UR14][R12.64] ;  /* 0x0000000e0c0e0981 */ /* 0x0002a2000c1e1100 */
[----:B----4-:R-:W-:Y:S01]  /*cb30*/  PRMT R5, RZ, 0x7610, R5 ;  /* 0x00007610ff057816 */ /* 0x010fe20000000005 */
[----:B-1----:R-:W-:Y:S02]  /*cb40*/  @P0 IMAD.MOV.U32 R12, RZ, RZ, R48 ;  /* 0x000000ffff0c0224 */ /* 0x002fe400078e0030 */
[----:B------:R-:W-:-:S05]  /*cb50*/  @P0 IMAD.MOV.U32 R13, RZ, RZ, R50 ;  /* 0x000000ffff0d0224 */ /* 0x000fca00078e0032 */
[----:B------:R1:W4:Y:S01]  /*cb60*/  @P0 LDG.E.U8 R11, desc[UR14][R12.64] ;  /* 0x0000000e0c0b0981 */ /* 0x000322000c1e1100 */
[----:B------:R-:W-:Y:S01]  /*cb70*/  PRMT R4, RZ, 0x7610, R4 ;  /* 0x00007610ff047816 */ /* 0x000fe20000000004 */
        /* <DEDUP_REMOVED lines=11> */
[----:B---3--:R-:W-:Y:S01]  /*cc30*/  PRMT R93, RZ, 0x7610, R93 ;  /* 0x00007610ff5d7816 */ /* 0x008fe2000000005d */
[----:B-1----:R-:W-:Y:S02]  /*cc40*/  @P0 IMAD.MOV.U32 R12, RZ, RZ, R31 ;  /* 0x000000ffff0c0224 */ /* 0x002fe400078e001f */
[----:B------:R-:W-:-:S05]  /*cc50*/  @P0 IMAD.MOV.U32 R13, RZ, RZ, R26 ;  /* 0x000000ffff0d0224 */ /* 0x000fca00078e001a */
[----:B------:R1:W3:Y:S01]  /*cc60*/  @P0 LDG.E.U8 R3, desc[UR14][R12.64] ;  /* 0x0000000e0c030981 */ /* 0x0002e2000c1e1100 */
[----:B------:R-:W-:Y:S01]  /*cc70*/  PRMT R92, RZ, 0x7610, R92 ;  /* 0x00007610ff5c7816 */ /* 0x000fe2000000005c */
[----:B-1----:R-:W-:Y:S02]  /*cc80*/  @P0 IMAD.MOV.U32 R12, RZ, RZ, R30 ;  /* 0x000000ffff0c0224 */ /* 0x002fe400078e001e */
[----:B------:R-:W-:-:S05]  /*cc90*/  @P0 IMAD.MOV.U32 R13, RZ, RZ, R28 ;  /* 0x000000ffff0d0224 */ /* 0x000fca00078e001c */
[----:B------:R1:W3:Y:S01]  /*cca0*/  @P0 LDG.E.U8 R93, desc[UR14][R12.64] ;  /* 0x0000000e0c5d0981 */ /* 0x0002e2000c1e1100 */
[----:B------:R-:W-:Y:S01]  /*ccb0*/  PRMT R91, RZ, 0x7610, R91 ;  /* 0x00007610ff5b7816 */ /* 0x000fe2000000005b */
[----:B-1----:R-:W-:Y:S02]  /*ccc0*/  @P0 IMAD.MOV.U32 R12, RZ, RZ, R32 ;  /* 0x000000ffff0c0224 */ /* 0x002fe400078e0020 */
[----:B------:R-:W-:-:S05]  /*ccd0*/  @P0 IMAD.MOV.U32 R13, RZ, RZ, R33 ;  /* 0x000000ffff0d0224 */ /* 0x000fca00078e0021 */
[----:B------:R1:W3:Y:S02]  /*cce0*/  @P0 LDG.E.U8 R92, desc[UR14][R12.64] ;  /* 0x0000000e0c5c0981 */ /* 0x0002e4000c1e1100 */
[----:B-1----:R-:W-:Y:S02]  /*ccf0*/  @P0 IMAD.MOV.U32 R12, RZ, RZ, R35 ;  /* 0x000000ffff0c0224 */ /* 0x002fe400078e0023 */
[----:B------:R-:W-:-:S05]  /*cd00*/  @P0 IMAD.MOV.U32 R13, RZ, RZ, R34 ;  /* 0x000000ffff0d0224 */ /* 0x000fca00078e0022 */
[----:B------:R1:W3:Y:S04]  /*cd10*/  @P0 LDG.E.U8 R91, desc[UR14][R12.64] ;  /* 0x0000000e0c5b0981 */ /* 0x0002e8000c1e1100 */
[----:B--2---:R2:W-:Y:S04]  /*cd20*/  STL [R1+0x30], R89 ;  /* 0x0000305901007387 */ /* 0x0045e80000100800 */
[----:B--2---:R-:W2:Y:S04]  /*cd30*/  LDL.LU R89, [R1+0x9b4] ;  /* 0x0009b40001597983 */ /* 0x004ea80000300800 */
[----:B------:R-:W2:Y:S04]  /*cd40*/  LDL.LU R87, [R1+0x9b0] ;  /* 0x0009b00001577983 */ /* 0x000ea80000300800 */
        /* <DEDUP_REMOVED lines=9> */
[----:B------:R-:W-:Y:S01]  /*cde0*/  STL [R1+0x2c], R42 ;  /* 0x00002c2a01007387 */ /* 0x000fe20000100800 */
[----:B------:R-:W-:Y:S01]  /*cdf0*/  ISETP.GE.AND P6, PT, R61, RZ, PT ;  /* 0x000000ff3d00720c */ /* 0x000fe20003fc6270 */
[----:B-1----:R-:W-:-:S02]  /*ce00*/  @P0 IMAD.MOV.U32 R12, RZ, RZ, R38 ;  /* 0x000000ffff0c0224 */ /* 0x002fc400078e0026 */
[----:B------:R-:W-:Y:S01]  /*ce10*/  @P0 IMAD.MOV.U32 R13, RZ, RZ, R36 ;  /* 0x000000ffff0d0224 */ /* 0x000fe200078e0024 */
[----:B------:R-:W-:-:S05]  /*ce20*/  SEL R52, R79, R52, !P5 ;  /* 0x000000344f347207 */ /* 0x000fca0006800000 */
[----:B------:R-:W-:Y:S01]  /*ce30*/  IMAD R52, R52, UR11, RZ ;  /* 0x0000000b34347c24 */ /* 0x000fe2000f8e02ff */
[----:B------:R-:W1:Y:S01]  /*ce40*/  S2R R21, SR_CgaCtaId ;  /* 0x0000000000157919 */ /* 0x000e620000008800 */
[C---:B------:R-:W-:Y:S01]  /*ce50*/  SEL R47, R79.reuse, R47, !P5 ;  /* 0x0000002f4f2f7207 */ /* 0x040fe20006800000 */
[----:B------:R-:W0:Y:S01]  /*ce60*/  LDCU UR11, c[0x0][0x3b0] ;  /* 0x00007600ff0b77ac */ /* 0x000e220008000800 */
[----:B------:R-:W-:Y:S01]  /*ce70*/  @!P6 IMAD.MOV R17, RZ, RZ, -R17 ;  /* 0x000000ffff11e224 */ /* 0x000fe200078e0a11 */
[----:B----4-:R-:W-:Y:S04]  /*ce80*/  STL [R1+0x918], R5 ;  /* 0x0009180501007387 */ /* 0x010fe80000100800 */
[----:B------:R-:W-:Y:S04]  /*ce90*/  STL [R1+0x28], R40 ;  /* 0x0000282801007387 */ /* 0x000fe80000100800 */
[----:B------:R-:W-:Y:S04]  /*cea0*/  STL [R1+0x91c], R4 ;  /* 0x00091c0401007387 */ /* 0x000fe80000100800 */
[----:B------:R-:W-:Y:S04]  /*ceb0*/  STL [R1+0x24], R39 ;  /* 0x0000242701007387 */ /* 0x000fe80000100800 */
[----:B------:R-:W-:Y:S04]  /*cec0*/  STL [R1+0x920], R2 ;  /* 0x0009200201007387 */ /* 0x000fe80000100800 */
[----:B------:R-:W-:Y:S04]  /*ced0*/  STL [R1+0x20], R22 ;  /* 0x0000201601007387 */ /* 0x000fe80000100800 */
[----:B---3--:R-:W-:Y:S04]  /*cee0*/  STL [R1+0x924], R3 ;  /* 0x0009240301007387 */ /* 0x008fe80000100800 */
[----:B------:R-:W-:Y:S04]  /*cef0*/  STL [R1+0x1c], R16 ;  /* 0x00001c1001007387 */ /* 0x000fe80000100800 */
[----:B------:R-:W-:Y:S04]  /*cf00*/  STL [R1+0x928], R93 ;  /* 0x0009285d01007387 */ /* 0x000fe80000100800 */
[----:B------:R-:W-:Y:S04]  /*cf10*/  STL [R1+0x92c], R92 ;  /* 0x00092c5c01007387 */ /* 0x000fe80000100800 */
[----:B------:R-:W-:Y:S04]  /*cf20*/  STL [R1+0x18], R15 ;  /* 0x0000180f01007387 */ /* 0x000fe80000100800 */
[----:B------:R-:W-:Y:S04]  /*cf30*/  STL [R1+0x14], R14 ;  /* 0x0000140e01007387 */ /* 0x000fe80000100800 */
[----:B------:R-:W-:Y:S04]  /*cf40*/  STL [R1+0x930], R91 ;  /* 0x0009305b01007387 */ /* 0x000fe80000100800 */
[----:B------:R3:W-:Y:S02]  /*cf50*/  STL [R1+0x10], R11 ;  /* 0x0000100b01007387 */ /* 0x0007e40000100800 */
[----:B---3--:R-:W-:-:S05]  /*cf60*/  SEL R11, R79, R60, !P5 ;  /* 0x0000003c4f0b7207 */ /* 0x008fca0006800000 */
[----:B------:R-:W-:Y:S01]  /*cf70*/  IMAD R11, R11, UR5, RZ ;  /* 0x000000050b0b7c24 */ /* 0x000fe2000f8e02ff */
[----:B------:R-:W3:Y:S04]  /*cf80*/  LDCU UR5, c[0x0][0x3b0] ;  /* 0x00007600ff0577ac */ /* 0x000ee80008000800 */
[----:B------:R-:W-:-:S04]  /*cf90*/  IADD3 R2, P6, PT, R11, R7, RZ ;  /* 0x000000070b027210 */ /* 0x000fc80007fde0ff */
[----:B------:R-:W-:Y:S02]  /*cfa0*/  LEA.HI.X.SX32 R5, R11, R6, 0x1, P6 ;  /* 0x000000060b057211 */ /* 0x000fe400030f0eff */
[----:B------:R-:W-:-:S04]  /*cfb0*/  IADD3 R3, P6, PT, R52, R7, RZ ;  /* 0x0000000734037210 */ /* 0x000fc80007fde0ff */
[----:B------:R-:W-:Y:S02]  /*cfc0*/  LEA.HI.X.SX32 R4, R52, R6, 0x1, P6 ;  /* 0x0000000634047211 */ /* 0x000fe400030f0eff */
[----:B--2---:R-:W-:Y:S02]  /*cfd0*/  PRMT R89, RZ, 0x7610, R89 ;  /* 0x00007610ff597816 */ /* 0x004fe40000000059 */
[----:B------:R-:W-:-:S04]  /*cfe0*/  PRMT R87, RZ, 0x7610, R87 ;  /* 0x00007610ff577816 */ /* 0x000fc80000000057 */
[----:B------:R2:W4:Y:S01]  /*cff0*/  @P0 LDG.E.U8 R89, desc[UR14][R12.64] ;  /* 0x0000000e0c590981 */ /* 0x000522000c1e1100 */
[----:B------:R-:W-:Y:S01]  /*d000*/  PRMT R86, RZ, 0x7610, R86 ;  /* 0x00007610ff567816 */ /* 0x000fe20000000056 */
[----:B--2---:R-:W-:Y:S02]  /*d010*/  @P0 IMAD.MOV.U32 R12, RZ, RZ, R74 ;  /* 0x000000ffff0c0224 */ /* 0x004fe400078e004a */
[----:B------:R-:W-:-:S05]  /*d020*/  @P0 IMAD.MOV.U32 R13, RZ, RZ, R41 ;  /* 0x000000ffff0d0224 */ /* 0x000fca00078e0029 */
        /* <DEDUP_REMOVED lines=8> */
[----:B------:R2:W4:Y:S02]  /*d0b0*/  @P0 LDG.E.U8 R85, desc[UR14][R12.64] ;  /* 0x0000000e0c550981 */ /* 0x000524000c1e1100 */
[----:B--2---:R-:W-:Y:S02]  /*d0c0*/  @P0 IMAD.MOV.U32 R12, RZ, RZ, R3 ;  /* 0x000000ffff0c0224 */ /* 0x004fe400078e0003 */
[----:B------:R-:W-:-:S05]  /*d0d0*/  @P0 IMAD.MOV.U32 R13, RZ, RZ, R4 ;  /* 0x000000ffff0d0224 */ /* 0x000fca00078e0004 */
[----:B------:R2:W2:Y:S01]  /*d0e0*/  @P0 LDG.E.U8 R83, desc[UR14][R12.64] ;  /* 0x0000000e0c530981 */ /* 0x0004a2000c1e1100 */
[----:B0-----:R-:W-:Y:S01]  /*d0f0*/  IMAD R47, R47, UR12, RZ ;  /* 0x0000000c2f2f7c24 */ /* 0x001fe2000f8e02ff */
[----:B------:R-:W-:Y:S01]  /*d100*/  SEL R45, R79, R45, !P5 ;  /* 0x0000002d4f2d7207 */ /* 0x000fe20006800000 */
[----:B-1----:R-:W-:Y:S01]  /*d110*/  IMAD.SHL.U32 R21, R21, 0x80, RZ ;  /* 0x0000008015157824 */ /* 0x002fe200078e00ff */
[----:B------:R-:W-:Y:S02]  /*d120*/  SEL R17, R79, R17, !P5 ;  /* 0x000000114f117207 */ /* 0x000fe40006800000 */
[----:B------:R-:W-:Y:S01]  /*d130*/  PRMT R82, RZ, 0x7610, R82 ;  /* 0x00007610ff527816 */ /* 0x000fe20000000052 */
[----:B------:R-:W-:Y:S01]  /*d140*/  IMAD R45, R45, UR13, RZ ;  /* 0x0000000d2d2d7c24 */ /* 0x000fe2000f8e02ff */
[----:B------:R-:W-:Y:S01]  /*d150*/  LOP3.LUT R21, R21, 0x80, RZ, 0xc0, !PT ;  /* 0x0000008015157812 */ /* 0x000fe200078ec0ff */
[----:B---3--:R-:W-:Y:S01]  /*d160*/  IMAD R17, R17, UR5, RZ ;  /* 0x0000000511117c24 */ /* 0x008fe2000f8e02ff */
[----:B------:R-:W-:Y:S01]  /*d170*/  PRMT R81, RZ, 0x7610, R81 ;  /* 0x00007610ff517816 */ /* 0x000fe20000000051 */
[----:B------:R-:W-:Y:S01]  /*d180*/  IMAD.MOV.U32 R74, RZ, RZ, R19 ;  /* 0x000000ffff4a7224 */ /* 0x000fe200078e0013 */
[----:B------:R-:W-:Y:S01]  /*d190*/  LOP3.LUT R11, R0, 0x33, R21, 0xfe, !PT ;  /* 0x00000033000b7812 */ /* 0x000fe200078efe15 */
[----:B------:R-:W0:Y:S03]  /*d1a0*/  LDCU UR5, c[0x0][0x3b0] ;  /* 0x00007600ff0577ac */ /* 0x000e260008000800 */
[----:B------:R-:W-:-:S02]  /*d1b0*/  IABS R14, R11 ;  /* 0x0000000b000e7213 */ /* 0x000fc40000000000 */
[----:B------:R-:W-:Y:S01]  /*d1c0*/  PRMT R78, RZ, 0x7610, R78 ;  /* 0x00007610ff4e7816 */ /* 0x000fe2000000004e */
[----:B------:R-:W-:Y:S01]  /*d1d0*/  @!P4 IMAD.MOV R74, RZ, RZ, -R74 ;  /* 0x000000ffff4ac224 */ /* 0x000fe200078e0a4a */
[----:B------:R-:W-:Y:S01]  /*d1e0*/  ISETP.GT.U32.AND P4, PT, R8, R10, PT ;  /* 0x0000000a0800720c */ /* 0x000fe20003f84070 */
[----:B------:R-:W1:Y:S01]  /*d1f0*/  LDCU UR12, c[0x0][0x3b0] ;  /* 0x00007600ff0c77ac */ /* 0x000e620008000800 */
[----:B------:R-:W-:Y:S02]  /*d200*/  PRMT R73, RZ, 0x7610, R73 ;  /* 0x00007610ff497816 */ /* 0x000fe40000000049 */
[----:B------:R-:W-:Y:S01]  /*d210*/  PRMT R68, RZ, 0x7610, R68 ;  /* 0x00007610ff447816 */ /* 0x000fe20000000044 */
[----:B------:R-:W3:Y:S08]  /*d220*/  LDCU UR13, c[0x0][0x3b0] ;  /* 0x00007600ff0d77ac */ /* 0x000ef00008000800 */
[----:B------:R-:W-:-:S05]  /*d230*/  @!P4 IMAD.IADD R10, R10, 0x1, -R8 ;  /* 0x000000010a0ac824 */ /* 0x000fca00078e0a08 */
[----:B------:R-:W-:-:S13]  /*d240*/  ISETP.GT.U32.AND P4, PT, R8, R10, PT ;  /* 0x0000000a0800720c */ /* 0x000fda0003f84070 */
[----:B------:R-:W-:-:S04]  /*d250*/  @!P4 IMAD.IADD R10, R10, 0x1, -R8 ;  /* 0x000000010a0ac824 */ /* 0x000fc800078e0a08 */
[----:B------:R-:W-:-:S04]  /*d260*/  IMAD.MOV.U32 R69, RZ, RZ, R10 ;  /* 0x000000ffff457224 */ /* 0x000fc800078e000a */
[----:B------:R-:W-:Y:S01]  /*d270*/  @!P2 IMAD.MOV R69, RZ, RZ, -R69 ;  /* 0x000000ffff45a224 */ /* 0x000fe200078e0a45 */
[----:B----4-:R-:W-:Y:S04]  /*d280*/  STL [R1+0x934], R89 ;  /* 0x0009345901007387 */ /* 0x010fe80000100800 */
[----:B------:R-:W-:Y:S04]  /*d290*/  STL [R1+0x938], R87 ;  /* 0x0009385701007387 */ /* 0x000fe80000100800 */
[----:B------:R-:W-:Y:S04]  /*d2a0*/  STL [R1+0x93c], R86 ;  /* 0x00093c5601007387 */ /* 0x000fe80000100800 */
[----:B------:R4:W-:Y:S04]  /*d2b0*/  STL [R1+0x270], R2 ;  /* 0x0002700201007387 */ /* 0x0009e80000100800 */
[----:B------:R0:W-:Y:S01]  /*d2c0*/  STL [R1+0x26c], R5 ;  /* 0x00026c0501007387 */ /* 0x0001e20000100800 */
[----:B----4-:R-:W-:-:S03]  /*d2d0*/  IADD3 R2, P6, PT, R47, R7, RZ ;  /* 0x000000072f027210 */ /* 0x010fc60007fde0ff */
[----:B------:R4:W-:Y:S01]  /*d2e0*/  STL [R1+0x2b0], R3 ;  /* 0x0002b00301007387 */ /* 0x0009e20000100800 */
[----:B0-----:R-:W-:-:S03]  /*d2f0*/  LEA.HI.X.SX32 R5, R47, R6, 0x1, P6 ;  /* 0x000000062f057211 */ /* 0x001fc600030f0eff */
[----:B------:R-:W-:Y:S01]  /*d300*/  STL [R1+0x940], R85 ;  /* 0x0009405501007387 */ /* 0x000fe20000100800 */
[----:B--2---:R-:W-:Y:S01]  /*d310*/  @P0 IMAD.MOV.U32 R12, RZ, RZ, R2 ;  /* 0x000000ffff0c0224 */ /* 0x004fe200078e0002 */
[----:B----4-:R-:W-:Y:S02]  /*d320*/  IADD3 R3, P6, PT, R45, R7, RZ ;  /* 0x000000072d037210 */ /* 0x010fe40007fde0ff */
[----:B------:R0:W-:Y:S01]  /*d330*/  STL [R1+0x2ac], R4 ;  /* 0x0002ac0401007387 */ /* 0x0001e20000100800 */
[----:B------:R-:W-:-:S05]  /*d340*/  @P0 IMAD.MOV.U32 R13, RZ, RZ, R5 ;  /* 0x000000ffff0d0224 */ /* 0x000fca00078e0005 */
[----:B------:R2:W4:Y:S01]  /*d350*/  @P0 LDG.E.U8 R82, desc[UR14][R12.64] ;  /* 0x0000000e0c520981 */ /* 0x000522000c1e1100 */
[----:B0-----:R-:W-:-:S03]  /*d360*/  LEA.HI.X.SX32 R4, R45, R6, 0x1, P6 ;  /* 0x000000062d047211 */ /* 0x001fc600030f0eff */
[----:B------:R-:W-:Y:S04]  /*d370*/  STL [R1+0x944], R83 ;  /* 0x0009445301007387 */ /* 0x000fe80000100800 */
[----:B------:R0:W-:Y:S01]  /*d380*/  STL [R1+0x2f0], R2 ;  /* 0x0002f00201007387 */ /* 0x0001e20000100800 */
[----:B--2---:R-:W-:Y:S02]  /*d390*/  @P0 IMAD.MOV.U32 R12, RZ, RZ, R3 ;  /* 0x000000ffff0c0224 */ /* 0x004fe400078e0003 */
[----:B------:R-:W-:Y:S01]  /*d3a0*/  @P0 IMAD.MOV.U32 R13, RZ, RZ, R4 ;  /* 0x000000ffff0d0224 */ /* 0x000fe200078e0004 */
[----:B------:R-:W-:Y:S01]  /*d3b0*/  STL [R1+0x2ec], R5 ;  /* 0x0002ec0501007387 */ /* 0x000fe20000100800 */
[----:B0-----:R-:W-:-:S03]  /*d3c0*/  IADD3 R2, P6, PT, R17, R7, RZ ;  /* 0x0000000711027210 */ /* 0x001fc60007fde0ff */
[----:B------:R0:W-:Y:S04]  /*d3d0*/  STL [R1+0x330], R3 ;  /* 0x0003300301007387 */ /* 0x0001e80000100800 */
[----:B------:R2:W3:Y:S01]  /*d3e0*/  @P0 LDG.E.U8 R81, desc[UR14][R12.64] ;  /* 0x0000000e0c510981 */ /* 0x0004e2000c1e1100 */
[----:B0-----:R-:W-:Y:S02]  /*d3f0*/  LEA.HI.X.SX32 R3, R17, R6, 0x1, P6 ;  /* 0x0000000611037211 */ /* 0x001fe400030f0eff */
[----:B------:R-:W-:Y:S01]  /*d400*/  ISETP.GT.U32.AND P6, PT, R8, R18, PT ;  /* 0x000000120800720c */ /* 0x000fe20003fc4070 */
[----:B--2---:R-:W-:Y:S02]  /*d410*/  IMAD.MOV.U32 R12, RZ, RZ, R14 ;  /* 0x000000ffff0c7224 */ /* 0x004fe400078e000e */
[----:B------:R-:W-:-:S02]  /*d420*/  @P0 IMAD.MOV.U32 R14, RZ, RZ, R2 ;  /* 0x000000ffff0e0224 */ /* 0x000fc400078e0002 */
[----:B------:R-:W-:-:S05]  /*d430*/  @P0 IMAD.MOV.U32 R15, RZ, RZ, R3 ;  /* 0x000000ffff0f0224 */ /* 0x000fca00078e0003 */
[----:B------:R0:W2:Y:S03]  /*d440*/  @P0 LDG.E.U8 R78, desc[UR14][R14.64] ;  /* 0x0000000e0e4e0981 */ /* 0x0000a6000c1e1100 */
[----:B------:R-:W-:Y:S01]  /*d450*/  @!P6 IMAD.IADD R18, R18, 0x1, -R8 ;  /* 0x000000011212e824 */ /* 0x000fe200078e0a08 */
[----:B------:R-:W-:Y:S01]  /*d460*/  ISETP.GE.AND P6, PT, R11, RZ, PT ;  /* 0x000000ff0b00720c */ /* 0x000fe20003fc6270 */
[----:B0-----:R-:W-:-:S04]  /*d470*/  IMAD.HI.U32 R15, R9, R12, RZ ;  /* 0x0000000c090f7227 */ /* 0x001fc800078e00ff */
[----:B------:R-:W-:Y:S01]  /*d480*/  IMAD.MOV R15, RZ, RZ, -R15 ;  /* 0x000000ffff0f7224 */ /* 0x000fe200078e0a0f */
[----:B------:R-:W-:Y:S01]  /*d490*/  LOP3.LUT R14, R0, 0x34, R21, 0xfe, !PT ;  /* 0x00000034000e7812 */ /* 0x000fe200078efe15 */
[----:B------:R-:W-:Y:S02]  /*d4a0*/  IMAD.MOV.U32 R72, RZ, RZ, R18 ;  /* 0x000000ffff487224 */ /* 0x000fe400078e0012 */
[----:B------:R-:W-:Y:S01]  /*d4b0*/  IMAD R11, R8, R15, R12 ;  /* 0x0000000f080b7224 */ /* 0x000fe200078e020c */
[----:B------:R-:W-:Y:S01]  /*d4c0*/  IABS R13, R14 ;  /* 0x0000000e000d7213 */ /* 0x000fe20000000000 */
[----:B------:R-:W-:-:S03]  /*d4d0*/  @!P3 IMAD.MOV R72, RZ, RZ, -R72 ;  /* 0x000000ffff48b224 */ /* 0x000fc600078e0a48 */
[----:B------:R-:W-:Y:S01]  /*d4e0*/  ISETP.GT.U32.AND P3, PT, R8, R11, PT ;  /* 0x0000000b0800720c */ /* 0x000fe20003f64070 */
[----:B------:R-:W-:Y:S01]  /*d4f0*/  IMAD.HI.U32 R12, R9, R13, RZ ;  /* 0x0000000d090c7227 */ /* 0x000fe200078e00ff */
[----:B------:R-:W-:-:S03]  /*d500*/  LOP3.LUT R15, R0, 0x35, R21, 0xfe, !PT ;  /* 0x00000035000f7812 */ /* 0x000fc600078efe15 */
[----:B------:R-:W-:-:S04]  /*d510*/  IMAD.MOV R12, RZ, RZ, -R12 ;  /* 0x000000ffff0c7224 */ /* 0x000fc800078e0a0c */
[----:B------:R-:W-:Y:S01]  /*d520*/  IMAD R13, R8, R12, R13 ;  /* 0x0000000c080d7224 */ /* 0x000fe200078e020d */
[----:B------:R-:W-:-:S03]  /*d530*/  IABS R12, R15 ;  /* 0x0000000f000c7213 */ /* 0x000fc60000000000 */
[----:B------:R-:W-:Y:S01]  /*d540*/  @!P3 IMAD.IADD R11, R11, 0x1, -R8 ;  /* 0x000000010b0bb824 */ /* 0x000fe200078e0a08 */
[----:B------:R-:W-:Y:S01]  /*d550*/  ISETP.GT.U32.AND P4, PT, R8, R13, PT ;  /* 0x0000000d0800720c */ /* 0x000fe20003f84070 */
[----:B------:R-:W-:-:S03]  /*d560*/  IMAD.HI.U32 R16, R9, R12, RZ ;  /* 0x0000000c09107227 */ /* 0x000fc600078e00ff */
[----:B------:R-:W-:Y:S01]  /*d570*/  ISETP.GT.U32.AND P3, PT, R8, R11, PT ;  /* 0x0000000b0800720c */ /* 0x000fe20003f64070 */
[----:B------:R-:W-:-:S04]  /*d580*/  IMAD.MOV R10, RZ, RZ, -R16 ;  /* 0x000000ffff0a7224 */ /* 0x000fc800078e0a10 */
[----:B------:R-:W-:-:S04]  /*d590*/  IMAD R10, R8, R10, R12 ;  /* 0x0000000a080a7224 */ /* 0x000fc800078e020c */
[----:B------:R-:W-:Y:S01]  /*d5a0*/  @!P4 IMAD.IADD R13, R13, 0x1, -R8 ;  /* 0x000000010d0dc824 */ /* 0x000fe200078e0a08 */
[----:B------:R-:W-:-:S03]  /*d5b0*/  ISETP.GE.AND P2, PT, R14, RZ, PT ;  /* 0x000000ff0e00720c */ /* 0x000fc60003f46270 */
[----:B------:R-:W-:Y:S01]  /*d5c0*/  @!P3 IMAD.IADD R11, R11, 0x1, -R8 ;  /* 0x000000010b0bb824 */ /* 0x000fe200078e0a08 */
[----:B------:R-:W-:Y:S02]  /*d5d0*/  ISETP.GT.U32.AND P3, PT, R8, R10, PT ;  /* 0x0000000a0800720c */ /* 0x000fe40003f64070 */
[----:B------:R-:W-:Y:S02]  /*d5e0*/  LOP3.LUT R14, R0, 0x36, R21, 0xfe, !PT ;  /* 0x00000036000e7812 */ /* 0x000fe400078efe15 */
[----:B------:R-:W-:Y:S02]  /*d5f0*/  ISETP.GT.U32.AND P4, PT, R8, R13, PT ;  /* 0x0000000d0800720c */ /* 0x000fe40003f84070 */
[----:B------:R-:W-:Y:S01]  /*d600*/  IABS R12, R14 ;  /* 0x0000000e000c7213 */ /* 0x000fe20000000000 */
[----:B------:R-:W-:-:S04]  /*d610*/  IMAD.MOV.U32 R25, RZ, RZ, R11 ;  /* 0x000000ffff197224 */ /* 0x000fc800078e000b */
[----:B------:R-:W-:-:S04]  /*d620*/  IMAD.HI.U32 R11, R9, R12, RZ ;  /* 0x0000000c090b7227 */ /* 0x000fc800078e00ff */
[--C-:B------:R-:W-:Y:S02]  /*d630*/  @!P3 IMAD.IADD R10, R10, 0x1, -R8.reuse ;  /* 0x000000010a0ab824 */ /* 0x100fe400078e0a08 */
[----:B------:R-:W-:Y:S02]  /*d640*/  @!P4 IMAD.IADD R13, R13, 0x1, -R8 ;  /* 0x000000010d0dc824 */ /* 0x000fe400078e0a08 */
[----:B------:R-:W-:Y:S01]  /*d650*/  IMAD.MOV R11, RZ, RZ, -R11 ;  /* 0x000000ffff0b7224 */ /* 0x000fe200078e0a0b */
[C---:B------:R-:W-:Y:S01]  /*d660*/  ISETP.GT.U32.AND P3, PT, R8.reuse, R10, PT ;  /* 0x0000000a0800720c */ /* 0x040fe20003f64070 */
[----:B------:R-:W-:Y:S02]  /*d670*/  IMAD.MOV.U32 R29, RZ, RZ, R13 ;  /* 0x000000ffff1d7224 */ /* 0x000fe400078e000d */
[----:B------:R-:W-:Y:S01]  /*d680*/  IMAD R12, R8, R11, R12 ;  /* 0x0000000b080c7224 */ /* 0x000fe200078e020c */
[----:B------:R-:W-:Y:S01]  /*d690*/  LOP3.LUT R11, R0, 0x37, R21, 0xfe, !PT ;  /* 0x00000037000b7812 */ /* 0x000fe200078efe15 */
[----:B------:R-:W-:-:S03]  /*d6a0*/  @!P2 IMAD.MOV R29, RZ, RZ, -R29 ;  /* 0x000000ffff1da224 */ /* 0x000fc600078e0a1d */
[----:B------:R-:W-:Y:S02]  /*d6b0*/  ISETP.GT.U32.AND P2, PT, R8, R12, PT ;  /* 0x0000000c0800720c */ /* 0x000fe40003f44070 */
[----:B------:R-:W-:Y:S01]  /*d6c0*/  IABS R13, R11 ;  /* 0x0000000b000d7213 */ /* 0x000fe20000000000 */
[----:B------:R-:W-:Y:S01]  /*d6d0*/  @!P6 IMAD.MOV R25, RZ, RZ, -R25 ;  /* 0x000000ffff19e224 */ /* 0x000fe200078e0a19 */
[----:B------:R-:W-:Y:S01]  /*d6e0*/  ISETP.GE.AND P6, PT, R15, RZ, PT ;  /* 0x000000ff0f00720c */ /* 0x000fe20003fc6270 */
[----:B------:R-:W-:Y:S01]  /*d6f0*/  @!P3 IMAD.IADD R10, R10, 0x1, -R8 ;  /* 0x000000010a0ab824 */ /* 0x000fe200078e0a08 */
[----:B------:R-:W-:Y:S01]  /*d700*/  ISETP.GE.AND P3, PT, R11, RZ, PT ;  /* 0x000000ff0b00720c */ /* 0x000fe20003f66270 */
[----:B------:R-:W-:-:S04]  /*d710*/  IMAD.HI.U32 R11, R9, R13, RZ ;  /* 0x0000000d090b7227 */ /* 0x000fc800078e00ff */
[----:B------:R-:W-:Y:S02]  /*d720*/  IMAD.MOV R11, RZ, RZ, -R11 ;  /* 0x000000ffff0b7224 */ /* 0x000fe400078e0a0b */
[----:B------:R-:W-:Y:S01]  /*d730*/  @!P2 IMAD.IADD R12, R12, 0x1, -R8 ;  /* 0x000000010c0ca824 */ /* 0x000fe200078e0a08 */
[----:B------:R-:W-:Y:S01]  /*d740*/  ISETP.GE.AND P4, PT, R14, RZ, PT ;  /* 0x000000ff0e00720c */ /* 0x000fe20003f86270 */
[C---:B------:R-:W-:Y:S02]  /*d750*/  IMAD R13, R8.reuse, R11, R13 ;  /* 0x0000000b080d7224 */ /* 0x040fe400078e020d */
[----:B------:R-:W-:Y:S01]  /*d760*/  IMAD.MOV.U32 R45, RZ, RZ, R10 ;  /* 0x000000ffff2d7224 */ /* 0x000fe200078e000a */
[----:B------:R-:W-:Y:S02]  /*d770*/  ISETP.GT.U32.AND P2, PT, R8, R12, PT ;  /* 0x0000000c0800720c */ /* 0x000fe40003f44070 */
[----:B------:R-:W-:Y:S01]  /*d780*/  LOP3.LUT R14, R0, 0x3b, R21, 0xfe, !PT ;  /* 0x0000003b000e7812 */ /* 0x000fe200078efe15 */
[----:B------:R-:W-:Y:S01]  /*d790*/  @!P6 IMAD.MOV R45, RZ, RZ, -R45 ;  /* 0x000000ffff2de224 */ /* 0x000fe200078e0a2d */
[----:B------:R-:W-:-:S02]  /*d7a0*/  ISETP.GT.U32.AND P6, PT, R8, R13, PT ;  /* 0x0000000d0800720c */ /* 0x000fc40003fc4070 */
[----:B------:R-:W-:-:S05]  /*d7b0*/  IABS R11, R14 ;  /* 0x0000000e000b7213 */ /* 0x000fca0000000000 */
[----:B------:R-:W-:-:S04]  /*d7c0*/  IMAD.HI.U32 R10, R9, R11, RZ ;  /* 0x0000000b090a7227 */ /* 0x000fc800078e00ff */
[----:B------:R-:W-:Y:S02]  /*d7d0*/  @!P2 IMAD.IADD R12, R12, 0x1, -R8 ;  /* 0x000000010c0ca824 */ /* 0x000fe400078e0a08 */
[----:B------:R-:W-:Y:S02]  /*d7e0*/  IMAD.MOV R10, RZ, RZ, -R10 ;  /* 0x000000ffff0a7224 */ /* 0x000fe400078e0a0a */
[----:B------:R-:W-:Y:S02]  /*d7f0*/  @!P6 IMAD.IADD R13, R13, 0x1, -R8 ;  /* 0x000000010d0de824 */ /* 0x000fe400078e0a08 */
[----:B------:R-:W-:Y:S02]  /*d800*/  IMAD R11, R8, R10, R11 ;  /* 0x0000000a080b7224 */ /* 0x000fe400078e020b */
[----:B------:R-:W-:Y:S01]  /*d810*/  IMAD.MOV.U32 R48, RZ, RZ, R12 ;  /* 0x000000ffff307224 */ /* 0x000fe200078e000c */
[----:B------:R-:W-:Y:S02]  /*d820*/  ISETP.GE.AND P2, PT, R14, RZ, PT ;  /* 0x000000ff0e00720c */ /* 0x000fe40003f46270 */
[----:B------:R-:W-:Y:S01]  /*d830*/  ISETP.GT.U32.AND P6, PT, R8, R13, PT ;  /* 0x0000000d0800720c */ /* 0x000fe20003fc4070 */
[----:B------:R-:W-:Y:S01]  /*d840*/  @!P4 IMAD.MOV R48, RZ, RZ, -R48 ;  /* 0x000000ffff30c224 */ /* 0x000fe200078e0a30 */
[----:B------:R-:W-:-:S02]  /*d850*/  LOP3.LUT R14, R0, 0x3c, R21, 0xfe, !PT ;  /* 0x0000003c000e7812 */ /* 0x000fc400078efe15 */
[----:B------:R-:W-:Y:S02]  /*d860*/  ISETP.GT.U32.AND P4, PT, R8, R11, PT ;  /* 0x0000000b0800720c */ /* 0x000fe40003f84070 */
[----:B------:R-:W-:-:S05]  /*d870*/  IABS R10, R14 ;  /* 0x0000000e000a7213 */ /* 0x000fca0000000000 */
[----:B------:R-:W-:-:S04]  /*d880*/  IMAD.HI.U32 R12, R9, R10, RZ ;  /* 0x0000000a090c7227 */ /* 0x000fc800078e00ff */
[----:B------:R-:W-:Y:S02]  /*d890*/  @!P6 IMAD.IADD R13, R13, 0x1, -R8 ;  /* 0x000000010d0de824 */ /* 0x000fe400078e0a08 */
[----:B------:R-:W-:Y:S02]  /*d8a0*/  IMAD.MOV R12, RZ, RZ, -R12 ;  /* 0x000000ffff0c7224 */ /* 0x000fe400078e0a0c */
[----:B------:R-:W-:Y:S02]  /*d8b0*/  @!P4 IMAD.IADD R11, R11, 0x1, -R8 ;  /* 0x000000010b0bc824 */ /* 0x000fe400078e0a08 */
[C---:B------:R-:W-:Y:S02]  /*d8c0*/  IMAD R10, R8.reuse, R12, R10 ;  /* 0x0000000c080a7224 */ /* 0x040fe400078e020a */
[----:B------:R-:W-:Y:S01]  /*d8d0*/  IMAD.MOV.U32 R46, RZ, RZ, R13 ;  /* 0x000000ffff2e7224 */ /* 0x000fe200078e000d */
[----:B------:R-:W-:-:S03]  /*d8e0*/  ISETP.GT.U32.AND P4, PT, R8, R11, PT ;  /* 0x0000000b0800720c */ /* 0x000fc60003f84070 */
[----:B------:R-:W-:Y:S01]  /*d8f0*/  @!P3 IMAD.MOV R46, RZ, RZ, -R46 ;  /* 0x000000ffff2eb224 */ /* 0x000fe200078e0a2e */
[----:B------:R-:W-:Y:S02]  /*d900*/  ISETP.GT.U32.AND P3, PT, R8, R10, PT ;  /* 0x0000000a0800720c */ /* 0x000fe40003f64070 */
[----:B------:R-:W-:-:S04]  /*d910*/  LOP3.LUT R12, R0, 0x3d, R21, 0xfe, !PT ;  /* 0x0000003d000c7812 */ /* 0x000fc800078efe15 */
[----:B------:R-:W-:-:S03]  /*d920*/  IABS R13, R12 ;  /* 0x0000000c000d7213 */ /* 0x000fc60000000000 */
[----:B------:R-:W-:Y:S01]  /*d930*/  @!P4 IMAD.IADD R11, R11, 0x1, -R8 ;  /* 0x000000010b0bc824 */ /* 0x000fe200078e0a08 */
[----:B------:R-:W-:Y:S01]  /*d940*/  ISETP.GE.AND P4, PT, R12, RZ, PT ;  /* 0x000000ff0c00720c */ /* 0x000fe20003f86270 */
[----:B------:R-:W-:-:S04]  /*d950*/  IMAD.HI.U32 R12, R9, R13, RZ ;  /* 0x0000000d090c7227 */ /* 0x000fc800078e00ff */
[----:B------:R-:W-:Y:S01]  /*d960*/  @!P3 IMAD.IADD R10, R10, 0x1, -R8 ;  /* 0x000000010a0ab824 */ /* 0x000fe200078e0a08 */
[----:B------:R-:W-:Y:S01]  /*d970*/  ISETP.GE.AND P6, PT, R14, RZ, PT ;  /* 0x000000ff0e00720c */ /* 0x000fe20003fc6270 */
[----:B------:R-:W-:Y:S01]  /*d980*/  IMAD.MOV R12, RZ, RZ, -R12 ;  /* 0x000000ffff0c7224 */ /* 0x000fe200078e0a0c */
[----:B------:R-:W-:Y:S02]  /*d990*/  LOP3.LUT R14, R0, 0x3e, R21, 0xfe, !PT ;  /* 0x0000003e000e7812 */ /* 0x000fe400078efe15 */
[C---:B------:R-:W-:Y:S01]  /*d9a0*/  ISETP.GT.U32.AND P3, PT, R8.reuse, R10, PT ;  /* 0x0000000a0800720c */ /* 0x040fe20003f64070 */
[----:B------:R-:W-:Y:S02]  /*d9b0*/  IMAD R13, R8, R12, R13 ;  /* 0x0000000c080d7224 */ /* 0x000fe400078e020d */
[----:B------:R-:W-:Y:S01]  /*d9c0*/  IMAD.MOV.U32 R24, RZ, RZ, R11 ;  /* 0x000000ffff187224 */ /* 0x000fe200078e000b */
[----:B------:R-:W-:-:S03]  /*d9d0*/  IABS R12, R14 ;  /* 0x0000000e000c7213 */ /* 0x000fc60000000000 */
[----:B------:R-:W-:Y:S01]  /*d9e0*/  @!P2 IMAD.MOV R24, RZ, RZ, -R24 ;  /* 0x000000ffff18a224 */ /* 0x000fe200078e0a18 */
[----:B------:R-:W-:Y:S01]  /*d9f0*/  ISETP.GT.U32.AND P2, PT, R8, R13, PT ;  /* 0x0000000d0800720c */ /* 0x000fe20003f44070 */
[----:B------:R-:W-:-:S04]  /*da00*/  IMAD.HI.U32 R11, R9, R12, RZ ;  /* 0x0000000c090b7227 */ /* 0x000fc800078e00ff */
[----:B------:R-:W-:Y:S02]  /*da10*/  @!P3 IMAD.IADD R10, R10, 0x1, -R8 ;  /* 0x000000010a0ab824 */ /* 0x000fe400078e0a08 */
[----:B------:R-:W-:Y:S02]  /*da20*/  IMAD.MOV R11, RZ, RZ, -R11 ;  /* 0x000000ffff0b7224 */ /* 0x000fe400078e0a0b */
[----:B------:R-:W-:Y:S02]  /*da30*/  IMAD.MOV.U32 R42, RZ, RZ, R10 ;  /* 0x000000ffff2a7224 */ /* 0x000fe400078e000a */
[C---:B------:R-:W-:Y:S02]  /*da40*/  IMAD R12, R8.reuse, R11, R12 ;  /* 0x0000000b080c7224 */ /* 0x040fe400078e020c */
[----:B------:R-:W-:Y:S02]  /*da50*/  @!P2 IMAD.IADD R13, R13, 0x1, -R8 ;  /* 0x000000010d0da824 */ /* 0x000fe400078e0a08 */
[----:B------:R-:W-:Y:S01]  /*da60*/  @!P6 IMAD.MOV R42, RZ, RZ, -R42 ;  /* 0x000000ffff2ae224 */ /* 0x000fe200078e0a2a */
[----:B------:R-:W-:-:S02]  /*da70*/  ISETP.GT.U32.AND P6, PT, R8, R12, PT ;  /* 0x0000000c0800720c */ /* 0x000fc40003fc4070 */
[----:B------:R-:W-:Y:S02]  /*da80*/  ISETP.GE.AND P3, PT, R14, RZ, PT ;  /* 0x000000ff0e00720c */ /* 0x000fe40003f66270 */
[----:B------:R-:W-:Y:S02]  /*da90*/  ISETP.GT.U32.AND P2, PT, R8, R13, PT ;  /* 0x0000000d0800720c */ /* 0x000fe40003f44070 */
[----:B------:R-:W-:-:S04]  /*daa0*/  LOP3.LUT R14, R0, 0x3f, R21, 0xfe, !PT ;  /* 0x0000003f000e7812 */ /* 0x000fc800078efe15 */
[----:B------:R-:W-:-:S03]  /*dab0*/  IABS R11, R14 ;  /* 0x0000000e000b7213 */ /* 0x000fc60000000000 */
[----:B------:R-:W-:Y:S02]  /*dac0*/  @!P6 IMAD.IADD R12, R12, 0x1, -R8 ;  /* 0x000000010c0ce824 */ /* 0x000fe400078e0a08 */
[----:B------:R-:W-:-:S04]  /*dad0*/  IMAD.HI.U32 R10, R9, R11, RZ ;  /* 0x0000000b090a7227 */ /* 0x000fc800078e00ff */
[----:B------:R-:W-:Y:S01]  /*dae0*/  @!P2 IMAD.IADD R13, R13, 0x1, -R8 ;  /* 0x000000010d0da824 */ /* 0x000fe200078e0a08 */
[----:B------:R-:W-:Y:S01]  /*daf0*/  ISETP.GE.AND P2, PT, R14, RZ, PT ;  /* 0x000000ff0e00720c */ /* 0x000fe20003f46270 */
[----:B------:R-:W-:Y:S01]  /*db00*/  IMAD.MOV R10, RZ, RZ, -R10 ;  /* 0x000000ffff0a7224 */ /* 0x000fe200078e0a0a */
[----:B------:R-:W-:Y:S02]  /*db10*/  ISETP.GT.U32.AND P6, PT, R8, R12, PT ;  /* 0x0000000c0800720c */ /* 0x000fe40003fc4070 */
[----:B------:R-:W-:Y:S01]  /*db20*/  LOP3.LUT R14, R0, 0x42, R21, 0xfe, !PT ;  /* 0x00000042000e7812 */ /* 0x000fe200078efe15 */
        /* <DEDUP_REMOVED lines=13> */
[----:B------:R-:W-:Y:S02]  /*dc00*/  ISETP.GT.U32.AND P4, PT, R8, R11, PT ;  /* 0x0000000b0800720c */ /* 0x000fe40003f84070 */
[----:B------:R-:W-:-:S04]  /*dc10*/  LOP3.LUT R12, R0, 0x43, R21, 0xfe, !PT ;  /* 0x00000043000c7812 */ /* 0x000fc800078efe15 */
[----:B------:R-:W-:-:S05]  /*dc20*/  IABS R13, R12 ;  /* 0x0000000c000d7213 */ /* 0x000fca0000000000 */
[--C-:B------:R-:W-:Y:S02]  /*dc30*/  @!P3 IMAD.IADD R10, R10, 0x1, -R8.reuse ;  /* 0x000000010a0ab824 */ /* 0x100fe400078e0a08 */
[----:B------:R-:W-:Y:S01]  /*dc40*/  @!P4 IMAD.IADD R11, R11, 0x1, -R8 ;  /* 0x000000010b0bc824 */ /* 0x000fe200078e0a08 */
[----:B------:R-:W-:Y:S01]  /*dc50*/  ISETP.GE.AND P4, PT, R12, RZ, PT ;  /* 0x000000ff0c00720c */ /* 0x000fe20003f86270 */
[----:B------:R-:W-:Y:S01]  /*dc60*/  IMAD.HI.U32 R12, R9, R13, RZ ;  /* 0x0000000d090c7227 */ /* 0x000fe200078e00ff */
[----:B------:R-:W-:-:S03]  /*dc70*/  ISETP.GT.U32.AND P3, PT, R8, R10, PT ;  /* 0x0000000a0800720c */ /* 0x000fc60003f64070 */
[----:B------:R-:W-:-:S04]  /*dc80*/  IMAD.MOV R12, RZ, RZ, -R12 ;  /* 0x000000ffff0c7224 */ /* 0x000fc800078e0a0c */
[----:B------:R-:W-:-:S06]  /*dc90*/  IMAD R12, R8, R12, R13 ;  /* 0x0000000c080c7224 */ /* 0x000fcc00078e020d */
[----:B------:R-:W-:Y:S01]  /*dca0*/  @!P3 IMAD.IADD R10, R10, 0x1, -R8 ;  /* 0x000000010a0ab824 */ /* 0x000fe200078e0a08 */
[----:B------:R-:W-:Y:S02]  /*dcb0*/  ISETP.GT.U32.AND P3, PT, R8, R12, PT ;  /* 0x0000000c0800720c */ /* 0x000fe40003f64070 */
[----:B------:R-:W-:Y:S01]  /*dcc0*/  LOP3.LUT R13, R0, 0x44, R21, 0xfe, !PT ;  /* 0x00000044000d7812 */ /* 0x000fe200078efe15 */
[----:B------:R-:W-:Y:S01]  /*dcd0*/  IMAD.MOV.U32 R39, RZ, RZ, R11 ;  /* 0x000000ffff277224 */ /* 0x000fe200078e000b */
[----:B------:R-:W-:Y:S02]  /*dce0*/  ISETP.GE.AND P6, PT, R14, RZ, PT ;  /* 0x000000ff0e00720c */ /* 0x000fe40003fc6270 */
[----:B------:R-:W-:Y:S01]  /*dcf0*/  IABS R14, R13 ;  /* 0x0000000d000e7213 */ /* 0x000fe20000000000 */
[----:B------:R-:W-:Y:S01]  /*dd00*/  @!P2 IMAD.MOV R39, RZ, RZ, -R39 ;  /* 0x000000ffff27a224 */ /* 0x000fe200078e0a27 */
[----:B------:R-:W-:-:S05]  /*dd10*/  ISETP.GE.AND P2, PT, R13, RZ, PT ;  /* 0x000000ff0d00720c */ /* 0x000fca0003f46270 */
[----:B------:R-:W-:Y:S01]  /*dd20*/  @!P3 IMAD.IADD R12, R12, 0x1, -R8 ;  /* 0x000000010c0cb824 */ /* 0x000fe200078e0a08 */
[----:B------:R-:W-:Y:S01]  /*dd30*/  LOP3.LUT R11, R0, 0x45, R21, 0xfe, !PT ;  /* 0x00000045000b7812 */ /* 0x000fe200078efe15 */
[----:B------:R-:W-:-:S03]  /*dd40*/  IMAD.HI.U32 R13, R9, R14, RZ ;  /* 0x0000000e090d7227 */ /* 0x000fc600078e00ff */
[----:B------:R-:W-:Y:S01]  /*dd50*/  ISETP.GT.U32.AND P3, PT, R8, R12, PT ;  /* 0x0000000c0800720c */ /* 0x000fe20003f64070 */
[----:B------:R-:W-:Y:S01]  /*dd60*/  IMAD.MOV.U32 R16, RZ, RZ, R10 ;  /* 0x000000ffff107224 */ /* 0x000fe200078e000a */
[----:B------:R-:W-:Y:S01]  /*dd70*/  IABS R15, R11 ;  /* 0x0000000b000f7213 */ /* 0x000fe20000000000 */
[----:B------:R-:W-:-:S04]  /*dd80*/  IMAD.MOV R10, RZ, RZ, -R13 ;  /* 0x000000ffff0a7224 */ /* 0x000fc800078e0a0d */
[----:B------:R-:W-:Y:S02]  /*dd90*/  IMAD R10, R8, R10, R14 ;  /* 0x0000000a080a7224 */ /* 0x000fe400078e020e */
[----:B------:R-:W-:Y:S02]  /*dda0*/  IMAD.MOV.U32 R13, RZ, RZ, R15 ;  /* 0x000000ffff0d7224 */ /* 0x000fe400078e000f */
[----:B------:R-:W-:Y:S01]  /*ddb0*/  @!P6 IMAD.MOV R16, RZ, RZ, -R16 ;  /* 0x000000ffff10e224 */ /* 0x000fe200078e0a10 */
[----:B------:R-:W-:Y:S01]  /*ddc0*/  ISETP.GE.AND P6, PT, R11, RZ, PT ;  /* 0x000000ff0b00720c */ /* 0x000fe20003fc6270 */
[----:B------:R-:W-:Y:S01]  /*ddd0*/  @!P3 IMAD.IADD R12, R12, 0x1, -R8 ;  /* 0x000000010c0cb824 */ /* 0x000fe200078e0a08 */
[----:B------:R-:W-:Y:S01]  /*dde0*/  ISETP.GT.U32.AND P3, PT, R8, R10, PT ;  /* 0x0000000a0800720c */ /* 0x000fe20003f64070 */
[----:B------:R-:W-:-:S04]  /*ddf0*/  IMAD.HI.U32 R11, R9, R13, RZ ;  /* 0x0000000d090b7227 */ /* 0x000fc800078e00ff */
[----:B------:R-:W-:Y:S02]  /*de00*/  IMAD.MOV R11, RZ, RZ, -R11 ;  /* 0x000000ffff0b7224 */ /* 0x000fe400078e0a0b */
[----:B------:R-:W-:Y:S02]  /*de10*/  IMAD.MOV.U32 R23, RZ, RZ, R12 ;  /* 0x000000ffff177224 */ /* 0x000fe400078e000c */
[----:B------:R-:W-:Y:S01]  /*de20*/  IMAD R13, R8, R11, R13 ;  /* 0x0000000b080d7224 */ /* 0x000fe200078e020d */
[----:B------:R-:W-:Y:S01]  /*de30*/  LOP3.LUT R17, R0, 0x46, R21, 0xfe, !PT ;  /* 0x0000004600117812 */ /* 0x000fe200078efe15 */
[----:B------:R-:W-:Y:S02]  /*de40*/  @!P4 IMAD.MOV R23, RZ, RZ, -R23 ;  /* 0x000000ffff17c224 */ /* 0x000fe400078e0a17 */
[----:B------:R-:W-:Y:S01]  /*de50*/  @!P3 IMAD.IADD R10, R10, 0x1, -R8 ;  /* 0x000000010a0ab824 */ /* 0x000fe200078e0a08 */
[----:B------:R-:W-:Y:S02]  /*de60*/  ISETP.GT.U32.AND P4, PT, R8, R13, PT ;  /* 0x0000000d0800720c */ /* 0x000fe40003f84070 */
[----:B------:R-:W-:-:S02]  /*de70*/  IABS R14, R17 ;  /* 0x00000011000e7213 */ /* 0x000fc40000000000 */
[----:B------:R-:W-:-:S03]  /*de80*/  ISETP.GT.U32.AND P3, PT, R8, R10, PT ;  /* 0x0000000a0800720c */ /* 0x000fc60003f64070 */
[----:B------:R-:W-:Y:S01]  /*de90*/  IMAD.HI.U32 R15, R9, R14, RZ ;  /* 0x0000000e090f7227 */ /* 0x000fe200078e00ff */
[----:B------:R-:W-:-:S03]  /*dea0*/  LOP3.LUT R18, R0, 0x47, R21, 0xfe, !PT ;  /* 0x0000004700127812 */ /* 0x000fc600078efe15 */
[----:B------:R-:W-:Y:S01]  /*deb0*/  IMAD.MOV R12, RZ, RZ, -R15 ;  /* 0x000000ffff0c7224 */ /* 0x000fe200078e0a0f */
[----:B------:R-:W-:Y:S01]  /*dec0*/  IABS R11, R18 ;  /* 0x00000012000b7213 */ /* 0x000fe20000000000 */
[----:B------:R-:W-:Y:S02]  /*ded0*/  @!P4 IMAD.IADD R13, R13, 0x1, -R8 ;  /* 0x000000010d0dc824 */ /* 0x000fe400078e0a08 */
[----:B------:R-:W-:Y:S02]  /*dee0*/  IMAD R12, R8, R12, R14 ;  /* 0x0000000c080c7224 */ /* 0x000fe400078e020e */
[----:B------:R-:W-:Y:S01]  /*def0*/  @!P3 IMAD.IADD R10, R10, 0x1, -R8 ;  /* 0x000000010a0ab824 */ /* 0x000fe200078e0a08 */
[C---:B------:R-:W-:Y:S01]  /*df00*/  ISETP.GT.U32.AND P4, PT, R8.reuse, R13, PT ;  /* 0x0000000d0800720c */ /* 0x040fe20003f84070 */
[----:B------:R-:W-:Y:S01]  /*df10*/  IMAD.HI.U32 R14, R9, R11, RZ ;  /* 0x0000000b090e7227 */ /* 0x000fe200078e00ff */
[----:B------:R-:W-:-:S03]  /*df20*/  ISETP.GT.U32.AND P3, PT, R8, R12, PT ;  /* 0x0000000c0800720c */ /* 0x000fc60003f64070 */
[----:B------:R-:W-:Y:S01]  /*df30*/  IMAD.MOV R14, RZ, RZ, -R14 ;  /* 0x000000ffff0e7224 */ /* 0x000fe200078e0a0e */
[----:B------:R-:W-:-:S03]  /*df40*/  LOP3.LUT R15, R0, 0x4a, R21, 0xfe, !PT ;  /* 0x0000004a000f7812 */ /* 0x000fc600078efe15 */
[----:B------:R-:W-:Y:S01]  /*df50*/  IMAD R11, R8, R14, R11 ;  /* 0x0000000e080b7224 */ /* 0x000fe200078e020b */
[----:B------:R-:W-:-:S03]  /*df60*/  IABS R14, R15 ;  /* 0x0000000f000e7213 */ /* 0x000fc60000000000 */
[--C-:B------:R-:W-:Y:S01]  /*df70*/  @!P4 IMAD.IADD R13, R13, 0x1, -R8.reuse ;  /* 0x000000010d0dc824 */ /* 0x100fe200078e0a08 */
[----:B------:R-:W-:Y:S01]  /*df80*/  ISETP.GT.U32.AND P4, PT, R8, R11, PT ;  /* 0x0000000b0800720c */ /* 0x000fe20003f84070 */
[----:B------:R-:W-:Y:S02]  /*df90*/  @!P3 IMAD.IADD R12, R12, 0x1, -R8 ;  /* 0x000000010c0cb824 */ /* 0x000fe400078e0a08 */
[----:B------:R-:W-:Y:S02]  /*dfa0*/  IMAD.MOV.U32 R37, RZ, RZ, R10 ;  /* 0x000000ffff257224 */ /* 0x000fe400078e000a */
[----:B------:R-:W-:Y:S01]  /*dfb0*/  IMAD.HI.U32 R10, R9, R14, RZ ;  /* 0x0000000e090a7227 */ /* 0x000fe200078e00ff */
[----:B------:R-:W-:-:S03]  /*dfc0*/  ISETP.GT.U32.AND P3, PT, R8, R12, PT ;  /* 0x0000000c0800720c */ /* 0x000fc60003f64070 */
[----:B------:R-:W-:-:S04]  /*dfd0*/  IMAD.MOV R10, RZ, RZ, -R10 ;  /* 0x000000ffff0a7224 */ /* 0x000fc800078e0a0a */
[----:B------:R-:W-:Y:S02]  /*dfe0*/  @!P4 IMAD.IADD R11, R11, 0x1, -R8 ;  /* 0x000000010b0bc824 */ /* 0x000fe400078e0a08 */
[----:B------:R-:W-:-:S03]  /*dff0*/  IMAD R10, R8, R10, R14 ;  /* 0x0000000a080a7224 */ /* 0x000fc600078e020e */
[----:B------:R-:W-:Y:S01]  /*e000*/  ISETP.GT.U32.AND P4, PT, R8, R11, PT ;  /* 0x0000000b0800720c */ /* 0x000fe20003f84070 */
[----:B------:R-:W-:Y:S01]  /*e010*/  @!P3 IMAD.IADD R12, R12, 0x1, -R8 ;  /* 0x000000010c0cb824 */ /* 0x000fe200078e0a08 */
[----:B------:R-:W-:Y:S01]  /*e020*/  ISETP.GT.U32.AND P3, PT, R8, R10, PT ;  /* 0x0000000a0800720c */ /* 0x000fe20003f64070 */
[----:B------:R-:W-:Y:S01]  /*e030*/  @!P2 IMAD.MOV R37, RZ, RZ, -R37 ;  /* 0x000000ffff25a224 */ /* 0x000fe200078e0a25 */
[----:B------:R-:W-:Y:S01]  /*e040*/  ISETP.GE.AND P2, PT, R17, RZ, PT ;  /* 0x000000ff1100720c */ /* 0x000fe20003f46270 */
[----:B------:R-:W-:Y:S02]  /*e050*/  IMAD.MOV.U32 R36, RZ, RZ, R13 ;  /* 0x000000ffff247224 */ /* 0x000fe400078e000d */
[----:B------:R-:W-:Y:S01]  /*e060*/  IMAD.MOV.U32 R38, RZ, RZ, R12 ;  /* 0x000000ffff267224 */ /* 0x000fe200078e000c */
[----:B------:R-:W-:Y:S01]  /*e070*/  LOP3.LUT R12, R0, 0x4b, R21, 0xfe, !PT ;  /* 0x0000004b000c7812 */ /* 0x000fe200078efe15 */
[----:B------:R-:W-:Y:S01]  /*e080*/  @!P6 IMAD.MOV R36, RZ, RZ, -R36 ;  /* 0x000000ffff24e224 */ /* 0x000fe200078e0a24 */
[----:B------:R-:W-:-:S02]  /*e090*/  ISETP.GE.AND P6, PT, R18, RZ, PT ;  /* 0x000000ff1200720c */ /* 0x000fc40003fc6270 */
[----:B------:R-:W-:Y:S01]  /*e0a0*/  IABS R13, R12 ;  /* 0x0000000c000d7213 */ /* 0x000fe20000000000 */
[--C-:B------:R-:W-:Y:S01]  /*e0b0*/  @!P4 IMAD.IADD R11, R11, 0x1, -R8.reuse ;  /* 0x000000010b0bc824 */ /* 0x100fe200078e0a08 */
[----:B------:R-:W-:Y:S01]  /*e0c0*/  ISETP.GE.AND P4, PT, R12, RZ, PT ;  /* 0x000000ff0c00720c */ /* 0x000fe20003f86270 */
[----:B------:R-:W-:Y:S01]  /*e0d0*/  @!P3 IMAD.IADD R10, R10, 0x1, -R8 ;  /* 0x000000010a0ab824 */ /* 0x000fe200078e0a08 */
[----:B------:R-:W-:Y:S01]  /*e0e0*/  LOP3.LUT R12, R0, 0x4c, R21, 0xfe, !PT ;  /* 0x0000004c000c7812 */ /* 0x000fe200078efe15 */
[----:B------:R-:W-:Y:S01]  /*e0f0*/  @!P2 IMAD.MOV R38, RZ, RZ, -R38 ;  /* 0x000000ffff26a224 */ /* 0x000fe200078e0a26 */
[----:B------:R-:W-:Y:S01]  /*e100*/  ISETP.GE.AND P2, PT, R15, RZ, PT ;  /* 0x000000ff0f00720c */ /* 0x000fe20003f46270 */
[----:B------:R-:W-:Y:S01]  /*e110*/  IMAD.HI.U32 R14, R9, R13, RZ ;  /* 0x0000000d090e7227 */ /* 0x000fe200078e00ff */
[----:B------:R-:W-:Y:S02]  /*e120*/  ISETP.GT.U32.AND P3, PT, R8, R10, PT ;  /* 0x0000000a0800720c */ /* 0x000fe40003f64070 */
[----:B------:R-:W-:Y:S01]  /*e130*/  IABS R15, R12 ;  /* 0x0000000c000f7213 */ /* 0x000fe20000000000 */
[----:B------:R-:W-:-:S02]  /*e140*/  IMAD.MOV.U32 R35, RZ, RZ, R11 ;  /* 0x000000ffff237224 */ /* 0x000fc400078e000b */
[----:B------:R-:W-:Y:S02]  /*e150*/  IMAD.MOV R11, RZ, RZ, -R14 ;  /* 0x000000ffff0b7224 */ /* 0x000fe400078e0a0e */
[----:B------:R-:W-:Y:S02]  /*e160*/  IMAD.MOV.U32 R14, RZ, RZ, R15 ;  /* 0x000000ffff0e7224 */ /* 0x000fe400078e000f */
[----:B------:R-:W-:Y:S01]  /*e170*/  @!P6 IMAD.MOV R35, RZ, RZ, -R35 ;  /* 0x000000ffff23e224 */ /* 0x000fe200078e0a23 */
[----:B------:R-:W-:Y:S01]  /*e180*/  ISETP.GE.AND P6, PT, R12, RZ, PT ;  /* 0x000000ff0c00720c */ /* 0x000fe20003fc6270 */
[----:B------:R-:W-:Y:S02]  /*e190*/  IMAD R12, R8, R11, R13 ;  /* 0x0000000b080c7224 */ /* 0x000fe400078e020d */
[----:B------:R-:W-:-:S04]  /*e1a0*/  IMAD.HI.U32 R11, R9, R14, RZ ;  /* 0x0000000e090b7227 */ /* 0x000fc800078e00ff */
[----:B------:R-:W-:Y:S02]  /*e1b0*/  IMAD.MOV R11, RZ, RZ, -R11 ;  /* 0x000000ffff0b7224 */ /* 0x000fe400078e0a0b */
[----:B------:R-:W-:Y:S01]  /*e1c0*/  @!P3 IMAD.IADD R10, R10, 0x1, -R8 ;  /* 0x000000010a0ab824 */ /* 0x000fe200078e0a08 */
[C---:B------:R-:W-:Y:S01]  /*e1d0*/  ISETP.GT.U32.AND P3, PT, R8.reuse, R12, PT ;  /* 0x0000000c0800720c */ /* 0x040fe20003f64070 */
[----:B------:R-:W-:Y:S02]  /*e1e0*/  IMAD R14, R8, R11, R14 ;  /* 0x0000000b080e7224 */ /* 0x000fe400078e020e */
[----:B------:R-:W-:-:S04]  /*e1f0*/  IMAD.MOV.U32 R15, RZ, RZ, R10 ;  /* 0x000000ffff0f7224 */ /* 0x000fc800078e000a */
[----:B------:R-:W-:Y:S01]  /*e200*/  @!P2 IMAD.MOV R15, RZ, RZ, -R15 ;  /* 0x000000ffff0fa224 */ /* 0x000fe200078e0a0f */
[----:B------:R-:W-:Y:S02]  /*e210*/  ISETP.GT.U32.AND P2, PT, R8, R14, PT ;  /* 0x0000000e0800720c */ /* 0x000fe40003f44070 */
[----:B------:R-:W-:-:S03]  /*e220*/  LOP3.LUT R19, R0, 0x4e, R21, 0xfe, !PT ;  /* 0x0000004e00137812 */ /* 0x000fc600078efe15 */
[--C-:B------:R-:W-:Y:S01]  /*e230*/  @!P3 IMAD.IADD R12, R12, 0x1, -R8.reuse ;  /* 0x000000010c0cb824 */ /* 0x100fe200078e0a08 */
[----:B------:R-:W-:Y:S02]  /*e240*/  IABS R17, R19 ;  /* 0x0000001300117213 */ /* 0x000fe40000000000 */
[----:B------:R-:W-:Y:S02]  /*e250*/  LOP3.LUT R11, R0, 0x4d, R21, 0xfe, !PT ;  /* 0x0000004d000b7812 */ /* 0x000fe400078efe15 */
[----:B------:R-:W-:Y:S01]  /*e260*/  ISETP.GT.U32.AND P3, PT, R8, R12, PT ;  /* 0x0000000c0800720c */ /* 0x000fe20003f64070 */
[----:B------:R-:W-:Y:S02]  /*e270*/  IMAD.MOV.U32 R10, RZ, RZ, R17 ;  /* 0x000000ffff0a7224 */ /* 0x000fe400078e0011 */
[----:B------:R-:W-:Y:S01]  /*e280*/  @!P2 IMAD.IADD R14, R14, 0x1, -R8 ;  /* 0x000000010e0ea824 */ /* 0x000fe200078e0a08 */
[----:B------:R-:W-:Y:S01]  /*e290*/  IABS R13, R11 ;  /* 0x0000000b000d7213 */ /* 0x000fe20000000000 */
[----:B------:R-:W-:-:S03]  /*e2a0*/  IMAD.HI.U32 R18, R9, R10, RZ ;  /* 0x0000000a09127227 */ /* 0x000fc600078e00ff */
[----:B------:R-:W-:Y:S01]  /*e2b0*/  ISETP.GT.U32.AND P2, PT, R8, R14, PT ;  /* 0x0000000e0800720c */ /* 0x000fe20003f44070 */
[----:B------:R-:W-:-:S04]  /*e2c0*/  IMAD.HI.U32 R17, R9, R13, RZ ;  /* 0x0000000d09117227 */ /* 0x000fc800078e00ff */
[----:B------:R-:W-:Y:S02]  /*e2d0*/  IMAD.MOV R18, RZ, RZ, -R18 ;  /* 0x000000ffff127224 */ /* 0x000fe400078e0a12 */
[----:B------:R-:W-:Y:S02]  /*e2e0*/  IMAD.MOV R17, RZ, RZ, -R17 ;  /* 0x000000ffff117224 */ /* 0x000fe400078e0a11 */
[----:B------:R-:W-:Y:S01]  /*e2f0*/  @!P3 IMAD.IADD R12, R12, 0x1, -R8 ;  /* 0x000000010c0cb824 */ /* 0x000fe200078e0a08 */
[----:B------:R-:W-:Y:S01]  /*e300*/  ISETP.GE.AND P3, PT, R11, RZ, PT ;  /* 0x000000ff0b00720c */ /* 0x000fe20003f66270 */
[C---:B------:R-:W-:Y:S02]  /*e310*/  IMAD R10, R8.reuse, R18, R10 ;  /* 0x00000012080a7224 */ /* 0x040fe400078e020a */
[----:B------:R-:W-:Y:S01]  /*e320*/  IMAD R11, R8, R17, R13 ;  /* 0x00000011080b7224 */ /* 0x000fe200078e020d */
[----:B------:R-:W-:Y:S01]  /*e330*/  LOP3.LUT R17, R0, 0x4f, R21, 0xfe, !PT ;  /* 0x0000004f00117812 */ /* 0x000fe200078efe15 */
[----:B------:R-:W-:Y:S01]  /*e340*/  @!P2 IMAD.IADD R14, R14, 0x1, -R8 ;  /* 0x000000010e0ea824 */ /* 0x000fe200078e0a08 */
[----:B------:R-:W-:Y:S01]  /*e350*/  ISETP.GT.U32.AND P2, PT, R8, R10, PT ;  /* 0x0000000a0800720c */ /* 0x000fe20003f44070 */
[----:B------:R-:W-:Y:S01]  /*e360*/  IMAD.MOV.U32 R22, RZ, RZ, R12 ;  /* 0x000000ffff167224 */ /* 0x000fe200078e000c */
[----:B------:R-:W-:-:S03]  /*e370*/  IABS R13, R17 ;  /* 0x00000011000d7213 */ /* 0x000fc60000000000 */
[----:B------:R-:W-:Y:S01]  /*e380*/  @!P4 IMAD.MOV R22, RZ, RZ, -R22 ;  /* 0x000000ffff16c224 */ /* 0x000fe200078e0a16 */
[----:B------:R-:W-:Y:S01]  /*e390*/  ISETP.GT.U32.AND P4, PT, R8, R11, PT ;  /* 0x0000000b0800720c */ /* 0x000fe20003f84070 */
[----:B------:R-:W-:Y:S01]  /*e3a0*/  IMAD.MOV.U32 R12, RZ, RZ, R13 ;  /* 0x000000ffff0c7224 */ /* 0x000fe200078e000d */
[----:B------:R-:W-:-:S03]  /*e3b0*/  LOP3.LUT R18, R0, 0x52, R21, 0xfe, !PT ;  /* 0x0000005200127812 */ /* 0x000fc600078efe15 */
[----:B------:R-:W-:Y:S01]  /*e3c0*/  IMAD.HI.U32 R20, R9, R12, RZ ;  /* 0x0000000c09147227 */ /* 0x000fe200078e00ff */
[----:B------:R-:W-:-:S03]  /*e3d0*/  IABS R13, R18 ;  /* 0x00000012000d7213 */ /* 0x000fc60000000000 */
[----:B------:R-:W-:Y:S02]  /*e3e0*/  @!P2 IMAD.IADD R10, R10, 0x1, -R8 ;  /* 0x000000010a0aa824 */ /* 0x000fe400078e0a08 */
[----:B------:R-:W-:Y:S02]  /*e3f0*/  IMAD.MOV R20, RZ, RZ, -R20 ;  /* 0x000000ffff147224 */ /* 0x000fe400078e0a14 */
[----:B------:R-:W-:Y:S01]  /*e400*/  @!P4 IMAD.IADD R11, R11, 0x1, -R8 ;  /* 0x000000010b0bc824 */ /* 0x000fe200078e0a08 */
[C---:B------:R-:W-:Y:S01]  /*e410*/  ISETP.GT.U32.AND P2, PT, R8.reuse, R10, PT ;  /* 0x0000000a0800720c */ /* 0x040fe20003f44070 */
[C---:B------:R-:W-:Y:S02]  /*e420*/  IMAD R12, R8.reuse, R20, R12 ;  /* 0x00000014080c7224 */ /* 0x040fe400078e020c */
[----:B------:R-:W-:Y:S01]  /*e430*/  IMAD.HI.U32 R20, R9, R13, RZ ;  /* 0x0000000d09147227 */ /* 0x000fe200078e00ff */
[----:B------:R-:W-:-:S03]  /*e440*/  ISETP.GT.U32.AND P4, PT, R8, R11, PT ;  /* 0x0000000b0800720c */ /* 0x000fc60003f84070 */
[----:B------:R-:W-:-:S04]  /*e450*/  IMAD.MOV R20, RZ, RZ, -R20 ;  /* 0x000000ffff147224 */ /* 0x000fc800078e0a14 */
[----:B------:R-:W-:Y:S02]  /*e460*/  IMAD R13, R8, R20, R13 ;  /* 0x00000014080d7224 */ /* 0x000fe400078e020d */
[----:B------:R-:W-:-:S03]  /*e470*/  @!P2 IMAD.IADD R10, R10, 0x1, -R8 ;  /* 0x000000010a0aa824 */ /* 0x000fc600078e0a08 */
[C---:B------:R-:W-:Y:S01]  /*e480*/  ISETP.GT.U32.AND P2, PT, R8.reuse, R13, PT ;  /* 0x0000000d0800720c */ /* 0x040fe20003f44070 */
[----:B------:R-:W-:Y:S01]  /*e490*/  @!P4 IMAD.IADD R11, R11, 0x1, -R8 ;  /* 0x000000010b0bc824 */ /* 0x000fe200078e0a08 */
[----:B------:R-:W-:Y:S01]  /*e4a0*/  ISETP.GT.U32.AND P4, PT, R8, R12, PT ;  /* 0x0000000c0800720c */ /* 0x000fe20003f84070 */
[----:B------:R-:W-:Y:S01]  /*e4b0*/  IMAD.MOV.U32 R33, RZ, RZ, R14 ;  /* 0x000000ffff217224 */ /* 0x000fe200078e000e */
[----:B------:R-:W-:Y:S01]  /*e4c0*/  LOP3.LUT R14, R0, 0x53, R21, 0xfe, !PT ;  /* 0x00000053000e7812 */ /* 0x000fe200078efe15 */
[----:B------:R-:W-:-:S03]  /*e4d0*/  IMAD.MOV.U32 R32, RZ, RZ, R11 ;  /* 0x000000ffff207224 */ /* 0x000fc600078e000b */
[----:B------:R-:W-:-:S05]  /*e4e0*/  IABS R11, R14 ;  /* 0x0000000e000b7213 */ /* 0x000fca0000000000 */
[--C-:B------:R-:W-:Y:S02]  /*e4f0*/  @!P2 IMAD.IADD R13, R13, 0x1, -R8.reuse ;  /* 0x000000010d0da824 */ /* 0x100fe400078e0a08 */
[----:B------:R-:W-:Y:S02]  /*e500*/  @!P4 IMAD.IADD R12, R12, 0x1, -R8 ;  /* 0x000000010c0cc824 */ /* 0x000fe400078e0a08 */
[----:B------:R-:W-:Y:S01]  /*e510*/  IMAD.MOV.U32 R31, RZ, RZ, R10 ;  /* 0x000000ffff1f7224 */ /* 0x000fe200078e000a */
[C---:B------:R-:W-:Y:S01]  /*e520*/  ISETP.GT.U32.AND P2, PT, R8.reuse, R13, PT ;  /* 0x0000000d0800720c */ /* 0x040fe20003f44070 */
[----:B------:R-:W-:Y:S01]  /*e530*/  IMAD.HI.U32 R10, R9, R11, RZ ;  /* 0x0000000b090a7227 */ /* 0x000fe200078e00ff */
[----:B------:R-:W-:-:S03]  /*e540*/  ISETP.GT.U32.AND P4, PT, R8, R12, PT ;  /* 0x0000000c0800720c */ /* 0x000fc60003f84070 */
[----:B------:R-:W-:-:S04]  /*e550*/  IMAD.MOV R10, RZ, RZ, -R10 ;  /* 0x000000ffff0a7224 */ /* 0x000fc800078e0a0a */
[C---:B------:R-:W-:Y:S02]  /*e560*/  IMAD R11, R8.reuse, R10, R11 ;  /* 0x0000000a080b7224 */ /* 0x040fe400078e020b */
[----:B------:R-:W-:Y:S01]  /*e570*/  @!P3 IMAD.MOV R32, RZ, RZ, -R32 ;  /* 0x000000ffff20b224 */ /* 0x000fe200078e0a20 */
[----:B------:R-:W-:Y:S01]  /*e580*/  ISETP.GE.AND P3, PT, R17, RZ, PT ;  /* 0x000000ff1100720c */ /* 0x000fe20003f66270 */
[--C-:B------:R-:W-:Y:S01]  /*e590*/  @!P2 IMAD.IADD R13, R13, 0x1, -R8.reuse ;  /* 0x000000010d0da824 */ /* 0x100fe200078e0a08 */
[----:B------:R-:W-:Y:S01]  /*e5a0*/  ISETP.GT.U32.AND P2, PT, R8, R11, PT ;  /* 0x0000000b0800720c */ /* 0x000fe20003f44070 */
[----:B------:R-:W-:Y:S01]  /*e5b0*/  @!P4 IMAD.IADD R12, R12, 0x1, -R8 ;  /* 0x000000010c0cc824 */ /* 0x000fe200078e0a08 */
[----:B------:R-:W-:-:S03]  /*e5c0*/  LOP3.LUT R10, R0, 0x54, R21, 0xfe, !PT ;  /* 0x00000054000a7812 */ /* 0x000fc600078efe15 */
[----:B------:R-:W-:Y:S02]  /*e5d0*/  IMAD.MOV.U32 R30, RZ, RZ, R12 ;  /* 0x000000ffff1e7224 */ /* 0x000fe400078e000c */
[----:B------:R-:W-:-:S04]  /*e5e0*/  @!P6 IMAD.MOV R33, RZ, RZ, -R33 ;  /* 0x000000ffff21e224 */ /* 0x000fc800078e0a21 */
[----:B------:R-:W-:Y:S01]  /*e5f0*/  @!P3 IMAD.MOV R30, RZ, RZ, -R30 ;  /* 0x000000ffff1eb224 */ /* 0x000fe200078e0a1e */
[----:B------:R-:W-:Y:S01]  /*e600*/  ISETP.GE.AND P3, PT, R10, RZ, PT ;  /* 0x000000ff0a00720c */ /* 0x000fe20003f66270 */
[----:B------:R-:W-:Y:S01]  /*e610*/  @!P2 IMAD.IADD R11, R11, 0x1, -R8 ;  /* 0x000000010b0ba824 */ /* 0x000fe200078e0a08 */
[----:B------:R-:W-:Y:S02]  /*e620*/  IABS R10, R10 ;  /* 0x0000000a000a7213 */ /* 0x000fe40000000000 */
[----:B------:R-:W-:Y:S02]  /*e630*/  ISETP.GE.AND P6, PT, R19, RZ, PT ;  /* 0x000000ff1300720c */ /* 0x000fe40003fc6270 */
[----:B------:R-:W-:Y:S01]  /*e640*/  ISETP.GT.U32.AND P2, PT, R8, R11, PT ;  /* 0x0000000b0800720c */ /* 0x000fe20003f44070 */
[----:B------:R-:W-:-:S04]  /*e650*/  IMAD.HI.U32 R12, R9, R10, RZ ;  /* 0x0000000a090c7227 */ /* 0x000fc800078e00ff */
[----:B------:R-:W-:-:S04]  /*e660*/  IMAD.MOV R12, RZ, RZ, -R12 ;  /* 0x000000ffff0c7224 */ /* 0x000fc800078e0a0c */
[----:B------:R-:W-:Y:S02]  /*e670*/  IMAD R10, R8, R12, R10 ;  /* 0x0000000c080a7224 */ /* 0x000fe400078e020a */
[----:B------:R-:W-:Y:S01]  /*e680*/  @!P6 IMAD.MOV R31, RZ, RZ, -R31 ;  /* 0x000000ffff1fe224 */ /* 0x000fe200078e0a1f */
[----:B------:R-:W-:Y:S01]  /*e690*/  ISETP.GE.AND P6, PT, R18, RZ, PT ;  /* 0x000000ff1200720c */ /* 0x000fe20003fc6270 */
[----:B------:R-:W-:Y:S01]  /*e6a0*/  @!P2 IMAD.IADD R11, R11, 0x1, -R8 ;  /* 0x000000010b0ba824 */ /* 0x000fe200078e0a08 */
[----:B------:R-:W-:Y:S02]  /*e6b0*/  ISETP.GT.U32.AND P2, PT, R8, R10, PT ;  /* 0x0000000a0800720c */ /* 0x000fe40003f44070 */
[----:B------:R-:W-:Y:S01]  /*e6c0*/  LOP3.LUT R26, R0, 0x55, R21, 0xfe, !PT ;  /* 0x00000055001a7812 */ /* 0x000fe200078efe15 */
[----:B------:R-:W-:Y:S01]  /*e6d0*/  IMAD.MOV.U32 R18, RZ, RZ, R13 ;  /* 0x000000ffff127224 */ /* 0x000fe200078e000d */
[----:B------:R-:W-:Y:S02]  /*e6e0*/  ISETP.GE.AND P4, PT, R14, RZ, PT ;  /* 0x000000ff0e00720c */ /* 0x000fe40003f86270 */
[----:B------:R-:W-:-:S02]  /*e6f0*/  LOP3.LUT R12, R0, 0x5a, R21, 0xfe, !PT ;  /* 0x0000005a000c7812 */ /* 0x000fc400078efe15 */
[----:B------:R-:W-:-:S03]  /*e700*/  IABS R14, R26 ;  /* 0x0000001a000e7213 */ /* 0x000fc60000000000 */
[----:B------:R-:W-:Y:S01]  /*e710*/  @!P6 IMAD.MOV R18, RZ, RZ, -R18 ;  /* 0x000000ffff12e224 */ /* 0x000fe200078e0a12 */
[----:B------:R-:W-:Y:S01]  /*e720*/  ISETP.GE.AND P6, PT, R12, RZ, PT ;  /* 0x000000ff0c00720c */ /* 0x000fe20003fc6270 */
[----:B------:R-:W-:Y:S01]  /*e730*/  @!P2 IMAD.IADD R10, R10, 0x1, -R8 ;  /* 0x000000010a0aa824 */ /* 0x000fe200078e0a08 */
[----:B------:R-:W-:Y:S01]  /*e740*/  IABS R12, R12 ;  /* 0x0000000c000c7213 */ /* 0x000fe20000000000 */
[----:B------:R-:W-:-:S03]  /*e750*/  IMAD.HI.U32 R17, R9, R14, RZ ;  /* 0x0000000e09117227 */ /* 0x000fc600078e00ff */
[----:B------:R-:W-:Y:S01]  /*e760*/  ISETP.GT.U32.AND P2, PT, R8, R10, PT ;  /* 0x0000000a0800720c */ /* 0x000fe20003f44070 */
[----:B------:R-:W-:Y:S02]  /*e770*/  IMAD.MOV R13, RZ, RZ, -R17 ;  /* 0x000000ffff0d7224 */ /* 0x000fe400078e0a11 */
[----:B------:R-:W-:Y:S01]  /*e780*/  IMAD.HI.U32 R19, R9, R12, RZ ;  /* 0x0000000c09137227 */ /* 0x000fe200078e00ff */
[----:B------:R-:W-:-:S03]  /*e790*/  LOP3.LUT R17, R0, 0x62, R21, 0xfe, !PT ;  /* 0x0000006200117812 */ /* 0x000fc600078efe15 */
[C---:B------:R-:W-:Y:S02]  /*e7a0*/  IMAD R14, R8.reuse, R13, R14 ;  /* 0x0000000d080e7224 */ /* 0x040fe400078e020e */
[----:B------:R-:W-:Y:S02]  /*e7b0*/  IMAD.MOV R19, RZ, RZ, -R19 ;  /* 0x000000ffff137224 */ /* 0x000fe400078e0a13 */
[----:B------:R-:W-:Y:S02]  /*e7c0*/  IMAD.MOV.U32 R20, RZ, RZ, R11 ;  /* 0x000000ffff147224 */ /* 0x000fe400078e000b */
[C---:B------:R-:W-:Y:S02]  /*e7d0*/  IMAD R12, R8.reuse, R19, R12 ;  /* 0x00000013080c7224 */ /* 0x040fe400078e020c */
[----:B------:R-:W-:Y:S01]  /*e7e0*/  @!P4 IMAD.MOV R20, RZ, RZ, -R20 ;  /* 0x000000ffff14c224 */ /* 0x000fe200078e0a14 */
[----:B------:R-:W-:Y:S02]  /*e7f0*/  ISETP.GT.U32.AND P4, PT, R8, R14, PT ;  /* 0x0000000e0800720c */ /* 0x000fe40003f84070 */
[----:B------:R-:W-:Y:S01]  /*e800*/  IABS R13, R17 ;  /* 0x00000011000d7213 */ /* 0x000fe20000000000 */
[----:B------:R-:W-:Y:S01]  /*e810*/  @!P2 IMAD.IADD R10, R10, 0x1, -R8 ;  /* 0x000000010a0aa824 */ /* 0x000fe200078e0a08 */
[----:B------:R-:W-:-:S03]  /*e820*/  ISETP.GT.U32.AND P2, PT, R8, R12, PT ;  /* 0x0000000c0800720c */ /* 0x000fc60003f44070 */
[----:B------:R-:W-:-:S04]  /*e830*/  IMAD.HI.U32 R19, R9, R13, RZ ;  /* 0x0000000d09137227 */ /* 0x000fc800078e00ff */
[----:B------:R-:W-:Y:S02]  /*e840*/  IMAD.MOV R19, RZ, RZ, -R19 ;  /* 0x000000ffff137224 */ /* 0x000fe400078e0a13 */
[--C-:B------:R-:W-:Y:S02]  /*e850*/  @!P4 IMAD.IADD R14, R14, 0x1, -R8.reuse ;  /* 0x000000010e0ec824 */ /* 0x100fe400078e0a08 */
[----:B------:R-:W-:Y:S01]  /*e860*/  IMAD R11, R8, R19, R13 ;  /* 0x00000013080b7224 */ /* 0x000fe200078e020d */
[----:B------:R-:W-:Y:S01]  /*e870*/  LOP3.LUT R19, R0, 0x6a, R21, 0xfe, !PT ;  /* 0x0000006a00137812 */ /* 0x000fe200078efe15 */
[----:B------:R-:W-:Y:S01]  /*e880*/  @!P2 IMAD.IADD R12, R12, 0x1, -R8 ;  /* 0x000000010c0ca824 */ /* 0x000fe200078e0a08 */
[C---:B------:R-:W-:Y:S02]  /*e890*/  ISETP.GT.U32.AND P2, PT, R8.reuse, R14, PT ;  /* 0x0000000e0800720c */ /* 0x040fe40003f44070 */
[----:B------:R-:W-:Y:S02]  /*e8a0*/  IABS R13, R19 ;  /* 0x00000013000d7213 */ /* 0x000fe40000000000 */
[----:B------:R-:W-:-:S02]  /*e8b0*/  ISETP.GT.U32.AND P4, PT, R8, R11, PT ;  /* 0x0000000b0800720c */ /* 0x000fc40003f84070 */
[----:B------:R-:W-:Y:S01]  /*e8c0*/  SEL R16, R79, R16, !P5 ;  /* 0x000000104f107207 */ /* 0x000fe20006800000 */
[----:B------:R-:W-:Y:S01]  /*e8d0*/  IMAD.HI.U32 R27, R9, R13, RZ ;  /* 0x0000000d091b7227 */ /* 0x000fe200078e00ff */
[----:B----4-:R-:W-:Y:S03]  /*e8e0*/  STL [R1+0x948], R82 ;  /* 0x0009485201007387 */ /* 0x010fe60000100800 */
[----:B------:R-:W-:Y:S02]  /*e8f0*/  IMAD R16, R16, UR5, RZ ;  /* 0x0000000510107c24 */ /* 0x000fe4000f8e02ff */
[----:B------:R-:W-:Y:S01]  /*e900*/  IMAD.MOV R27, RZ, RZ, -R27 ;  /* 0x000000ffff1b7224 */ /* 0x000fe200078e0a1b */
[----:B------:R-:W-:Y:S01]  /*e910*/  STL [R1+0x32c], R4 ;  /* 0x00032c0401007387 */ /* 0x000fe20000100800 */
[--C-:B------:R-:W-:Y:S01]  /*e920*/  @!P2 IMAD.IADD R14, R14, 0x1, -R8.reuse ;  /* 0x000000010e0ea824 */ /* 0x100fe200078e0a08 */
[----:B------:R-:W0:Y:S01]  /*e930*/  LDCU UR5, c[0x0][0x3b0] ;  /* 0x00007600ff0577ac */ /* 0x000e220008000800 */
[C---:B------:R-:W-:Y:S01]  /*e940*/  IMAD R13, R8.reuse, R27, R13 ;  /* 0x0000001b080d7224 */ /* 0x040fe200078e020d */
[----:B------:R4:W-:Y:S01]  /*e950*/  STL [R1+0x370], R2 ;  /* 0x0003700201007387 */ /* 0x0009e20000100800 */
[----:B------:R-:W-:Y:S01]  /*e960*/  @!P4 IMAD.IADD R11, R11, 0x1, -R8 ;  /* 0x000000010b0bc824 */ /* 0x000fe200078e0a08 */
[----:B------:R-:W-:-:S02]  /*e970*/  ISETP.GT.U32.AND P4, PT, R8, R12, PT ;  /* 0x0000000c0800720c */ /* 0x000fc40003f84070 */
[----:B---3--:R-:W-:Y:S01]  /*e980*/  STL [R1+0x94c], R81 ;  /* 0x00094c5101007387 */ /* 0x008fe20000100800 */
[----:B----4-:R-:W-:-:S03]  /*e990*/  IADD3 R2, P2, PT, R16, R7, RZ ;  /* 0x0000000710027210 */ /* 0x010fc60007f5e0ff */
[----:B------:R3:W-:Y:S02]  /*e9a0*/  STL [R1+0x36c], R3 ;  /* 0x00036c0301007387 */ /* 0x0007e40000100800 */
[----:B---3--:R-:W-:Y:S02]  /*e9b0*/  LEA.HI.X.SX32 R3, R16, R6, 0x1, P2 ;  /* 0x0000000610037211 */ /* 0x008fe400010f0eff */
[----:B------:R-:W-:-:S03]  /*e9c0*/  ISETP.GT.U32.AND P2, PT, R8, R13, PT ;  /* 0x0000000d0800720c */ /* 0x000fc60003f44070 */
[----:B------:R-:W-:Y:S01]  /*e9d0*/  @!P4 IMAD.IADD R12, R12, 0x1, -R8 ;  /* 0x000000010c0cc824 */ /* 0x000fe200078e0a08 */
[----:B------:R-:W-:-:S03]  /*e9e0*/  ISETP.GE.AND P4, PT, R17, RZ, PT ;  /* 0x000000ff1100720c */ /* 0x000fc60003f86270 */
[----:B------:R-:W-:Y:S01]  /*e9f0*/  IMAD.MOV.U32 R17, RZ, RZ, R12 ;  /* 0x000000ffff117224 */ /* 0x000fe200078e000c */
[----:B--2---:R-:W-:Y:S03]  /*ea00*/  STL [R1+0x950], R78 ;  /* 0x0009504e01007387 */ /* 0x004fe60000100800 */
[----:B------:R-:W-:Y:S02]  /*ea10*/  @!P6 IMAD.MOV R17, RZ, RZ, -R17 ;  /* 0x000000ffff11e224 */ /* 0x000fe400078e0a11 */
[----:B------:R-:W-:Y:S01]  /*ea20*/  @!P2 IMAD.IADD R13, R13, 0x1, -R8 ;  /* 0x000000010d0da824 */ /* 0x000fe200078e0a08 */
[----:B------:R-:W-:Y:S04]  /*ea30*/  STL [R1+0x954], R74 ;  /* 0x0009544a01007387 */ /* 0x000fe80000100800 */
[----:B------:R-:W-:Y:S01]  /*ea40*/  STL [R1+0x958], R72 ;  /* 0x0009584801007387 */ /* 0x000fe20000100800 */
[----:B------:R-:W-:-:S03]  /*ea50*/  ISETP.GT.U32.AND P6, PT, R8, R13, PT ;  /* 0x0000000d0800720c */ /* 0x000fc60003fc4070 */
[----:B------:R-:W-:Y:S01]  /*ea60*/  STL [R1+0x95c], R69 ;  /* 0x00095c4501007387 */ /* 0x000fe20000100800 */
[----:B------:R-:W-:-:S03]  /*ea70*/  SEL R15, R79, R15, !P5 ;  /* 0x0000000f4f0f7207 */ /* 0x000fc60006800000 */
[----:B------:R-:W-:Y:S04]  /*ea80*/  STL [R1+0x960], R45 ;  /* 0x0009602d01007387 */ /* 0x000fe80000100800 */
[----:B------:R-:W-:Y:S04]  /*ea90*/  STL [R1+0x964], R48 ;  /* 0x0009643001007387 */ /* 0x000fe80000100800 */
[----:B------:R-:W-:Y:S04]  /*eaa0*/  STL [R1+0x968], R46 ;  /* 0x0009682e01007387 */ /* 0x000fe80000100800 */
[----:B------:R-:W-:Y:S01]  /*eab0*/  STL [R1+0x96c], R42 ;  /* 0x00096c2a01007387 */ /* 0x000fe20000100800 */
[----:B0-----:R-:W-:-:S03]  /*eac0*/  IMAD R15, R15, UR5, RZ ;  /* 0x000000050f0f7c24 */ /* 0x001fc6000f8e02ff */
[----:B------:R-:W-:Y:S04]  /*ead0*/  STL [R1+0x970], R41 ;  /* 0x0009702901007387 */ /* 0x000fe80000100800 */
[----:B------:R-:W-:Y:S04]  /*eae0*/  STL [R1+0x974], R40 ;  /* 0x0009742801007387 */ /* 0x000fe80000100800 */
[----:B------:R-:W-:Y:S04]  /*eaf0*/  STL [R1+0x978], R39 ;  /* 0x0009782701007387 */ /* 0x000fe80000100800 */
[----:B------:R-:W-:Y:S01]  /*eb00*/  STL [R1+0x97c], R37 ;  /* 0x00097c2501007387 */ /* 0x000fe20000100800 */
[----:B------:R-:W-:-:S03]  /*eb10*/  @P0 IMAD.MOV.U32 R50, RZ, RZ, R2 ;  /* 0x000000ffff320224 */ /* 0x000fc600078e0002 */
[----:B------:R-:W-:Y:S01]  /*eb20*/  STL [R1+0x980], R36 ;  /* 0x0009802401007387 */ /* 0x000fe20000100800 */
[----:B------:R-:W-:-:S03]  /*eb30*/  @!P6 IMAD.IADD R13, R13, 0x1, -R8 ;  /* 0x000000010d0de824 */ /* 0x000fc600078e0a08 */
[----:B------:R-:W-:Y:S04]  /*eb40*/  STL [R1+0x984], R38 ;  /* 0x0009842601007387 */ /* 0x000fe80000100800 */
[----:B------:R-:W-:Y:S04]  /*eb50*/  STL [R1+0x988], R35 ;  /* 0x0009882301007387 */ /* 0x000fe80000100800 */
[----:B------:R0:W-:Y:S01]  /*eb60*/  STL [R1+0x3b0], R2 ;  /* 0x0003b00201007387 */ /* 0x0001e20000100800 */
[----:B------:R-:W-:-:S03]  /*eb70*/  @P0 IMAD.MOV.U32 R51, RZ, RZ, R3 ;  /* 0x000000ffff330224 */ /* 0x000fc600078e0003 */
[----:B------:R2:W-:Y:S01]  /*eb80*/  STL [R1+0x3ac], R3 ;  /* 0x0003ac0301007387 */ /* 0x0005e20000100800 */
[----:B------:R-:W-:Y:S01]  /*eb90*/  IMAD.MOV.U32 R28, RZ, RZ, R10 ;  /* 0x000000ffff1c7224 */ /* 0x000fe200078e000a */
[----:B------:R-:W-:Y:S02]  /*eba0*/  ISETP.GE.AND P2, PT, R19, RZ, PT ;  /* 0x000000ff1300720c */ /* 0x000fe40003f46270 */
[----:B------:R-:W-:Y:S02]  /*ebb0*/  SEL R18, R79, R18, !P5 ;  /* 0x000000124f127207 */ /* 0x000fe40006800000 */
[C---:B0-----:R-:W-:Y:S01]  /*ebc0*/  IADD3 R2, P6, PT, R15.reuse, R7, RZ ;  /* 0x000000070f027210 */ /* 0x041fe20007fde0ff */
[----:B------:R0:W3:Y:S03]  /*ebd0*/  @P0 LDG.E.U8 R73, desc[UR14][R50.64] ;  /* 0x0000000e32490981 */ /* 0x0000e6000c1e1100 */
[----:B--2---:R-:W-:Y:S01]  /*ebe0*/  LEA.HI.X.SX32 R3, R15, R6, 0x1, P6 ;  /* 0x000000060f037211 */ /* 0x004fe200030f0eff */
[----:B------:R2:W-:Y:S04]  /*ebf0*/  STL [R1+0x3f0], R2 ;  /* 0x0003f00201007387 */ /* 0x0005e80000100800 */
[----:B------:R4:W-:Y:S04]  /*ec00*/  STL [R1+0x3ec], R3 ;  /* 0x0003ec0301007387 */ /* 0x0009e80000100800 */
[----:B------:R-:W3:Y:S04]  /*ec10*/  LDL.LU R93, [R1+0xdc] ;  /* 0x0000dc00015d7983 */ /* 0x000ee80000300800 */
[----:B------:R-:W3:Y:S01]  /*ec20*/  LDL.LU R5, [R1+0xe0] ;  /* 0x0000e00001057983 */ /* 0x000ee20000300800 */
[----:B------:R-:W-:Y:S01]  /*ec30*/  @!P3 IMAD.MOV R28, RZ, RZ, -R28 ;  /* 0x000000ffff1cb224 */ /* 0x000fe200078e0a1c */
[----:B------:R-:W-:-:S02]  /*ec40*/  ISETP.GT.U32.AND P3, PT, R8, R11, PT ;  /* 0x0000000b0800720c */ /* 0x000fc40003f64070 */
[----:B------:R-:W-:-:S04]  /*ec50*/  LOP3.LUT R10, R0, 0x56, R21, 0xfe, !PT ;  /* 0x00000056000a7812 */ /* 0x000fc800078efe15 */
[----:B------:R-:W-:-:S07]  /*ec60*/  IABS R12, R10 ;  /* 0x0000000a000c7213 */ /* 0x000fce0000000000 */
[----:B------:R-:W-:-:S04]  /*ec70*/  @!P3 IMAD.IADD R11, R11, 0x1, -R8 ;  /* 0x000000010b0bb824 */ /* 0x000fc800078e0a08 */
[----:B------:R-:W-:Y:S02]  /*ec80*/  IMAD.MOV.U32 R19, RZ, RZ, R11 ;  /* 0x000000ffff137224 */ /* 0x000fe400078e000b */
[----:B------:R-:W-:-:S04]  /*ec90*/  IMAD.HI.U32 R11, R9, R12, RZ ;  /* 0x0000000c090b7227 */ /* 0x000fc800078e00ff */
[----:B------:R-:W-:Y:S01]  /*eca0*/  @!P4 IMAD.MOV R19, RZ, RZ, -R19 ;  /* 0x000000ffff13c224 */ /* 0x000fe200078e0a13 */
[----:B------:R-:W-:Y:S01]  /*ecb0*/  ISETP.GE.AND P4, PT, R10, RZ, PT ;  /* 0x000000ff0a00720c */ /* 0x000fe20003f86270 */
[----:B------:R-:W-:Y:S01]  /*ecc0*/  IMAD.MOV R11, RZ, RZ, -R11 ;  /* 0x000000ffff0b7224 */ /* 0x000fe200078e0a0b */
[----:B------:R-:W-:-:S03]  /*ecd0*/  LOP3.LUT R10, R0, 0x57, R21, 0xfe, !PT ;  /* 0x00000057000a7812 */ /* 0x000fc600078efe15 */
[----:B------:R-:W-:Y:S01]  /*ece0*/  IMAD R12, R8, R11, R12 ;  /* 0x0000000b080c7224 */ /* 0x000fe200078e020c */
[----:B------:R-:W-:Y:S02]  /*ecf0*/  IABS R15, R10 ;  /* 0x0000000a000f7213 */ /* 0x000fe40000000000 */
[----:B------:R-:W-:Y:S02]  /*ed00*/  LOP3.LUT R11, R0, 0x72, R21, 0xfe, !PT ;  /* 0x00000072000b7812 */ /* 0x000fe400078efe15 */
[----:B------:R-:W-:Y:S01]  /*ed10*/  ISETP.GE.AND P6, PT, R10, RZ, PT ;  /* 0x000000ff0a00720c */ /* 0x000fe20003fc6270 */
[----:B------:R-:W-:Y:S01]  /*ed20*/  IMAD.HI.U32 R10, R9, R15, RZ ;  /* 0x0000000f090a7227 */ /* 0x000fe200078e00ff */
[----:B------:R-:W-:-:S03]  /*ed30*/  IABS R27, R11 ;  /* 0x0000000b001b7213 */ /* 0x000fc60000000000 */
[----:B------:R-:W-:Y:S02]  /*ed40*/  IMAD.MOV R34, RZ, RZ, -R10 ;  /* 0x000000ffff227224 */ /* 0x000fe400078e0a0a */
[----:B------:R-:W-:Y:S02]  /*ed50*/  IMAD.MOV.U32 R10, RZ, RZ, R27 ;  /* 0x000000ffff0a7224 */ /* 0x000fe400078e001b */
[----:B------:R-:W-:Y:S02]  /*ed60*/  IMAD R15, R8, R34, R15 ;  /* 0x00000022080f7224 */ /* 0x000fe400078e020f */
[----:B------:R-:W-:-:S04]  /*ed70*/  IMAD.HI.U32 R34, R9, R10, RZ ;  /* 0x0000000a09227227 */ /* 0x000fc800078e00ff */
[----:B------:R-:W-:Y:S02]  /*ed80*/  IMAD R18, R18, UR11, RZ ;  /* 0x0000000b12127c24 */ /* 0x000fe4000f8e02ff */
[----:B0-----:R-:W-:Y:S02]  /*ed90*/  @P0 IMAD.MOV.U32 R50, RZ, RZ, R2 ;  /* 0x000000ffff320224 */ /* 0x001fe400078e0002 */
[----:B------:R-:W-:Y:S02]  /*eda0*/  @!P2 IMAD.MOV R13, RZ, RZ, -R13 ;  /* 0x000000ffff0da224 */ /* 0x000fe400078e0a0d */
[----:B------:R-:W-:Y:S01]  /*edb0*/  IMAD.MOV R34, RZ, RZ, -R34 ;  /* 0x000000ffff227224 */ /* 0x000fe200078e0a22 */
[----:B--2---:R-:W-:Y:S01]  /*edc0*/  IADD3 R2, P2, PT, R18, R7, RZ ;  /* 0x0000000712027210 */ /* 0x004fe20007f5e0ff */
[----:B------:R-:W-:-:S04]  /*edd0*/  @!UP1 UIADD3 UR4, UPT, UPT, -UR4, 0x100000, URZ ;  /* 0x0010000004049890 */ /* 0x000fc8000fffe1ff */
[----:B------:R-:W-:Y:S02]  /*ede0*/  @!UP1 USHF.L.U32 UR5, UR4, 0xb, URZ ;  /* 0x0000000b04059899 */ /* 0x000fe400080006ff */
[----:B------:R-:W-:Y:S01]  /*edf0*/  @!UP1 USHF.L.U32 UR4, UR4, 0x1, URZ ;  /* 0x0000000104049899 */ /* 0x000fe200080006ff */
[----:B------:R-:W-:Y:S02]  /*ee00*/  IMAD R10, R8, R34, R10 ;  /* 0x00000022080a7224 */ /* 0x000fe400078e020a */
[----:B------:R-:W-:Y:S01]  /*ee10*/  @P0 IMAD.MOV.U32 R51, RZ, RZ, R3 ;  /* 0x000000ffff330224 */ /* 0x000fe200078e0003 */
[----:B----4-:R-:W-:Y:S01]  /*ee20*/  LEA.HI.X.SX32 R3, R18, R6, 0x1, P2 ;  /* 0x0000000612037211 */ /* 0x010fe200010f0eff */
[----:B------:R-:W0:Y:S01]  /*ee30*/  S2R R4, SR_TID.X ;  /* 0x0000000000047919 */ /* 0x000e220000002100 */
[----:B------:R-:W-:Y:S01]  /*ee40*/  ISETP.GT.U32.AND P2, PT, R8, R10, PT ;  /* 0x0000000a0800720c */ /* 0x000fe20003f44070 */
[----:B------:R-:W-:Y:S01]  /*ee50*/  VOTEU.ALL UP1, P1 ;  /* 0x0000000000ff7886 */ /* 0x000fe20000820000 */
[----:B------:R-:W-:Y:S01]  /*ee60*/  ISETP.GE.AND P3, PT, R26, RZ, PT ;  /* 0x000000ff1a00720c */ /* 0x000fe20003f66270 */
[----:B------:R2:W4:Y:S01]  /*ee70*/  @P0 LDG.E.U8 R68, desc[UR14][R50.64] ;  /* 0x0000000e32440981 */ /* 0x000522000c1e1100 */
[----:B------:R-:W-:Y:S01]  /*ee80*/  SEL R17, R79, R17, !P5 ;  /* 0x000000114f117207 */ /* 0x000fe20006800000 */
[----:B------:R-:W0:Y:S01]  /*ee90*/  LDCU UR11, c[0x0][0x3b0] ;  /* 0x00007600ff0b77ac */ /* 0x000e220008000800 */
[----:B------:R1:W0:Y:S01]  /*eea0*/  @!UP1 SYNCS.EXCH.64 URZ, [UR6+0x10008], UR4 ;  /* 0x0100080406ff95b2 */ /* 0x0002220008000100 */
[----:B------:R-:W-:-:S06]  /*eeb0*/  LOP3.LUT R26, R0, 0x5b, R21, 0xfe, !PT ;  /* 0x0000005b001a7812 */ /* 0x000fcc00078efe15 */
[----:B------:R-:W-:Y:S01]  /*eec0*/  @!P2 IMAD.IADD R10, R10, 0x1, -R8 ;  /* 0x000000010a0aa824 */ /* 0x000fe200078e0a08 */
[----:B-1----:R-:W1:Y:S04]  /*eed0*/  LDCU UR4, c[0x0][0x3b0] ;  /* 0x00007600ff0477ac */ /* 0x002e680008000800 */
[----:B------:R-:W-:Y:S02]  /*eee0*/  ISETP.GT.U32.AND P2, PT, R8, R10, PT ;  /* 0x0000000a0800720c */ /* 0x000fe40003f44070 */
[----:B------:R-:W-:Y:S01]  /*eef0*/  IABS R16, R26 ;  /* 0x0000001a00107213 */ /* 0x000fe20000000000 */
[----:B------:R0:W-:Y:S01]  /*ef00*/  STL [R1+0x430], R2 ;  /* 0x0004300201007387 */ /* 0x0001e20000100800 */
[----:B--2---:R-:W-:Y:S01]  /*ef10*/  @P0 IMAD.MOV.U32 R50, RZ, RZ, R2 ;  /* 0x000000ffff320224 */ /* 0x004fe200078e0002 */
[----:B------:R-:W-:Y:S01]  /*ef20*/  SEL R19, R79, R19, !P5 ;  /* 0x000000134f137207 */ /* 0x000fe20006800000 */
[----:B------:R-:W-:Y:S01]  /*ef30*/  @P0 IMAD.MOV.U32 R51, RZ, RZ, R3 ;  /* 0x000000ffff330224 */ /* 0x000fe200078e0003 */
[----:B------:R-:W-:Y:S01]  /*ef40*/  PRMT R67, RZ, 0x7610, R67 ;  /* 0x00007610ff437816 */ /* 0x000fe20000000043 */
[----:B------:R-:W-:Y:S01]  /*ef50*/  IMAD.HI.U32 R27, R9, R16, RZ ;  /* 0x00000010091b7227 */ /* 0x000fe200078e00ff */
[----:B------:R2:W-:Y:S01]  /*ef60*/  STL [R1+0x42c], R3 ;  /* 0x00042c0301007387 */ /* 0x0005e20000100800 */
[----:B------:R-:W-:Y:S01]  /*ef70*/  SEL R13, R79, R13, !P5 ;  /* 0x0000000d4f0d7207 */ /* 0x000fe20006800000 */
[----:B------:R-:W3:Y:S01]  /*ef80*/  LDCU UR5, c[0x0][0x3b0] ;  /* 0x00007600ff0577ac */ /* 0x000ee20008000800 */
[----:B------:R-:W-:Y:S01]  /*ef90*/  IMAD.MOV R27, RZ, RZ, -R27 ;  /* 0x000000ffff1b7224 */ /* 0x000fe200078e0a1b */
[----:B0-----:R-:W4:Y:S01]  /*efa0*/  LDL.LU R2, [R1+0xe4] ;  /* 0x0000e40001027983 */ /* 0x001f220000300800 */
[----:B-1----:R-:W-:Y:S01]  /*efb0*/  IMAD R17, R17, UR4, RZ ;  /* 0x0000000411117c24 */ /* 0x002fe2000f8e02ff */
[----:B------:R-:W-:Y:S01]  /*efc0*/  LOP3.LUT R4, R4, 0x7f, RZ, 0xc0, !PT ;  /* 0x0000007f04047812 */ /* 0x000fe200078ec0ff */
[----:B------:R-:W-:Y:S01]  /*efd0*/  @!P2 IMAD.IADD R10, R10, 0x1, -R8 ;  /* 0x000000010a0aa824 */ /* 0x000fe200078e0a08 */
[----:B------:R-:W0:Y:S01]  /*efe0*/  LDCU UR4, c[0x0][0x3b0] ;  /* 0x00007600ff0477ac */ /* 0x000e220008000800 */
[----:B------:R1:W4:Y:S01]  /*eff0*/  @P0 LDG.E.U8 R67, desc[UR14][R50.64] ;  /* 0x0000000e32430981 */ /* 0x000322000c1e1100 */
[----:B--2---:R-:W-:Y:S01]  /*f000*/  IADD3 R3, P2, PT, R17, R7, RZ ;  /* 0x0000000711037210 */ /* 0x004fe20007f5e0ff */
[----:B------:R-:W-:-:S02]  /*f010*/  IMAD R16, R8, R27, R16 ;  /* 0x0000001b08107224 */ /* 0x000fc400078e0210 */
[----:B------:R-:W-:Y:S01]  /*f020*/  STS.U8 [R4+UR6], R63 ;  /* 0x0000003f04007988 */ /* 0x000fe20008000006 */
[----:B------:R-:W-:-:S03]  /*f030*/  LEA.HI.X.SX32 R27, R17, R6, 0x1, P2 ;  /* 0x00000006111b7211 */ /* 0x000fc600010f0eff */
[----:B------:R-:W-:Y:S04]  /*f040*/  STS.U8 [R4+UR6+0x400], R65 ;  /* 0x0004004104007988 */ /* 0x000fe80008000006 */
[----:B------:R-:W-:Y:S04]  /*f050*/  STS.U8 [R4+UR6+0x800], R64 ;  /* 0x0008004004007988 */ /* 0x000fe80008000006 */
[----:B------:R-:W-:Y:S04]  /*f060*/  STL [R1+0x470], R3 ;  /* 0x0004700301007387 */ /* 0x000fe80000100800 */
[----:B------:R-:W-:Y:S04]  /*f070*/  STL [R1+0x46c], R27 ;  /* 0x00046c1b01007387 */ /* 0x000fe80000100800 */
[----:B------:R-:W2:Y:S04]  /*f080*/  LDL.LU R91, [R1+0xec] ;  /* 0x0000ec00015b7983 */ /* 0x000ea80000300800 */
[----:B---3--:R-:W-:Y:S04]  /*f090*/  STS.U8 [R4+UR6+0xc00], R93 ;  /* 0x000c005d04007988 */ /* 0x008fe80008000006 */
[----:B------:R-:W-:Y:S04]  /*f0a0*/  STS.U8 [R4+UR6+0x1000], R66 ;  /* 0x0010004204007988 */ /* 0x000fe80008000006 */
[----:B------:R3:W-:Y:S04]  /*f0b0*/  STS.U8 [R4+UR6+0x1400], R5 ;  /* 0x0014000504007988 */ /* 0x0007e80008000006 */
[----:B---3--:R-:W3:Y:S01]  /*f0c0*/  LDL.LU R5, [R1+0xe8] ;  /* 0x0000e80001057983 */ /* 0x008ee20000300800 */
[----:B------:R-:W-:-:S02]  /*f0d0*/  LOP3.LUT R17, R0, 0x7a, R21, 0xfe, !PT ;  /* 0x0000007a00117812 */ /* 0x000fc400078efe15 */
[----:B------:R-:W-:Y:S02]  /*f0e0*/  ISETP.GE.AND P2, PT, R11, RZ, PT ;  /* 0x000000ff0b00720c */ /* 0x000fe40003f46270 */
[----:B------:R-:W-:Y:S01]  /*f0f0*/  IABS R11, R17 ;  /* 0x00000011000b7213 */ /* 0x000fe20000000000 */
[----:B0-----:R-:W-:Y:S01]  /*f100*/  IMAD R19, R19, UR4, RZ ;  /* 0x0000000413137c24 */ /* 0x001fe2000f8e02ff */
[----:B------:R-:W0:Y:S03]  /*f110*/  LDCU UR4, c[0x0][0x3b0] ;  /* 0x00007600ff0477ac */ /* 0x000e260008000800 */
[----:B------:R-:W-:-:S04]  /*f120*/  IMAD.HI.U32 R18, R9, R11, RZ ;  /* 0x0000000b09127227 */ /* 0x000fc800078e00ff */
[----:B------:R-:W-:Y:S02]  /*f130*/  IMAD.MOV R18, RZ, RZ, -R18 ;  /* 0x000000ffff127224 */ /* 0x000fe400078e0a12 */
[----:B-1----:R-:W-:Y:S02]  /*f140*/  @P0 IMAD.MOV.U32 R50, RZ, RZ, R3 ;  /* 0x000000ffff320224 */ /* 0x002fe400078e0003 */
[----:B------:R-:W-:Y:S01]  /*f150*/  @!P2 IMAD.MOV R10, RZ, RZ, -R10 ;  /* 0x000000ffff0aa224 */ /* 0x000fe200078e0a0a */
[----:B------:R-:W-:Y:S01]  /*f160*/  IADD3 R3, P2, PT, R19, R7, RZ ;  /* 0x0000000713037210 */ /* 0x000fe20007f5e0ff */
[----:B------:R-:W-:-:S03]  /*f170*/  IMAD R11, R8, R18, R11 ;  /* 0x00000012080b7224 */ /* 0x000fc600078e020b */
[----:B------:R-:W-:Y:S02]  /*f180*/  LEA.HI.X.SX32 R18, R19, R6, 0x1, P2 ;  /* 0x0000000613127211 */ /* 0x000fe400010f0eff */
[----:B------:R-:W-:-:S13]  /*f190*/  ISETP.GT.U32.AND P2, PT, R8, R11, PT ;  /* 0x0000000b0800720c */ /* 0x000fda0003f44070 */
[----:B------:R-:W-:-:S05]  /*f1a0*/  @!P2 IMAD.IADD R11, R11, 0x1, -R8 ;  /* 0x000000010b0ba824 */ /* 0x000fca00078e0a08 */
[----:B------:R-:W-:Y:S01]  /*f1b0*/  ISETP.GT.U32.AND P2, PT, R8, R11, PT ;  /* 0x0000000b0800720c */ /* 0x000fe20003f44070 */
[----:B0-----:R-:W-:Y:S01]  /*f1c0*/  IMAD R13, R13, UR4, RZ ;  /* 0x000000040d0d7c24 */ /* 0x001fe2000f8e02ff */
[----:B------:R-:W0:Y:S01]  /*f1d0*/  LDCU UR4, c[0x0][0x3b0] ;  /* 0x00007600ff0477ac */ /* 0x000e220008000800 */
[----:B------:R-:W-:-:S10]  /*f1e0*/  @P0 IMAD.MOV.U32 R51, RZ, RZ, R27 ;  /* 0x000000ffff330224 */ /* 0x000fd400078e001b */
[----:B------:R-:W-:Y:S01]  /*f1f0*/  @!P2 IMAD.IADD R11, R11, 0x1, -R8 ;  /* 0x000000010b0ba824 */ /* 0x000fe200078e0a08 */
[----:B------:R-:W-:-:S04]  /*f200*/  IADD3 R27, P2, PT, R13, R7, RZ ;  /* 0x000000070d1b7210 */ /* 0x000fc80007f5e0ff */
[----:B------:R-:W-:Y:S02]  /*f210*/  LEA.HI.X.SX32 R34, R13, R6, 0x1, P2 ;  /* 0x000000060d227211 */ /* 0x000fe400010f0eff */
[----:B------:R-:W-:Y:S01]  /*f220*/  ISETP.GE.AND P2, PT, R17, RZ, PT ;  /* 0x000000ff1100720c */ /* 0x000fe20003f46270 */
[----:B------:R-:W-:Y:S01]  /*f230*/  STL [R1+0x4b0], R3 ;  /* 0x0004b00301007387 */ /* 0x000fe20000100800 */
[----:B------:R-:W-:Y:S01]  /*f240*/  SEL R10, R79, R10, !P5 ;  /* 0x0000000a4f0a7207 */ /* 0x000fe20006800000 */
[----:B------:R-:W-:Y:S01]  /*f250*/  @P0 IMAD.MOV.U32 R19, RZ, RZ, R18 ;  /* 0x000000ffff130224 */ /* 0x000fe200078e0012 */
[----:B------:R-:W-:Y:S01]  /*f260*/  PRMT R65, RZ, 0x7610, R65 ;  /* 0x00007610ff417816 */ /* 0x000fe20000000041 */
[----:B------:R1:W-:Y:S02]  /*f270*/  STL [R1+0x4ac], R18 ;  /* 0x0004ac1201007387 */ /* 0x0003e40000100800 */
[----:B0-----:R-:W-:Y:S01]  /*f280*/  IMAD R10, R10, UR4, RZ ;  /* 0x000000040a0a7c24 */ /* 0x001fe2000f8e02ff */
[----:B------:R-:W0:Y:S01]  /*f290*/  LDCU UR4, c[0x0][0x3b0] ;  /* 0x00007600ff0477ac */ /* 0x000e220008000800 */
[----:B------:R-:W3:Y:S04]  /*f2a0*/  LDL.LU R92, [R1+0x1a8] ;  /* 0x0001a800015c7983 */ /* 0x000ee80000300800 */
[----:B------:R-:W3:Y:S01]  /*f2b0*/  LDL.LU R93, [R1+0x1a4] ;  /* 0x0001a400015d7983 */ /* 0x000ee20000300800 */
[----:B-1----:R-:W-:-:S03]  /*f2c0*/  @P0 IMAD.MOV.U32 R18, RZ, RZ, R3 ;  /* 0x000000ffff120224 */ /* 0x002fc600078e0003 */
[----:B------:R-:W3:Y:S01]  /*f2d0*/  LDL.LU R3, [R1+0x1a0] ;  /* 0x0001a00001037983 */ /* 0x000ee20000300800 */
[----:B------:R-:W-:-:S03]  /*f2e0*/  @!P2 IMAD.MOV R11, RZ, RZ, -R11 ;  /* 0x000000ffff0ba224 */ /* 0x000fc600078e0a0b */
[----:B------:R-:W-:Y:S04]  /*f2f0*/  STL [R1+0x4f0], R27 ;  /* 0x0004f01b01007387 */ /* 0x000fe80000100800 */
[----:B----4-:R1:W-:Y:S04]  /*f300*/  STS.U8 [R4+UR6+0x1800], R2 ;  /* 0x0018000204007988 */ /* 0x0103e80008000006 */
[----:B------:R4:W-:Y:S04]  /*f310*/  STL [R1+0x4ec], R34 ;  /* 0x0004ec2201007387 */ /* 0x0009e80000100800 */
[----:B------:R0:W3:Y:S04]  /*f320*/  @P0 LDG.E.U8 R65, desc[UR14][R18.64] ;  /* 0x0000000e12410981 */ /* 0x0000e8000c1e1100 */
[----:B-1----:R-:W3:Y:S01]  /*f330*/  LDL.LU R2, [R1+0x19c] ;  /* 0x00019c0001027983 */ /* 0x002ee20000300800 */
[----:B0-----:R-:W-:Y:S01]  /*f340*/  @P0 IMAD.MOV.U32 R18, RZ, RZ, R27 ;  /* 0x000000ffff120224 */ /* 0x001fe200078e001b */
[----:B------:R-:W-:Y:S01]  /*f350*/  IADD3 R27, P2, PT, R10, R7, RZ ;  /* 0x000000070a1b7210 */ /* 0x000fe20007f5e0ff */
[----:B------:R-:W-:-:S03]  /*f360*/  @P0 IMAD.MOV.U32 R19, RZ, RZ, R34 ;  /* 0x000000ffff130224 */ /* 0x000fc600078e0022 */
[----:B----4-:R-:W-:Y:S01]  /*f370*/  LEA.HI.X.SX32 R34, R10, R6, 0x1, P2 ;  /* 0x000000060a227211 */ /* 0x010fe200010f0eff */
[----:B------:R-:W-:Y:S04]  /*f380*/  STL [R1+0x530], R27 ;  /* 0x0005301b01007387 */ /* 0x000fe80000100800 */
[----:B--2---:R-:W-:Y:S04]  /*f390*/  STS.U8 [R4+UR6+0x1c00], R91 ;  /* 0x001c005b04007988 */ /* 0x004fe80008000006 */
[----:B------:R-:W-:Y:S04]  /*f3a0*/  STL [R1+0x52c], R34 ;  /* 0x00052c2201007387 */ /* 0x000fe80000100800 */
[----:B---3--:R0:W-:Y:S04]  /*f3b0*/  STS.U8 [R4+UR6+0x2000], R5 ;  /* 0x0020000504007988 */ /* 0x0081e80008000006 */
[----:B0-----:R-:W2:Y:S01]  /*f3c0*/  LDL.LU R5, [R1+0x1dc] ;  /* 0x0001dc0001057983 */ /* 0x001ea20000300800 */
[----:B------:R-:W-:-:S02]  /*f3d0*/  PRMT R64, RZ, 0x7610, R64 ;  /* 0x00007610ff407816 */ /* 0x000fc40000000040 */
[----:B------:R-:W-:Y:S01]  /*f3e0*/  SEL R11, R79, R11, !P5 ;  /* 0x0000000b4f0b7207 */ /* 0x000fe20006800000 */
[----:B------:R-:W3:Y:S04]  /*f3f0*/  LDL.LU R89, [R1+0x224] ;  /* 0x0002240001597983 */ /* 0x000ee80000300800 */
[----:B------:R0:W4:Y:S01]  /*f400*/  @P0 LDG.E.U8 R64, desc[UR14][R18.64] ;  /* 0x0000000e12400981 */ /* 0x000122000c1e1100 */
[----:B------:R-:W-:Y:S01]  /*f410*/  IMAD R11, R11, UR4, RZ ;  /* 0x000000040b0b7c24 */ /* 0x000fe2000f8e02ff */
[----:B------:R-:W-:Y:S01]  /*f420*/  PRMT R63, RZ, 0x7610, R63 ;  /* 0x00007610ff3f7816 */ /* 0x000fe2000000003f */
[----:B------:R-:W1:Y:S01]  /*f430*/  LDCU UR4, c[0x0][0x3b0] ;  /* 0x00007600ff0477ac */ /* 0x000e620008000800 */
[----:B0-----:R-:W-:Y:S02]  /*f440*/  @P0 IMAD.MOV.U32 R18, RZ, RZ, R27 ;  /* 0x000000ffff120224 */ /* 0x001fe400078e001b */
[----:B------:R-:W-:-:S04]  /*f450*/  IMAD.MOV.U32 R27, RZ, RZ, R14 ;  /* 0x000000ffff1b7224 */ /* 0x000fc800078e000e */
[----:B------:R-:W-:Y:S01]  /*f460*/  @!P3 IMAD.MOV R27, RZ, RZ, -R27 ;  /* 0x000000ffff1bb224 */ /* 0x000fe200078e0a1b */
[----:B------:R-:W-:Y:S04]  /*f470*/  STS.U8 [R4+UR6+0x2400], R92 ;  /* 0x0024005c04007988 */ /* 0x000fe80008000006 */
[----:B------:R-:W-:Y:S04]  /*f480*/  STS.U8 [R4+UR6+0x2800], R93 ;  /* 0x0028005d04007988 */ /* 0x000fe80008000006 */
[----:B------:R0:W-:Y:S04]  /*f490*/  STS.U8 [R4+UR6+0x2c00], R3 ;  /* 0x002c000304007988 */ /* 0x0001e80008000006 */
[----:B0-----:R-:W4:Y:S04]  /*f4a0*/  LDL.LU R3, [R1+0x1e8] ;  /* 0x0001e80001037983 */ /* 0x001f280000300800 */
[----:B------:R-:W4:Y:S04]  /*f4b0*/  LDL.LU R91, [R1+0x1e4] ;  /* 0x0001e400015b7983 */ /* 0x000f280000300800 */
[----:B------:R0:W-:Y:S02]  /*f4c0*/  STS.U8 [R4+UR6+0x3000], R2 ;  /* 0x0030000204007988 */ /* 0x0001e40008000006 */
[----:B0-----:R-:W-:-:S04]  /*f4d0*/  IADD3 R2, P3, PT, R11, R7, RZ ;  /* 0x000000070b027210 */ /* 0x001fc80007f7e0ff */
[----:B------:R-:W-:Y:S01]  /*f4e0*/  LEA.HI.X.SX32 R14, R11, R6, 0x1, P3 ;  /* 0x000000060b0e7211 */ /* 0x000fe200018f0eff */
[----:B------:R-:W-:Y:S04]  /*f4f0*/  STL [R1+0x568], R2 ;  /* 0x0005680201007387 */ /* 0x000fe80000100800 */
[----:B------:R-:W-:Y:S04]  /*f500*/  STL [R1+0x564], R14 ;  /* 0x0005640e01007387 */ /* 0x000fe80000100800 */
[----:B------:R-:W4:Y:S04]  /*f510*/  LDL.LU R92, [R1+0x220] ;  /* 0x00022000015c7983 */ /* 0x000f280000300800 */
[----:B------:R-:W4:Y:S04]  /*f520*/  LDL.LU R93, [R1+0x21c] ;  /* 0x00021c00015d7983 */ /* 0x000f280000300800 */
[----:B--2---:R0:W-:Y:S04]  /*f530*/  STS.U8 [R4+UR6+0x3400], R5 ;  /* 0x0034000504007988 */ /* 0x0041e80008000006 */
[----:B0-----:R-:W2:Y:S01]  /*f540*/  LDL.LU R5, [R1+0x240] ;  /* 0x0002400001057983 */ /* 0x001ea20000300800 */
[----:B------:R-:W-:-:S02]  /*f550*/  ISETP.GT.U32.AND P3, PT, R8, R12, PT ;  /* 0x0000000c0800720c */ /* 0x000fc40003f64070 */
[----:B------:R-:W-:Y:S01]  /*f560*/  SEL R11, R79, R84, !P5 ;  /* 0x000000544f0b7207 */ /* 0x000fe20006800000 */
[----:B------:R-:W-:-:S04]  /*f570*/  @P0 IMAD.MOV.U32 R19, RZ, RZ, R34 ;  /* 0x000000ffff130224 */ /* 0x000fc800078e0022 */
[----:B------:R-:W-:Y:S01]  /*f580*/  IMAD R11, R11, UR10, RZ ;  /* 0x0000000a0b0b7c24 */ /* 0x000fe2000f8e02ff */
[----:B------:R0:W2:Y:S05]  /*f590*/  @P0 LDG.E.U8 R63, desc[UR14][R18.64] ;  /* 0x0000000e123f0981 */ /* 0x0000aa000c1e1100 */
[----:B------:R-:W-:Y:S02]  /*f5a0*/  @!P3 IMAD.IADD R12, R12, 0x1, -R8 ;  /* 0x000000010c0cb824 */ /* 0x000fe400078e0a08 */
[----:B0-----:R-:W-:Y:S01]  /*f5b0*/  @P0 IMAD.MOV.U32 R18, RZ, RZ, R2 ;  /* 0x000000ffff120224 */ /* 0x001fe200078e0002 */
[----:B------:R-:W-:Y:S01]  /*f5c0*/  IADD3 R2, P3, PT, R11, R7, RZ ;  /* 0x000000070b027210 */ /* 0x000fe20007f7e0ff */
[----:B------:R-:W-:Y:S01]  /*f5d0*/  @P0 IMAD.MOV.U32 R19, RZ, RZ, R14 ;  /* 0x000000ffff130224 */ /* 0x000fe200078e000e */
[----:B------:R-:W-:-:S02]  /*f5e0*/  LOP3.LUT R10, R0, 0x5c, R21, 0xfe, !PT ;  /* 0x0000005c000a7812 */ /* 0x000fc400078efe15 */
[----:B------:R-:W-:Y:S02]  /*f5f0*/  LEA.HI.X.SX32 R14, R11, R6, 0x1, P3 ;  /* 0x000000060b0e7211 */ /* 0x000fe400018f0eff */
[----:B------:R-:W-:Y:S02]  /*f600*/  ISETP.GT.U32.AND P3, PT, R8, R12, PT ;  /* 0x0000000c0800720c */ /* 0x000fe40003f64070 */
[----:B------:R-:W-:Y:S02]  /*f610*/  IABS R13, R10 ;  /* 0x0000000a000d7213 */ /* 0x000fe40000000000 */
[----:B------:R-:W-:Y:S02]  /*f620*/  SEL R11, R79, R77, !P5 ;  /* 0x0000004d4f0b7207 */ /* 0x000fe40006800000 */
[----:B------:R-:W-:Y:S01]  /*f630*/  PRMT R61, RZ, 0x7610, R61 ;  /* 0x00007610ff3d7816 */ /* 0x000fe2000000003d */
[----:B------:R-:W-:-:S04]  /*f640*/  IMAD.HI.U32 R17, R9, R13, RZ ;  /* 0x0000000d09117227 */ /* 0x000fc800078e00ff */
[----:B------:R-:W-:Y:S01]  /*f650*/  IMAD R11, R11, UR10, RZ ;  /* 0x0000000a0b0b7c24 */ /* 0x000fe2000f8e02ff */
[----:B------:R0:W2:Y:S01]  /*f660*/  @P0 LDG.E.U8 R61, desc[UR14][R18.64] ;  /* 0x0000000e123d0981 */ /* 0x0000a2000c1e1100 */
[----:B------:R-:W-:Y:S02]  /*f670*/  IMAD.MOV R17, RZ, RZ, -R17 ;  /* 0x000000ffff117224 */ /* 0x000fe400078e0a11 */
[----:B------:R-:W-:Y:S01]  /*f680*/  @!P3 IMAD.IADD R12, R12, 0x1, -R8 ;  /* 0x000000010c0cb824 */ /* 0x000fe200078e0a08 */
[----:B------:R1:W-:Y:S01]  /*f690*/  STL [R1+0x1a0], R2 ;  /* 0x0001a00201007387 */ /* 0x0003e20000100800 */
[----:B------:R-:W-:Y:S02]  /*f6a0*/  IMAD R13, R8, R17, R13 ;  /* 0x00000011080d7224 */ /* 0x000fe400078e020d */
[----:B0-----:R-:W-:Y:S01]  /*f6b0*/  @P0 IMAD.MOV.U32 R18, RZ, RZ, R2 ;  /* 0x000000ffff120224 */ /* 0x001fe200078e0002 */
[----:B---3--:R0:W-:Y:S01]  /*f6c0*/  STS.U8 [R4+UR6+0x3800], R89 ;  /* 0x0038005904007988 */ /* 0x0081e20008000006 */
[----:B-1----:R-:W-:-:S03]  /*f6d0*/  IADD3 R2, P3, PT, R11, R7, RZ ;  /* 0x000000070b027210 */ /* 0x002fc60007f7e0ff */
[----:B------:R-:W-:Y:S01]  /*f6e0*/  STL [R1+0x19c], R14 ;  /* 0x00019c0e01007387 */ /* 0x000fe20000100800 */
[----:B------:R-:W-:-:S03]  /*f6f0*/  LEA.HI.X.SX32 R17, R11, R6, 0x1, P3 ;  /* 0x000000060b117211 */ /* 0x000fc600018f0eff */
[----:B------:R-:W-:Y:S04]  /*f700*/  STL [R1+0x1e0], R2 ;  /* 0x0001e00201007387 */ /* 0x000fe80000100800 */
[----:B------:R-:W-:Y:S04]  /*f710*/  STL [R1+0x1dc], R17 ;  /* 0x0001dc1101007387 */ /* 0x000fe80000100800 */
[----:B0-----:R-:W3:Y:S04]  /*f720*/  LDL.LU R89, [R1+0x28c] ;  /* 0x00028c0001597983 */ /* 0x001ee80000300800 */
[----:B----4-:R0:W-:Y:S02]  /*f730*/  STS.U8 [R4+UR6+0x3c00], R3 ;  /* 0x003c000304007988 */ /* 0x0101e40008000006 */
[----:B0-----:R-:W-:-:S05]  /*f740*/  LOP3.LUT R3, R4, 0x10, RZ, 0x3c, !PT ;  /* 0x0000001004037812 */ /* 0x001fca00078e3cff */
[----:B------:R0:W-:Y:S04]  /*f750*/  STS.U8 [R3+UR6+0x480], R91 ;  /* 0x0004805b03007988 */ /* 0x0001e80008000006 */
[----:B0-----:R-:W4:Y:S04]  /*f760*/  LDL.LU R91, [R1+0x27c] ;  /* 0x00027c00015b7983 */ /* 0x001f280000300800 */
[----:B------:R0:W-:Y:S04]  /*f770*/  STS.U8 [R3+UR6+0x880], R92 ;  /* 0x0008805c03007988 */ /* 0x0001e80008000006 */
[----:B------:R1:W-:Y:S04]  /*f780*/  STS.U8 [R3+UR6+0xc80], R93 ;  /* 0x000c805d03007988 */ /* 0x0003e80008000006 */
[----:B0-----:R-:W3:Y:S04]  /*f790*/  LDL.LU R92, [R1+0x2b8] ;  /* 0x0002b800015c7983 */ /* 0x001ee80000300800 */
[----:B-1----:R-:W3:Y:S04]  /*f7a0*/  LDL.LU R93, [R1+0x280] ;  /* 0x00028000015d7983 */ /* 0x002ee80000300800 */
[----:B--2---:R0:W-:Y:S04]  /*f7b0*/  STS.U8 [R3+UR6+0x1080], R5 ;  /* 0x0010800503007988 */ /* 0x0041e80008000006 */
[----:B0-----:R-:W2:Y:S01]  /*f7c0*/  LDL.LU R5, [R1+0x2b4] ;  /* 0x0002b40001057983 */ /* 0x001ea20000300800 */
[----:B------:R-:W-:-:S02]  /*f7d0*/  ISETP.GE.AND P3, PT, R10, RZ, PT ;  /* 0x000000ff0a00720c */ /* 0x000fc40003f66270 */
[----:B------:R-:W-:Y:S01]  /*f7e0*/  LOP3.LUT R10, R0, 0x5d, R21, 0xfe, !PT ;  /* 0x0000005d000a7812 */ /* 0x000fe200078efe15 */
[----:B------:R-:W-:-:S03]  /*f7f0*/  @P0 IMAD.MOV.U32 R19, RZ, RZ, R14 ;  /* 0x000000ffff130224 */ /* 0x000fc600078e000e */
[----:B------:R-:W-:-:S05]  /*f800*/  IABS R14, R10 ;  /* 0x0000000a000e7213 */ /* 0x000fca0000000000 */
[----:B------:R-:W-:-:S04]  /*f810*/  IMAD.HI.U32 R11, R9, R14, RZ ;  /* 0x0000000e090b7227 */ /* 0x000fc800078e00ff */
[----:B------:R-:W-:Y:S01]  /*f820*/  IMAD.MOV R11, RZ, RZ, -R11 ;  /* 0x000000ffff0b7224 */ /* 0x000fe200078e0a0b */
[----:B------:R-:W-:-:S03]  /*f830*/  PRMT R62, RZ, 0x7610, R62 ;  /* 0x00007610ff3e7816 */ /* 0x000fc6000000003e */
[----:B------:R-:W-:Y:S01]  /*f840*/  IMAD R14, R8, R11, R14 ;  /* 0x0000000b080e7224 */ /* 0x000fe200078e020e */
[----:B------:R-:W-:Y:S02]  /*f850*/  SEL R11, R79, R76, !P5 ;  /* 0x0000004c4f0b7207 */ /* 0x000fe40006800000 */
[----:B------:R-:W-:Y:S01]  /*f860*/  ISETP.GE.AND P2, PT, R26, RZ, PT ;  /* 0x000000ff1a00720c */ /* 0x000fe20003f46270 */
[----:B------:R-:W-:Y:S01]  /*f870*/  IMAD.MOV.U32 R26, RZ, RZ, R12 ;  /* 0x000000ffff1a7224 */ /* 0x000fe200078e000c */
[----:B------:R0:W2:Y:S01]  /*f880*/  @P0 LDG.E.U8 R62, desc[UR14][R18.64] ;  /* 0x0000000e123e0981 */ /* 0x0000a2000c1e1100 */
[----:B------:R-:W-:Y:S01]  /*f890*/  IMAD R11, R11, UR4, RZ ;  /* 0x000000040b0b7c24 */ /* 0x000fe2000f8e02ff */
[----:B------:R-:W1:Y:S01]  /*f8a0*/  LDCU UR4, c[0x0][0x3b0] ;  /* 0x00007600ff0477ac */ /* 0x000e620008000800 */
[----:B------:R-:W-:Y:S02]  /*f8b0*/  @!P4 IMAD.MOV R26, RZ, RZ, -R26 ;  /* 0x000000ffff1ac224 */ /* 0x000fe400078e0a1a */
[----:B0-----:R-:W-:Y:S01]  /*f8c0*/  @P0 IMAD.MOV.U32 R18, RZ, RZ, R2 ;  /* 0x000000ffff120224 */ /* 0x001fe200078e0002 */
[----:B------:R-:W-:-:S04]  /*f8d0*/  IADD3 R2, P4, PT, R11, R7, RZ ;  /* 0x000000070b027210 */ /* 0x000fc80007f9e0ff */
[----:B------:R-:W-:Y:S02]  /*f8e0*/  LEA.HI.X.SX32 R12, R11, R6, 0x1, P4 ;  /* 0x000000060b0c7211 */ /* 0x000fe400020f0eff */
[----:B------:R-:W-:Y:S02]  /*f8f0*/  ISETP.GT.U32.AND P4, PT, R8, R15, PT ;  /* 0x0000000f0800720c */ /* 0x000fe40003f84070 */
[----:B------:R-:W-:-:S11]  /*f900*/  SEL R11, R79, R75, !P5 ;  /* 0x0000004b4f0b7207 */ /* 0x000fd60006800000 */
[----:B------:R-:W-:-:S05]  /*f910*/  @!P4 IMAD.IADD R15, R15, 0x1, -R8 ;  /* 0x000000010f0fc824 */ /* 0x000fca00078e0a08 */
[----:B------:R-:W-:Y:S01]  /*f920*/  ISETP.GT.U32.AND P4, PT, R8, R15, PT ;  /* 0x0000000f0800720c */ /* 0x000fe20003f84070 */
[----:B------:R-:W-:Y:S01]  /*f930*/  @P0 IMAD.MOV.U32 R19, RZ, RZ, R17 ;  /* 0x000000ffff130224 */ /* 0x000fe200078e0011 */
[----:B------:R-:W-:Y:S01]  /*f940*/  PRMT R60, RZ, 0x7610, R60 ;  /* 0x00007610ff3c7816 */ /* 0x000fe2000000003c */
[----:B-1----:R-:W-:Y:S01]  /*f950*/  IMAD R11, R11, UR4, RZ ;  /* 0x000000040b0b7c24 */ /* 0x002fe2000f8e02ff */
[----:B------:R0:W-:Y:S01]  /*f960*/  STL [R1+0x220], R2 ;  /* 0x0002200201007387 */ /* 0x0001e20000100800 */
[----:B------:R-:W1:Y:S03]  /*f970*/  LDCU UR4, c[0x0][0x3b0] ;  /* 0x00007600ff0477ac */ /* 0x000e660008000800 */
[----:B------:R0:W2:Y:S05]  /*f980*/  @P0 LDG.E.U8 R60, desc[UR14][R18.64] ;  /* 0x0000000e123c0981 */ /* 0x0000aa000c1e1100 */
[----:B------:R-:W-:-:S02]  /*f990*/  @!P4 IMAD.IADD R15, R15, 0x1, -R8 ;  /* 0x000000010f0fc824 */ /* 0x000fc400078e0a08 */
[----:B0-----:R-:W-:Y:S01]  /*f9a0*/  @P0 IMAD.MOV.U32 R18, RZ, RZ, R2 ;  /* 0x000000ffff120224 */ /* 0x001fe200078e0002 */
[----:B------:R-:W-:-:S04]  /*f9b0*/  IADD3 R2, P4, PT, R11, R7, RZ ;  /* 0x000000070b027210 */ /* 0x000fc80007f9e0ff */
[----:B------:R-:W-:Y:S02]  /*f9c0*/  LEA.HI.X.SX32 R17, R11, R6, 0x1, P4 ;  /* 0x000000060b117211 */ /* 0x000fe400020f0eff */
[----:B------:R-:W-:Y:S02]  /*f9d0*/  ISETP.GE.AND P4, PT, R10, RZ, PT ;  /* 0x000000ff0a00720c */ /* 0x000fe40003f86270 */
[----:B------:R-:W-:Y:S01]  /*f9e0*/  LOP3.LUT R10, R0, 0x5e, R21, 0xfe, !PT ;  /* 0x0000005e000a7812 */ /* 0x000fe200078efe15 */
[----:B------:R0:W-:Y:S01]  /*f9f0*/  STL [R1+0x21c], R12 ;  /* 0x00021c0c01007387 */ /* 0x0001e20000100800 */
[----:B------:R-:W-:Y:S01]  /*fa00*/  @P0 IMAD.MOV.U32 R19, RZ, RZ, R12 ;  /* 0x000000ffff130224 */ /* 0x000fe200078e000c */
[----:B------:R-:W-:Y:S02]  /*fa10*/  PRMT R59, RZ, 0x7610, R59 ;  /* 0x00007610ff3b7816 */ /* 0x000fe4000000003b */
[----:B------:R-:W-:-:S04]  /*fa20*/  PRMT R58, RZ, 0x7610, R58 ;  /* 0x00007610ff3a7816 */ /* 0x000fc8000000003a */
[----:B------:R1:W2:Y:S01]  /*fa30*/  @P0 LDG.E.U8 R59, desc[UR14][R18.64] ;  /* 0x0000000e123b0981 */ /* 0x0002a2000c1e1100 */
[----:B0-----:R-:W-:-:S05]  /*fa40*/  IABS R12, R10 ;  /* 0x0000000a000c7213 */ /* 0x001fca0000000000 */
[----:B------:R-:W-:-:S04]  /*fa50*/  IMAD.HI.U32 R11, R9, R12, RZ ;  /* 0x0000000c090b7227 */ /* 0x000fc800078e00ff */
[----:B------:R-:W-:Y:S02]  /*fa60*/  IMAD.MOV R11, RZ, RZ, -R11 ;  /* 0x000000ffff0b7224 */ /* 0x000fe400078e0a0b */
[----:B-1----:R-:W-:Y:S02]  /*fa70*/  @P0 IMAD.MOV.U32 R18, RZ, RZ, R2 ;  /* 0x000000ffff120224 */ /* 0x002fe400078e0002 */
[----:B------:R-:W-:Y:S01]  /*fa80*/  IMAD R12, R8, R11, R12 ;  /* 0x0000000b080c7224 */ /* 0x000fe200078e020c */
[----:B------:R-:W-:Y:S01]  /*fa90*/  SEL R11, R79, R71, !P5 ;  /* 0x000000474f0b7207 */ /* 0x000fe20006800000 */
[----:B------:R-:W-:-:S04]  /*faa0*/  @P0 IMAD.MOV.U32 R19, RZ, RZ, R17 ;  /* 0x000000ffff130224 */ /* 0x000fc800078e0011 */
[----:B------:R-:W-:Y:S01]  /*fab0*/  IMAD R11, R11, UR4, RZ ;  /* 0x000000040b0b7c24 */ /* 0x000fe2000f8e02ff */
[----:B------:R0:W2:Y:S01]  /*fac0*/  @P0 LDG.E.U8 R58, desc[UR14][R18.64] ;  /* 0x0000000e123a0981 */ /* 0x0000a2000c1e1100 */
[----:B------:R-:W-:Y:S01]  /*fad0*/  PRMT R66, RZ, 0x7610, R66 ;  /* 0x00007610ff427816 */ /* 0x000fe20000000042 */
[----:B------:R-:W1:Y:S02]  /*fae0*/  LDCU UR4, c[0x0][0x3b0] ;  /* 0x00007600ff0477ac */ /* 0x000e640008000800 */
[----:B---3--:R-:W-:Y:S01]  /*faf0*/  STS.U8 [R3+UR6+0x1480], R89 ;  /* 0x0014805903007988 */ /* 0x008fe20008000006 */
[----:B0-----:R-:W-:-:S03]  /*fb00*/  IMAD.MOV.U32 R19, RZ, RZ, R15 ;  /* 0x000000ffff137224 */ /* 0x001fc600078e000f */
[----:B------:R0:W-:Y:S01]  /*fb10*/  STL [R1+0x278], R2 ;  /* 0x0002780201007387 */ /* 0x0001e20000100800 */
[----:B------:R-:W-:-:S03]  /*fb20*/  @!P6 IMAD.MOV R19, RZ, RZ, -R19 ;  /* 0x000000ffff13e224 */ /* 0x000fc600078e0a13 */
[----:B----4-:R3:W-:Y:S04]  /*fb30*/  STS.U8 [R3+UR6+0x1880], R91 ;  /* 0x0018805b03007988 */ /* 0x0107e80008000006 */
[----:B------:R-:W-:Y:S01]  /*fb40*/  STS.U8 [R3+UR6+0x1c80], R92 ;  /* 0x001c805c03007988 */ /* 0x000fe20008000006 */
[----:B0-----:R-:W-:-:S03]  /*fb50*/  IADD3 R2, P6, PT, R11, R7, RZ ;  /* 0x000000070b027210 */ /* 0x001fc60007fde0ff */
[----:B------:R-:W-:Y:S04]  /*fb60*/  STS.U8 [R3+UR6+0x2080], R93 ;  /* 0x0020805d03007988 */ /* 0x000fe80008000006 */
[----:B------:R-:W-:Y:S04]  /*fb70*/  STL [R1+0x274], R17 ;  /* 0x0002741101007387 */ /* 0x000fe80000100800 */
[----:B------:R-:W4:Y:S04]  /*fb80*/  LDL.LU R86, [R1+0x2fc] ;  /* 0x0002fc0001567983 */ /* 0x000f280000300800 */
[----:B------:R-:W4:Y:S04]  /*fb90*/  LDL.LU R87, [R1+0x2d4] ;  /* 0x0002d40001577983 */ /* 0x000f280000300800 */
[----:B------:R-:W4:Y:S04]  /*fba0*/  LDL.LU R89, [R1+0x2d0] ;  /* 0x0002d00001597983 */ /* 0x000f280000300800 */
[----:B---3--:R-:W3:Y:S04]  /*fbb0*/  LDL.LU R91, [R1+0x2c0] ;  /* 0x0002c000015b7983 */ /* 0x008ee80000300800 */
[----:B------:R-:W-:Y:S04]  /*fbc0*/  STL [R1+0x2b8], R2 ;  /* 0x0002b80201007387 */ /* 0x000fe80000100800 */
[----:B------:R0:W3:Y:S02]  /*fbd0*/  @P0 LDG.E.U8 R66, desc[UR14][R50.64] ;  /* 0x0000000e32420981 */ /* 0x0000e4000c1e1100 */
[----:B0-----:R-:W-:-:S02]  /*fbe0*/  @P0 IMAD.MOV.U32 R50, RZ, RZ, R2 ;  /* 0x000000ffff320224 */ /* 0x001fc400078e0002 */
[----:B--2---:R0:W-:Y:S02]  /*fbf0*/  STS.U8 [R3+UR6+0x2480], R5 ;  /* 0x0024800503007988 */ /* 0x0041e40008000006 */
[----:B0-----:R-:W-:-:S05]  /*fc00*/  LEA.HI.X.SX32 R5, R11, R6, 0x1, P6 ;  /* 0x000000060b057211 */ /* 0x001fca00030f0eff */
[----:B------:R0:W-:Y:S04]  /*fc10*/  STL [R1+0x2b4], R5 ;  /* 0x0002b40501007387 */ /* 0x0001e80000100800 */
[----:B------:R-:W2:Y:S04]  /*fc20*/  LDL.LU R92, [R1+0x2cc] ;  /* 0x0002cc00015c7983 */ /* 0x000ea80000300800 */
[----:B------:R-:W2:Y:S04]  /*fc30*/  LDL.LU R93, [R1+0x2bc] ;  /* 0x0002bc00015d7983 */ /* 0x000ea80000300800 */
[----:B------:R-:W2:Y:S01]  /*fc40*/  LDL.LU R2, [R1+0x2c8] ;  /* 0x0002c80001027983 */ /* 0x000ea20000300800 */
[----:B------:R-:W-:-:S03]  /*fc50*/  @P0 IMAD.MOV.U32 R51, RZ, RZ, R5 ;  /* 0x000000ffff330224 */ /* 0x000fc600078e0005 */
[----:B0-----:R-:W2:Y:S01]  /*fc60*/  LDL.LU R5, [R1+0x2d8] ;  /* 0x0002d80001057983 */ /* 0x001ea20000300800 */
[----:B------:R-:W-:Y:S02]  /*fc70*/  ISETP.GT.U32.AND P6, PT, R8, R16, PT ;  /* 0x000000100800720c */ /* 0x000fe40003fc4070 */
[----:B------:R-:W-:-:S11]  /*fc80*/  SEL R11, R79, R70, !P5 ;  /* 0x000000464f0b7207 */ /* 0x000fd60006800000 */
[----:B------:R-:W-:-:S05]  /*fc90*/  @!P6 IMAD.IADD R16, R16, 0x1, -R8 ;  /* 0x000000011010e824 */ /* 0x000fca00078e0a08 */
[----:B------:R-:W-:Y:S01]  /*fca0*/  ISETP.GT.U32.AND P6, PT, R8, R16, PT ;  /* 0x000000100800720c */ /* 0x000fe20003fc4070 */
[----:B-1----:R-:W-:Y:S01]  /*fcb0*/  IMAD R11, R11, UR4, RZ ;  /* 0x000000040b0b7c24 */ /* 0x002fe2000f8e02ff */
[----:B------:R-:W-:Y:S01]  /*fcc0*/  LOP3.LUT R34, R0, 0x5f, R21, 0xfe, !PT ;  /* 0x0000005f00227812 */ /* 0x000fe200078efe15 */
[----:B------:R-:W0:Y:S10]  /*fcd0*/  LDCU UR4, c[0x0][0x3b0] ;  /* 0x00007600ff0477ac */ /* 0x000e340008000800 */
[----:B------:R-:W-:Y:S01]  /*fce0*/  @!P6 IMAD.IADD R16, R16, 0x1, -R8 ;  /* 0x000000011010e824 */ /* 0x000fe200078e0a08 */
[----:B------:R-:W-:-:S04]  /*fcf0*/  IADD3 R18, P6, PT, R11, R7, RZ ;  /* 0x000000070b127210 */ /* 0x000fc80007fde0ff */
[----:B------:R-:W-:Y:S01]  /*fd00*/  LEA.HI.X.SX32 R35, R11, R6, 0x1, P6 ;  /* 0x000000060b237211 */ /* 0x000fe200030f0eff */
[----:B------:R-:W-:Y:S04]  /*fd10*/  STL [R1+0x2f8], R18 ;  /* 0x0002f81201007387 */ /* 0x000fe80000100800 */
[----:B------:R-:W-:Y:S04]  /*fd20*/  STL [R1+0x2f4], R35 ;  /* 0x0002f42301007387 */ /* 0x000fe80000100800 */
[----:B----4-:R-:W-:Y:S04]  /*fd30*/  STS.U8 [R3+UR6+0x2880], R86 ;  /* 0x0028805603007988 */ /* 0x010fe80008000006 */
[----:B------:R-:W-:Y:S04]  /*fd40*/  STS.U8 [R3+UR6+0x2c80], R87 ;  /* 0x002c805703007988 */ /* 0x000fe80008000006 */
[----:B------:R1:W-:Y:S04]  /*fd50*/  STS.U8 [R3+UR6+0x3080], R89 ;  /* 0x0030805903007988 */ /* 0x0003e80008000006 */
[----:B---3--:R3:W-:Y:S04]  /*fd60*/  STS.U8 [R3+UR6+0x3480], R91 ;  /* 0x0034805b03007988 */ /* 0x0087e80008000006 */
[----:B-1----:R-:W4:Y:S04]  /*fd70*/  LDL.LU R89, [R1+0x340] ;  /* 0x0003400001597983 */ /* 0x002f280000300800 */
[----:B---3--:R-:W3:Y:S04]  /*fd80*/  LDL.LU R91, [R1+0x300] ;  /* 0x00030000015b7983 */ /* 0x008ee80000300800 */
[----:B--2---:R1:W-:Y:S04]  /*fd90*/  STS.U8 [R3+UR6+0x3880], R92 ;  /* 0x0038805c03007988 */ /* 0x0043e80008000006 */
[----:B------:R2:W-:Y:S04]  /*fda0*/  STS.U8 [R3+UR6+0x3c80], R93 ;  /* 0x003c805d03007988 */ /* 0x0005e80008000006 */
[----:B-1----:R-:W3:Y:S04]  /*fdb0*/  LDL.LU R92, [R1+0x310] ;  /* 0x00031000015c7983 */ /* 0x002ee80000300800 */
[----:B--2---:R-:W2:Y:S04]  /*fdc0*/  LDL.LU R93, [R1+0x308] ;  /* 0x00030800015d7983 */ /* 0x004ea80000300800 */
[----:B------:R1:W-:Y:S02]  /*fdd0*/  STS.U8 [R3+UR6+0x80], R2 ;  /* 0x0000800203007988 */ /* 0x0003e40008000006 */
[----:B-1----:R-:W-:-:S05]  /*fde0*/  LOP3.LUT R3, R4, 0x20, RZ, 0x3c, !PT ;  /* 0x0000002004037812 */ /* 0x002fca00078e3cff */
[----:B------:R1:W-:Y:S04]  /*fdf0*/  STS.U8 [R3+UR6+0x100], R5 ;  /* 0x0001000503007988 */ /* 0x0003e80008000006 */
[----:B-1----:R-:W2:Y:S01]  /*fe00*/  LDL.LU R5, [R1+0x33c] ;  /* 0x00033c0001057983 */ /* 0x002ea20000300800 */
[----:B------:R-:W-:Y:S02]  /*fe10*/  IABS R15, R34 ;  /* 0x00000022000f7213 */ /* 0x000fe40000000000 */
[----:B------:R-:W-:-:S03]  /*fe20*/  ISETP.GE.AND P6, PT, R10, RZ, PT ;  /* 0x000000ff0a00720c */ /* 0x000fc60003fc6270 */
[----:B------:R-:W-:Y:S01]  /*fe30*/  IMAD.HI.U32 R10, R9, R15, RZ ;  /* 0x0000000f090a7227 */ /* 0x000fe200078e00ff */
[----:B------:R-:W-:-:S03]  /*fe40*/  LOP3.LUT R11, R0, 0x63, R21, 0xfe, !PT ;  /* 0x00000063000b7812 */ /* 0x000fc600078efe15 */
[----:B------:R-:W-:-:S04]  /*fe50*/  IMAD.MOV R10, RZ, RZ, -R10 ;  /* 0x000000ffff0a7224 */ /* 0x000fc800078e0a0a */
[----:B------:R-:W-:Y:S01]  /*fe60*/  IMAD R15, R8, R10, R15 ;  /* 0x0000000a080f7224 */ /* 0x000fe200078e020f */
[----:B------:R-:W-:Y:S02]  /*fe70*/  IABS R10, R11 ;  /* 0x0000000b000a7213 */ /* 0x000fe40000000000 */
[----:B------:R-:W-:-:S03]  /*fe80*/  SEL R25, R79, R25, !P5 ;  /* 0x000000194f197207 */ /* 0x000fc60006800000 */
[----:B------:R-:W-:-:S04]  /*fe90*/  IMAD.HI.U32 R17, R9, R10, RZ ;  /* 0x0000000a09117227 */ /* 0x000fc800078e00ff */
[----:B0-----:R-:W-:Y:S01]  /*fea0*/  IMAD R25, R25, UR4, RZ ;  /* 0x0000000419197c24 */ /* 0x001fe2000f8e02ff */
[----:B------:R-:W0:Y:S01]  /*feb0*/  LDCU UR4, c[0x0][0x3b0] ;  /* 0x00007600ff0477ac */ /* 0x000e220008000800 */
[----:B------:R-:W-:Y:S02]  /*fec0*/  IMAD.MOV R17, RZ, RZ, -R17 ;  /* 0x000000ffff117224 */ /* 0x000fe400078e0a11 */
[----:B------:R-:W-:Y:S01]  /*fed0*/  @!P2 IMAD.MOV R16, RZ, RZ, -R16 ;  /* 0x000000ffff10a224 */ /* 0x000fe200078e0a10 */
[----:B------:R-:W-:Y:S01]  /*fee0*/  IADD3 R2, P2, PT, R25, R7, RZ ;  /* 0x0000000719027210 */ /* 0x000fe20007f5e0ff */
[----:B------:R-:W-:-:S03]  /*fef0*/  IMAD R10, R8, R17, R10 ;  /* 0x00000011080a7224 */ /* 0x000fc600078e020a */
[----:B------:R-:W-:Y:S02]  /*ff00*/  LEA.HI.X.SX32 R17, R25, R6, 0x1, P2 ;  /* 0x0000000619117211 */ /* 0x000fe400010f0eff */
[----:B------:R-:W-:Y:S02]  /*ff10*/  ISETP.GT.U32.AND P2, PT, R8, R10, PT ;  /* 0x0000000a0800720c */ /* 0x000fe40003f44070 */
[----:B------:R-:W-:Y:S02]  /*ff20*/  PRMT R57, RZ, 0x7610, R57 ;  /* 0x00007610ff397816 */ /* 0x000fe40000000039 */
[----:B------:R-:W-:Y:S02]  /*ff30*/  SEL R24, R79, R24, !P5 ;  /* 0x000000184f187207 */ /* 0x000fe40006800000 */
[----:B------:R-:W-:Y:S02]  /*ff40*/  PRMT R56, RZ, 0x7610, R56 ;  /* 0x00007610ff387816 */ /* 0x000fe40000000038 */
[----:B------:R1:W2:Y:S05]  /*ff50*/  @P0 LDG.E.U8 R57, desc[UR14][R50.64] ;  /* 0x0000000e32390981 */ /* 0x0002aa000c1e1100 */
[----:B------:R-:W-:-:S05]  /*ff60*/  @!P2 IMAD.IADD R10, R10, 0x1, -R8 ;  /* 0x000000010a0aa824 */ /* 0x000fca00078e0a08 */
[----:B------:R-:W-:Y:S01]  /*ff70*/  ISETP.GT.U32.AND P2, PT, R8, R10, PT ;  /* 0x0000000a0800720c */ /* 0x000fe20003f44070 */
[----:B-1----:R-:W-:Y:S02]  /*ff80*/  @P0 IMAD.MOV.U32 R50, RZ, RZ, R18 ;  /* 0x000000ffff320224 */ /* 0x002fe400078e0012 */
[----:B------:R-:W-:Y:S02]  /*ff90*/  @P0 IMAD.MOV.U32 R51, RZ, RZ, R35 ;  /* 0x000000ffff330224 */ /* 0x000fe400078e0023 */
[----:B0-----:R-:W-:Y:S01]  /*ffa0*/  IMAD R24, R24, UR4, RZ ;  /* 0x0000000418187c24 */ /* 0x001fe2000f8e02ff */
[----:B------:R0:W-:Y:S07]  /*ffb0*/  STL [R1+0x338], R2 ;  /* 0x0003380201007387 */ /* 0x0001ee0000100800 */
[----:B------:R-:W-:Y:S01]  /*ffc0*/  @!P2 IMAD.IADD R10, R10, 0x1, -R8 ;  /* 0x000000010a0aa824 */ /* 0x000fe200078e0a08 */
[----:B------:R1:W2:Y:S04]  /*ffd0*/  @P0 LDG.E.U8 R56, desc[UR14][R50.64] ;  /* 0x0000000e32380981 */ /* 0x0002a8000c1e1100 */
[----:B----4-:R4:W-:Y:S01]  /*ffe0*/  STS.U8 [R3+UR6+0x500], R89 ;  /* 0x0005005903007988 */ /* 0x0109e20008000006 */
[----:B-1----:R-:W-:Y:S01]  /*fff0*/  @P0 IMAD.MOV.U32 R50, RZ, RZ, R2 ;  /* 0x000000ffff320224 */ /* 0x002fe200078e0002 */
[C---:B0-----:R-:W-:Y:S01]  /*10000*/  IADD3 R2, P2, PT, R24.reuse, R7, RZ ;  /* 0x0000000718027210 */ /* 0x041fe20007f5e0ff */
[----:B------:R-:W0:Y:S03]  /*10010*/  LDCU UR4, c[0x0][0x3b0] ;  /* 0x00007600ff0477ac */ /* 0x000e260008000800 */
[----:B------:R-:W-:Y:S01]  /*10020*/  LEA.HI.X.SX32 R25, R24, R6, 0x1, P2 ;  /* 0x0000000618197211 */ /* 0x000fe200010f0eff */
[----:B------:R-:W-:Y:S04]  /*10030*/  STL [R1+0x334], R17 ;  /* 0x0003341101007387 */ /* 0x000fe80000100800 */
[----:B------:R-:W-:Y:S04]  /*10040*/  STL [R1+0x378], R2 ;  /* 0x0003780201007387 */ /* 0x000fe80000100800 */
[----:B------:R-:W-:Y:S04]  /*10050*/  STL [R1+0x374], R25 ;  /* 0x0003741901007387 */ /* 0x000fe80000100800 */
[----:B---3--:R1:W-:Y:S04]  /*10060*/  STS.U8 [R3+UR6+0x900], R91 ;  /* 0x0009005b03007988 */ /* 0x0083e80008000006 */
[----:B----4-:R-:W3:Y:S04]  /*10070*/  LDL.LU R89, [R1+0x350] ;  /* 0x0003500001597983 */ /* 0x010ee80000300800 */
[----:B-1----:R-:W4:Y:S04]  /*10080*/  LDL.LU R91, [R1+0x318] ;  /* 0x00031800015b7983 */ /* 0x002f280000300800 */
[----:B------:R1:W-:Y:S04]  /*10090*/  STS.U8 [R3+UR6+0xd00], R92 ;  /* 0x000d005c03007988 */ /* 0x0003e80008000006 */
[----:B--2---:R2:W-:Y:S04]  /*100a0*/  STS.U8 [R3+UR6+0x1100], R93 ;  /* 0x0011005d03007988 */ /* 0x0045e80008000006 */
[----:B-1----:R-:W4:Y:S04]  /*100b0*/  LDL.LU R92, [R1+0x354] ;  /* 0x00035400015c7983 */ /* 0x002f280000300800 */
[----:B--2---:R-:W2:Y:S04]  /*100c0*/  LDL.LU R93, [R1+0x34c] ;  /* 0x00034c00015d7983 */ /* 0x004ea80000300800 */
[----:B------:R1:W-:Y:S04]  /*100d0*/  STS.U8 [R3+UR6+0x1500], R5 ;  /* 0x0015000503007988 */ /* 0x0003e80008000006 */
[----:B-1----:R-:W2:Y:S01]  /*100e0*/  LDL.LU R5, [R1+0x348] ;  /* 0x0003480001057983 */ /* 0x002ea20000300800 */
[----:B------:R-:W-:-:S02]  /*100f0*/  LOP3.LUT R18, R0, 0x6b, R21, 0xfe, !PT ;  /* 0x0000006b00127812 */ /* 0x000fc400078efe15 */
[----:B------:R-:W-:Y:S02]  /*10100*/  ISETP.GE.AND P2, PT, R11, RZ, PT ;  /* 0x000000ff0b00720c */ /* 0x000fe40003f46270 */
[----:B------:R-:W-:Y:S01]  /*10110*/  IABS R11, R18 ;  /* 0x00000012000b7213 */ /* 0x000fe20000000000 */
[----:B------:R-:W-:-:S04]  /*10120*/  @P0 IMAD.MOV.U32 R51, RZ, RZ, R17 ;  /* 0x000000ffff330224 */ /* 0x000fc800078e0011 */
[----:B------:R-:W-:Y:S01]  /*10130*/  IMAD.HI.U32 R17, R9, R11, RZ ;  /* 0x0000000b09117227 */ /* 0x000fe200078e00ff */
[----:B------:R-:W-:-:S03]  /*10140*/  SEL R23, R79, R23, !P5 ;  /* 0x000000174f177207 */ /* 0x000fc60006800000 */
[----:B------:R-:W-:Y:S02]  /*10150*/  IMAD.MOV R17, RZ, RZ, -R17 ;  /* 0x000000ffff117224 */ /* 0x000fe400078e0a11 */
[----:B0-----:R-:W-:Y:S01]  /*10160*/  IMAD R23, R23, UR4, RZ ;  /* 0x0000000417177c24 */ /* 0x001fe2000f8e02ff */
[----:B------:R-:W0:Y:S01]  /*10170*/  LDCU UR4, c[0x0][0x3b0] ;  /* 0x00007600ff0477ac */ /* 0x000e220008000800 */
[----:B------:R-:W-:Y:S02]  /*10180*/  IMAD R11, R8, R17, R11 ;  /* 0x00000011080b7224 */ /* 0x000fe400078e020b */
[----:B------:R-:W-:Y:S02]  /*10190*/  IMAD.MOV.U32 R17, RZ, RZ, R10 ;  /* 0x000000ffff117224 */ /* 0x000fe400078e000a */
[----:B------:R-:W-:Y:S02]  /*101a0*/  @P0 IMAD.MOV.U32 R24, RZ, RZ, R2 ;  /* 0x000000ffff180224 */ /* 0x000fe400078e0002 */
[----:B------:R-:W-:Y:S01]  /*101b0*/  @!P2 IMAD.MOV R17, RZ, RZ, -R17 ;  /* 0x000000ffff11a224 */ /* 0x000fe200078e0a11 */
[----:B------:R-:W-:-:S04]  /*101c0*/  IADD3 R2, P2, PT, R23, R7, RZ ;  /* 0x0000000717027210 */ /* 0x000fc80007f5e0ff */
[----:B------:R-:W-:Y:S02]  /*101d0*/  LEA.HI.X.SX32 R10, R23, R6, 0x1, P2 ;  /* 0x00000006170a7211 */ /* 0x000fe400010f0eff */
[----:B------:R-:W-:Y:S02]  /*101e0*/  ISETP.GT.U32.AND P2, PT, R8, R11, PT ;  /* 0x0000000b0800720c */ /* 0x000fe40003f44070 */
[----:B------:R-:W-:-:S11]  /*101f0*/  SEL R22, R79, R22, !P5 ;  /* 0x000000164f167207 */ /* 0x000fd60006800000 */
[----:B------:R-:W-:-:S05]  /*10200*/  @!P2 IMAD.IADD R11, R11, 0x1, -R8 ;  /* 0x000000010b0ba824 */ /* 0x000fca00078e0a08 */
[----:B------:R-:W-:Y:S02]  /*10210*/  ISETP.GT.U32.AND P2, PT, R8, R11, PT ;  /* 0x0000000b0800720c */ /* 0x000fe40003f44070 */
[----:B------:R-:W-:Y:S01]  /*10220*/  PRMT R54, RZ, 0x7610, R54 ;  /* 0x00007610ff367816 */ /* 0x000fe20000000036 */
[----:B0-----:R-:W-:Y:S01]  /*10230*/  IMAD R22, R22, UR4, RZ ;  /* 0x0000000416167c24 */ /* 0x001fe2000f8e02ff */
[----:B------:R0:W-:Y:S01]  /*10240*/  STL [R1+0x3b8], R2 ;  /* 0x0003b80201007387 */ /* 0x0001e20000100800 */
[----:B------:R-:W1:Y:S03]  /*10250*/  LDCU UR4, c[0x0][0x3b0] ;  /* 0x00007600ff0477ac */ /* 0x000e660008000800 */
[----:B------:R0:W2:Y:S05]  /*10260*/  @P0 LDG.E.U8 R54, desc[UR14][R24.64] ;  /* 0x0000000e18360981 */ /* 0x0000aa000c1e1100 */
[----:B------:R-:W-:-:S02]  /*10270*/  @!P2 IMAD.IADD R11, R11, 0x1, -R8 ;  /* 0x000000010b0ba824 */ /* 0x000fc400078e0a08 */
[----:B0-----:R-:W-:Y:S01]  /*10280*/  @P0 IMAD.MOV.U32 R24, RZ, RZ, R2 ;  /* 0x000000ffff180224 */ /* 0x001fe200078e0002 */
[----:B------:R-:W-:-:S04]  /*10290*/  IADD3 R2, P2, PT, R22, R7, RZ ;  /* 0x0000000716027210 */ /* 0x000fc80007f5e0ff */
[----:B------:R-:W-:Y:S02]  /*102a0*/  LEA.HI.X.SX32 R23, R22, R6, 0x1, P2 ;  /* 0x0000000616177211 */ /* 0x000fe400010f0eff */
[----:B------:R-:W-:Y:S01]  /*102b0*/  LOP3.LUT R22, R0, 0x73, R21, 0xfe, !PT ;  /* 0x0000007300167812 */ /* 0x000fe200078efe15 */
[----:B------:R0:W-:Y:S01]  /*102c0*/  STL [R1+0x3b4], R10 ;  /* 0x0003b40a01007387 */ /* 0x0001e20000100800 */
[----:B------:R-:W-:Y:S01]  /*102d0*/  @P0 IMAD.MOV.U32 R25, RZ, RZ, R10 ;  /* 0x000000ffff190224 */ /* 0x000fe200078e000a */
[----:B------:R-:W-:Y:S02]  /*102e0*/  PRMT R53, RZ, 0x7610, R53 ;  /* 0x00007610ff357816 */ /* 0x000fe40000000035 */
[----:B------:R-:W-:Y:S01]  /*102f0*/  ISETP.GE.AND P2, PT, R18, RZ, PT ;  /* 0x000000ff1200720c */ /* 0x000fe20003f46270 */
[----:B------:R-:W-:Y:S01]  /*10300*/  STL [R1+0x3f8], R2 ;  /* 0x0003f80201007387 */ /* 0x000fe20000100800 */
[----:B0-----:R-:W-:-:S03]  /*10310*/  IABS R10, R22 ;  /* 0x00000016000a7213 */ /* 0x001fc60000000000 */
[----:B------:R-:W-:Y:S02]  /*10320*/  STL [R1+0x3f4], R23 ;  /* 0x0003f41701007387 */ /* 0x000fe40000100800 */
[----:B------:R-:W-:Y:S02]  /*10330*/  IMAD.HI.U32 R18, R9, R10, RZ ;  /* 0x0000000a09127227 */ /* 0x000fe400078e00ff */
[----:B------:R0:W2:Y:S01]  /*10340*/  @P0 LDG.E.U8 R53, desc[UR14][R24.64] ;  /* 0x0000000e18350981 */ /* 0x0000a2000c1e1100 */
[----:B------:R-:W-:Y:S01]  /*10350*/  SEL R20, R79, R20, !P5 ;  /* 0x000000144f147207 */ /* 0x000fe20006800000 */
[----:B------:R-:W-:-:S04]  /*10360*/  IMAD.MOV R18, RZ, RZ, -R18 ;  /* 0x000000ffff127224 */ /* 0x000fc800078e0a12 */
[----:B-1----:R-:W-:Y:S01]  /*10370*/  IMAD R20, R20, UR4, RZ ;  /* 0x0000000414147c24 */ /* 0x002fe2000f8e02ff */
[----:B------:R-:W-:Y:S01]  /*10380*/  PRMT R52, RZ, 0x7610, R52 ;  /* 0x00007610ff347816 */ /* 0x000fe20000000034 */
[----:B0-----:R-:W-:Y:S01]  /*10390*/  @P0 IMAD.MOV.U32 R24, RZ, RZ, R2 ;  /* 0x000000ffff180224 */ /* 0x001fe200078e0002 */
[----:B------:R-:W0:Y:S01]  /*103a0*/  LDCU UR4, c[0x0][0x3b0] ;  /* 0x00007600ff0477ac */ /* 0x000e220008000800 */
[----:B------:R-:W-:Y:S02]  /*103b0*/  IMAD R10, R8, R18, R10 ;  /* 0x00000012080a7224 */ /* 0x000fe400078e020a */
[----:B------:R-:W-:Y:S01]  /*103c0*/  IMAD.MOV.U32 R18, RZ, RZ, R11 ;  /* 0x000000ffff127224 */ /* 0x000fe200078e000b */
[----:B---3--:R1:W-:Y:S04]  /*103d0*/  STS.U8 [R3+UR6+0x1900], R89 ;  /* 0x0019005903007988 */ /* 0x0083e80008000006 */
[----:B----4-:R3:W-:Y:S04]  /*103e0*/  STS.U8 [R3+UR6+0x1d00], R91 ;  /* 0x001d005b03007988 */ /* 0x0107e80008000006 */
[----:B-1----:R-:W4:Y:S04]  /*103f0*/  LDL.LU R89, [R1+0x390] ;  /* 0x0003900001597983 */ /* 0x002f280000300800 */
[----:B---3--:R-:W3:Y:S01]  /*10400*/  LDL.LU R91, [R1+0x380] ;  /* 0x00038000015b7983 */ /* 0x008ee20000300800 */
[----:B------:R-:W-:-:S02]  /*10410*/  @!P2 IMAD.MOV R18, RZ, RZ, -R18 ;  /* 0x000000ffff12a224 */ /* 0x000fc400078e0a12 */
[----:B------:R-:W-:-:S05]  /*10420*/  @P0 IMAD.MOV.U32 R25, RZ, RZ, R23 ;  /* 0x000000ffff190224 */ /* 0x000fca00078e0017 */
[----:B------:R1:W3:Y:S04]  /*10430*/  @P0 LDG.E.U8 R52, desc[UR14][R24.64] ;  /* 0x0000000e18340981 */ /* 0x0002e8000c1e1100 */
[----:B------:R0:W-:Y:S04]  /*10440*/  STS.U8 [R3+UR6+0x2100], R92 ;  /* 0x0021005c03007988 */ /* 0x0001e80008000006 */
[----:B--2---:R2:W-:Y:S04]  /*10450*/  STS.U8 [R3+UR6+0x2500], R93 ;  /* 0x0025005d03007988 */ /* 0x0045e80008000006 */
[----:B0-----:R-:W3:Y:S04]  /*10460*/  LDL.LU R92, [R1+0x3c4] ;  /* 0x0003c400015c7983 */ /* 0x001ee80000300800 */
[----:B--2---:R-:W2:Y:S04]  /*10470*/  LDL.LU R93, [R1+0x37c] ;  /* 0x00037c00015d7983 */ /* 0x004ea80000300800 */
[----:B------:R-:W2:Y:S04]  /*10480*/  LDL.LU R2, [R1+0x358] ;  /* 0x0003580001027983 */ /* 0x000ea80000300800 */
[----:B------:R0:W-:Y:S02]  /*10490*/  STS.U8 [R3+UR6+0x2900], R5 ;  /* 0x0029000503007988 */ /* 0x0001e40008000006 */
[----:B0-----:R-:W-:-:S04]  /*104a0*/  IADD3 R5, P2, PT, R20, R7, RZ ;  /* 0x0000000714057210 */ /* 0x001fc80007f5e0ff */
[----:B------:R-:W-:Y:S01]  /*104b0*/  LEA.HI.X.SX32 R11, R20, R6, 0x1, P2 ;  /* 0x00000006140b7211 */ /* 0x000fe200010f0eff */
[----:B------:R0:W-:Y:S01]  /*104c0*/  STL [R1+0x438], R5 ;  /* 0x0004380501007387 */ /* 0x0001e20000100800 */
[----:B-1----:R-:W-:-:S03]  /*104d0*/  @P0 IMAD.MOV.U32 R24, RZ, RZ, R5 ;  /* 0x000000ffff180224 */ /* 0x002fc600078e0005 */
[----:B------:R1:W-:Y:S04]  /*104e0*/  STL [R1+0x434], R11 ;  /* 0x0004340b01007387 */ /* 0x0003e80000100800 */
[----:B0-----:R-:W2:Y:S01]  /*104f0*/  LDL.LU R5, [R1+0x38c] ;  /* 0x00038c0001057983 */ /* 0x001ea20000300800 */
[----:B------:R-:W-:Y:S02]  /*10500*/  ISETP.GT.U32.AND P2, PT, R8, R10, PT ;  /* 0x0000000a0800720c */ /* 0x000fe40003f44070 */
[----:B------:R-:W-:-:S11]  /*10510*/  SEL R16, R79, R16, !P5 ;  /* 0x000000104f107207 */ /* 0x000fd60006800000 */
[----:B------:R-:W-:-:S05]  /*10520*/  @!P2 IMAD.IADD R10, R10, 0x1, -R8 ;  /* 0x000000010a0aa824 */ /* 0x000fca00078e0a08 */
[----:B------:R-:W-:Y:S01]  /*10530*/  ISETP.GT.U32.AND P2, PT, R8, R10, PT ;  /* 0x0000000a0800720c */ /* 0x000fe20003f44070 */
[----:B------:R-:W-:Y:S01]  /*10540*/  IMAD R16, R16, UR4, RZ ;  /* 0x0000000410107c24 */ /* 0x000fe2000f8e02ff */
[----:B------:R-:W0:Y:S11]  /*10550*/  LDCU UR4, c[0x0][0x3b0] ;  /* 0x00007600ff0477ac */ /* 0x000e360008000800 */
[----:B------:R-:W-:Y:S01]  /*10560*/  @!P2 IMAD.IADD R10, R10, 0x1, -R8 ;  /* 0x000000010a0aa824 */ /* 0x000fe200078e0a08 */
[----:B------:R-:W-:-:S04]  /*10570*/  IADD3 R23, P2, PT, R16, R7, RZ ;  /* 0x0000000710177210 */ /* 0x000fc80007f5e0ff */
[----:B------:R-:W-:Y:S01]  /*10580*/  LEA.HI.X.SX32 R35, R16, R6, 0x1, P2 ;  /* 0x0000000610237211 */ /* 0x000fe200010f0eff */
[----:B------:R0:W-:Y:S04]  /*10590*/  STL [R1+0x478], R23 ;  /* 0x0004781701007387 */ /* 0x0001e80000100800 */
[----:B------:R-:W-:Y:S01]  /*105a0*/  STL [R1+0x474], R35 ;  /* 0x0004742301007387 */ /* 0x000fe20000100800 */
[----:B------:R-:W-:Y:S02]  /*105b0*/  ISETP.GE.AND P2, PT, R22, RZ, PT ;  /* 0x000000ff1600720c */ /* 0x000fe40003f46270 */
[----:B------:R-:W-:Y:S01]  /*105c0*/  LOP3.LUT R16, R0, 0x7b, R21, 0xfe, !PT ;  /* 0x0000007b00107812 */ /* 0x000fe200078efe15 */
[----:B------:R-:W-:Y:S01]  /*105d0*/  @P0 IMAD.MOV.U32 R25, RZ, RZ, R11 ;  /* 0x000000ffff190224 */ /* 0x000fe200078e000b */
[----:B------:R-:W-:-:S02]  /*105e0*/  SEL R17, R79, R17, !P5 ;  /* 0x000000114f117207 */ /* 0x000fc40006800000 */
[----:B-1----:R-:W-:Y:S02]  /*105f0*/  IABS R11, R16 ;  /* 0x00000010000b7213 */ /* 0x002fe40000000000 */
[----:B------:R-:W-:Y:S01]  /*10600*/  LOP3.LUT R84, R4, 0x30, RZ, 0x3c, !PT ;  /* 0x0000003004547812 */ /* 0x000fe200078e3cff */
[----:B0-----:R-:W-:Y:S01]  /*10610*/  IMAD R17, R17, UR4, RZ ;  /* 0x0000000411117c24 */ /* 0x001fe2000f8e02ff */
[----:B------:R-:W-:Y:S01]  /*10620*/  PRMT R55, RZ, 0x7610, R55 ;  /* 0x00007610ff377816 */ /* 0x000fe20000000037 */
[----:B------:R-:W-:Y:S01]  /*10630*/  IMAD.HI.U32 R20, R9, R11, RZ ;  /* 0x0000000b09147227 */ /* 0x000fe200078e00ff */
[----:B------:R-:W0:Y:S03]  /*10640*/  LDCU UR4, c[0x0][0x3b0] ;  /* 0x00007600ff0477ac */ /* 0x000e260008000800 */
[----:B------:R-:W-:Y:S01]  /*10650*/  IMAD.MOV R20, RZ, RZ, -R20 ;  /* 0x000000ffff147224 */ /* 0x000fe200078e0a14 */
[----:B------:R1:W2:Y:S01]  /*10660*/  @P0 LDG.E.U8 R55, desc[UR14][R50.64] ;  /* 0x0000000e32370981 */ /* 0x0002a2000c1e1100 */
[----:B------:R-:W-:-:S02]  /*10670*/  @!P2 IMAD.MOV R10, RZ, RZ, -R10 ;  /* 0x000000ffff0aa224 */ /* 0x000fc400078e0a0a */
[----:B------:R-:W-:Y:S02]  /*10680*/  @P0 IMAD.MOV.U32 R22, RZ, RZ, R23 ;  /* 0x000000ffff160224 */ /* 0x000fe400078e0017 */
[----:B------:R-:W-:Y:S02]  /*10690*/  IMAD R11, R8, R20, R11 ;  /* 0x00000014080b7224 */ /* 0x000fe400078e020b */
[----:B------:R-:W-:Y:S01]  /*106a0*/  @P0 IMAD.MOV.U32 R23, RZ, RZ, R35 ;  /* 0x000000ffff170224 */ /* 0x000fe200078e0023 */
[----:B-1----:R-:W-:-:S06]  /*106b0*/  PRMT R50, RZ, 0x7610, R50 ;  /* 0x00007610ff327816 */ /* 0x002fcc0000000032 */
[----:B------:R1:W2:Y:S04]  /*106c0*/  @P0 LDG.E.U8 R50, desc[UR14][R22.64] ;  /* 0x0000000e16320981 */ /* 0x0002a8000c1e1100 */
[----:B----4-:R-:W-:Y:S04]  /*106d0*/  STS.U8 [R3+UR6+0x2d00], R89 ;  /* 0x002d005903007988 */ /* 0x010fe80008000006 */
[----:B---3--:R-:W-:Y:S04]  /*106e0*/  STS.U8 [R3+UR6+0x3100], R91 ;  /* 0x0031005b03007988 */ /* 0x008fe80008000006 */
[----:B------:R3:W-:Y:S04]  /*106f0*/  STS.U8 [R3+UR6+0x3500], R92 ;  /* 0x0035005c03007988 */ /* 0x0007e80008000006 */
[----:B--2---:R2:W-:Y:S04]  /*10700*/  STS.U8 [R3+UR6+0x3900], R93 ;  /* 0x0039005d03007988 */ /* 0x0045e80008000006 */
[----:B------:R4:W-:Y:S04]  /*10710*/  STS.U8 [R3+UR6+0x3d00], R2 ;  /* 0x003d000203007988 */ /* 0x0009e80008000006 */
[----:B---3--:R-:W3:Y:S04]  /*10720*/  LDL.LU R92, [R1+0x3cc] ;  /* 0x0003cc00015c7983 */ /* 0x008ee80000300800 */
[----:B--2---:R-:W2:Y:S04]  /*10730*/  LDL.LU R93, [R1+0x3c0] ;  /* 0x0003c000015d7983 */ /* 0x004ea80000300800 */
[----:B----4-:R-:W4:Y:S04]  /*10740*/  LDL.LU R3, [R1+0x398] ;  /* 0x0003980001037983 */ /* 0x010f280000300800 */
[----:B------:R-:W4:Y:S04]  /*10750*/  LDL.LU R2, [R1+0x394] ;  /* 0x0003940001027983 */ /* 0x000f280000300800 */
[----:B------:R0:W-:Y:S02]  /*10760*/  STS.U8 [R84+UR6+0x180], R5 ;  /* 0x0001800554007988 */ /* 0x0001e40008000006 */
[----:B0-----:R-:W-:-:S04]  /*10770*/  IADD3 R5, P2, PT, R17, R7, RZ ;  /* 0x0000000711057210 */ /* 0x001fc80007f5e0ff */
[----:B------:R-:W-:Y:S01]  /*10780*/  LEA.HI.X.SX32 R20, R17, R6, 0x1, P2 ;  /* 0x0000000611147211 */ /* 0x000fe200010f0eff */
[----:B------:R0:W-:Y:S01]  /*10790*/  STL [R1+0x4b8], R5 ;  /* 0x0004b80501007387 */ /* 0x0001e20000100800 */
[----:B-1----:R-:W-:-:S03]  /*107a0*/  @P0 IMAD.MOV.U32 R22, RZ, RZ, R5 ;  /* 0x000000ffff160224 */ /* 0x002fc600078e0005 */
[----:B------:R1:W-:Y:S04]  /*107b0*/  STL [R1+0x4b4], R20 ;  /* 0x0004b41401007387 */ /* 0x0003e80000100800 */
[----:B0-----:R-:W4:Y:S01]  /*107c0*/  LDL.LU R5, [R1+0x3d4] ;  /* 0x0003d40001057983 */ /* 0x001f220000300800 */
[----:B------:R-:W-:Y:S02]  /*107d0*/  ISETP.GT.U32.AND P2, PT, R8, R11, PT ;  /* 0x0000000b0800720c */ /* 0x000fe40003f44070 */
[----:B------:R-:W-:-:S11]  /*107e0*/  SEL R18, R79, R18, !P5 ;  /* 0x000000124f127207 */ /* 0x000fd60006800000 */
[----:B------:R-:W-:-:S05]  /*107f0*/  @!P2 IMAD.IADD R11, R11, 0x1, -R8 ;  /* 0x000000010b0ba824 */ /* 0x000fca00078e0a08 */
[----:B------:R-:W-:Y:S01]  /*10800*/  ISETP.GT.U32.AND P2, PT, R8, R11, PT ;  /* 0x0000000b0800720c */ /* 0x000fe20003f44070 */
[----:B------:R-:W-:Y:S01]  /*10810*/  IMAD R18, R18, UR4, RZ ;  /* 0x0000000412127c24 */ /* 0x000fe2000f8e02ff */
[----:B------:R-:W0:Y:S01]  /*10820*/  LDCU UR4, c[0x0][0x3b0] ;  /* 0x00007600ff0477ac */ /* 0x000e220008000800 */
[----:B------:R-:W-:-:S10]  /*10830*/  @P0 IMAD.MOV.U32 R23, RZ, RZ, R20 ;  /* 0x000000ffff170224 */ /* 0x000fd400078e0014 */
[----:B------:R-:W-:Y:S01]  /*10840*/  @!P2 IMAD.IADD R11, R11, 0x1, -R8 ;  /* 0x000000010b0ba824 */ /* 0x000fe200078e0a08 */
[----:B------:R-:W-:-:S04]  /*10850*/  IADD3 R17, P2, PT, R18, R7, RZ ;  /* 0x0000000712117210 */ /* 0x000fc80007f5e0ff */
[----:B-1----:R-:W-:Y:S01]  /*10860*/  LEA.HI.X.SX32 R20, R18, R6, 0x1, P2 ;  /* 0x0000000612147211 */ /* 0x002fe200010f0eff */
[----:B------:R1:W-:Y:S04]  /*10870*/  STL [R1+0x4f8], R17 ;  /* 0x0004f81101007387 */ /* 0x0003e80000100800 */
[----:B------:R-:W-:Y:S04]  /*10880*/  STL [R1+0x4f4], R20 ;  /* 0x0004f41401007387 */ /* 0x000fe80000100800 */
[----:B------:R-:W4:Y:S01]  /*10890*/  LDL.LU R89, [R1+0x94] ;  /* 0x0000940001597983 */ /* 0x000f220000300800 */
[----:B------:R-:W-:-:S02]  /*108a0*/  ISETP.GE.AND P2, PT, R16, RZ, PT ;  /* 0x000000ff1000720c */ /* 0x000fc40003f46270 */
[----:B------:R-:W-:Y:S01]  /*108b0*/  SEL R10, R79, R10, !P5 ;  /* 0x0000000a4f0a7207 */ /* 0x000fe20006800000 */
[----:B------:R-:W4:Y:S01]  /*108c0*/  LDL.LU R91, [R1+0x408] ;  /* 0x00040800015b7983 */ /* 0x000f220000300800 */
[----:B------:R-:W-:Y:S01]  /*108d0*/  PRMT R47, RZ, 0x7610, R47 ;  /* 0x00007610ff2f7816 */ /* 0x000fe2000000002f */
[----:B------:R-:W-:Y:S02]  /*108e0*/  @P0 IMAD.MOV.U32 R16, RZ, RZ, R17 ;  /* 0x000000ffff100224 */ /* 0x000fe400078e0011 */
[----:B0-----:R-:W-:Y:S01]  /*108f0*/  IMAD R10, R10, UR4, RZ ;  /* 0x000000040a0a7c24 */ /* 0x001fe2000f8e02ff */
[----:B------:R-:W0:Y:S01]  /*10900*/  LDCU UR4, c[0x0][0x3b0] ;  /* 0x00007600ff0477ac */ /* 0x000e220008000800 */
[----:B-1----:R-:W-:-:S04]  /*10910*/  @P0 IMAD.MOV.U32 R17, RZ, RZ, R20 ;  /* 0x000000ffff110224 */ /* 0x002fc800078e0014 */
[----:B------:R-:W-:Y:S01]  /*10920*/  @!P2 IMAD.MOV R11, RZ, RZ, -R11 ;  /* 0x000000ffff0ba224 */ /* 0x000fe200078e0a0b */
[----:B------:R1:W4:Y:S04]  /*10930*/  @P0 LDG.E.U8 R47, desc[UR14][R16.64] ;  /* 0x0000000e102f0981 */ /* 0x000328000c1e1100 */
[----:B---3--:R-:W-:Y:S04]  /*10940*/  STS.U8 [R84+UR6+0x580], R92 ;  /* 0x0005805c54007988 */ /* 0x008fe80008000006 */
[----:B--2---:R-:W-:Y:S04]  /*10950*/  STS.U8 [R84+UR6+0x980], R93 ;  /* 0x0009805d54007988 */ /* 0x004fe80008000006 */
[----:B----4-:R2:W-:Y:S04]  /*10960*/  STS.U8 [R84+UR6+0xd80], R3 ;  /* 0x000d800354007988 */ /* 0x0105e80008000006 */
[----:B------:R3:W-:Y:S04]  /*10970*/  STS.U8 [R84+UR6+0x1180], R2 ;  /* 0x0011800254007988 */ /* 0x0007e80008000006 */
[----:B--2---:R-:W2:Y:S01]  /*10980*/  LDL.LU R3, [R1+0x3d0] ;  /* 0x0003d00001037983 */ /* 0x004ea20000300800 */
[----:B---3--:R-:W-:-:S04]  /*10990*/  IADD3 R2, P2, PT, R10, R7, RZ ;  /* 0x000000070a027210 */ /* 0x008fc80007f5e0ff */
[----:B-1----:R-:W-:Y:S01]  /*109a0*/  LEA.HI.X.SX32 R17, R10, R6, 0x1, P2 ;  /* 0x000000060a117211 */ /* 0x002fe200010f0eff */
[----:B------:R1:W-:Y:S01]  /*109b0*/  STL [R1+0x538], R2 ;  /* 0x0005380201007387 */ /* 0x0003e20000100800 */
[----:B------:R-:W-:-:S03]  /*109c0*/  @P0 IMAD.MOV.U32 R10, RZ, RZ, R2 ;  /* 0x000000ffff0a0224 */ /* 0x000fc600078e0002 */
[----:B------:R-:W-:Y:S04]  /*109d0*/  STL [R1+0x534], R17 ;  /* 0x0005341101007387 */ /* 0x000fe80000100800 */
[----:B------:R-:W3:Y:S04]  /*109e0*/  LDL.LU R92, [R1+0x410] ;  /* 0x00041000015c7983 */ /* 0x000ee80000300800 */
[----:B------:R-:W4:Y:S04]  /*109f0*/  LDL.LU R93, [R1+0x404] ;  /* 0x00040400015d7983 */ /* 0x000f280000300800 */
[----:B-1----:R-:W4:Y:S04]  /*10a00*/  LDL.LU R2, [R1+0x78] ;  /* 0x0000780001027983 */ /* 0x002f280000300800 */
[----:B------:R1:W-:Y:S04]  /*10a10*/  STS.U8 [R84+UR6+0x1580], R5 ;  /* 0x0015800554007988 */ /* 0x0003e80008000006 */
[----:B-1----:R-:W4:Y:S01]  /*10a20*/  LDL.LU R5, [R1+0x400] ;  /* 0x0004000001057983 */ /* 0x002f220000300800 */
[----:B------:R-:W-:-:S02]  /*10a30*/  ISETP.GT.U32.AND P2, PT, R8, R13, PT ;  /* 0x0000000d0800720c */ /* 0x000fc40003f44070 */
[----:B------:R-:W-:Y:S01]  /*10a40*/  SEL R16, R79, R11, !P5 ;  /* 0x0000000b4f107207 */ /* 0x000fe20006800000 */
[----:B------:R-:W-:Y:S01]  /*10a50*/  @P0 IMAD.MOV.U32 R11, RZ, RZ, R17 ;  /* 0x000000ffff0b0224 */ /* 0x000fe200078e0011 */
[----:B------:R-:W-:-:S03]  /*10a60*/  PRMT R44, RZ, 0x7610, R44 ;  /* 0x00007610ff2c7816 */ /* 0x000fc6000000002c */
[----:B0-----:R-:W-:Y:S01]  /*10a70*/  IMAD R16, R16, UR4, RZ ;  /* 0x0000000410107c24 */ /* 0x001fe2000f8e02ff */
[----:B------:R-:W-:Y:S01]  /*10a80*/  PRMT R43, RZ, 0x7610, R43 ;  /* 0x00007610ff2b7816 */ /* 0x000fe2000000002b */
[----:B------:R-:W0:Y:S01]  /*10a90*/  LDCU UR4, c[0x0][0x3b0] ;  /* 0x00007600ff0477ac */ /* 0x000e220008000800 */
[----:B------:R1:W4:Y:S03]  /*10aa0*/  @P0 LDG.E.U8 R44, desc[UR14][R10.64] ;  /* 0x0000000e0a2c0981 */ /* 0x000326000c1e1100 */
[----:B------:R-:W-:Y:S01]  /*10ab0*/  @!P2 IMAD.IADD R13, R13, 0x1, -R8 ;  /* 0x000000010d0da824 */ /* 0x000fe200078e0a08 */
[----:B-1----:R-:W-:-:S04]  /*10ac0*/  IADD3 R10, P2, PT, R16, R7, RZ ;  /* 0x00000007100a7210 */ /* 0x002fc80007f5e0ff */
[----:B------:R-:W-:Y:S02]  /*10ad0*/  LEA.HI.X.SX32 R11, R16, R6, 0x1, P2 ;  /* 0x00000006100b7211 */ /* 0x000fe400010f0eff */
[----:B------:R-:W-:Y:S01]  /*10ae0*/  ISETP.GT.U32.AND P2, PT, R8, R13, PT ;  /* 0x0000000d0800720c */ /* 0x000fe20003f44070 */
[----:B------:R-:W-:Y:S01]  /*10af0*/  STL [R1+0x570], R10 ;  /* 0x0005700a01007387 */ /* 0x000fe20000100800 */
[----:B------:R-:W-:-:S03]  /*10b00*/  SEL R16, R79, R89, !P5 ;  /* 0x000000594f107207 */ /* 0x000fc60006800000 */
[----:B------:R1:W4:Y:S02]  /*10b10*/  @P0 LDG.E.U8 R43, desc[UR14][R10.64] ;  /* 0x0000000e0a2b0981 */ /* 0x000324000c1e1100 */
[----:B------:R-:W-:-:S06]  /*10b20*/  IMAD R16, R16, UR10, RZ ;  /* 0x0000000a10107c24 */ /* 0x000fcc000f8e02ff */
[----:B------:R-:W-:Y:S01]  /*10b30*/  @!P2 IMAD.IADD R13, R13, 0x1, -R8 ;  /* 0x000000010d0da824 */ /* 0x000fe200078e0a08 */
[----:B------:R1:W-:Y:S01]  /*10b40*/  STL [R1+0x56c], R11 ;  /* 0x00056c0b01007387 */ /* 0x0003e20000100800 */
[----:B------:R-:W-:-:S04]  /*10b50*/  IADD3 R17, P2, PT, R16, R7, RZ ;  /* 0x0000000710117210 */ /* 0x000fc80007f5e0ff */
[----:B------:R-:W-:Y:S02]  /*10b60*/  LEA.HI.X.SX32 R18, R16, R6, 0x1, P2 ;  /* 0x0000000610127211 */ /* 0x000fe400010f0eff */
[----:B-1----:R-:W-:Y:S01]  /*10b70*/  LOP3.LUT R11, R0, 0x64, R21, 0xfe, !PT ;  /* 0x00000064000b7812 */ /* 0x002fe200078efe15 */
[----:B------:R-:W-:Y:S03]  /*10b80*/  STS.U8 [R84+UR6+0x1980], R91 ;  /* 0x0019805b54007988 */ /* 0x000fe60008000006 */
[----:B------:R-:W-:Y:S01]  /*10b90*/  IABS R10, R11 ;  /* 0x0000000b000a7213 */ /* 0x000fe20000000000 */
[----:B------:R1:W-:Y:S04]  /*10ba0*/  STL [R1+0x1a8], R17 ;  /* 0x0001a81101007387 */ /* 0x0003e80000100800 */
[----:B------:R-:W-:Y:S01]  /*10bb0*/  STL [R1+0x1a4], R18 ;  /* 0x0001a41201007387 */ /* 0x000fe20000100800 */
[----:B------:R-:W-:-:S04]  /*10bc0*/  IMAD.HI.U32 R16, R9, R10, RZ ;  /* 0x0000000a09107227 */ /* 0x000fc800078e00ff */
[----:B------:R-:W-:Y:S01]  /*10bd0*/  IMAD.MOV R16, RZ, RZ, -R16 ;  /* 0x000000ffff107224 */ /* 0x000fe200078e0a10 */
[----:B------:R-:W-:Y:S02]  /*10be0*/  ISETP.GE.AND P2, PT, R34, RZ, PT ;  /* 0x000000ff2200720c */ /* 0x000fe40003f46270 */
[----:B------:R-:W-:Y:S01]  /*10bf0*/  PRMT R34, RZ, 0x7610, R34 ;  /* 0x00007610ff227816 */ /* 0x000fe20000000022 */
[----:B------:R-:W-:Y:S02]  /*10c00*/  IMAD R10, R8, R16, R10 ;  /* 0x00000010080a7224 */ /* 0x000fe400078e020a */
[----:B------:R-:W-:Y:S02]  /*10c10*/  @P0 IMAD.MOV.U32 R16, RZ, RZ, R17 ;  /* 0x000000ffff100224 */ /* 0x000fe400078e0011 */
[----:B-1----:R-:W-:-:S05]  /*10c20*/  @P0 IMAD.MOV.U32 R17, RZ, RZ, R18 ;  /* 0x000000ffff110224 */ /* 0x002fca00078e0012 */
[----:B------:R1:W4:Y:S01]  /*10c30*/  @P0 LDG.E.U8 R34, desc[UR14][R16.64] ;  /* 0x0000000e10220981 */ /* 0x000322000c1e1100 */
[----:B------:R-:W-:-:S06]  /*10c40*/  PRMT R49, RZ, 0x7610, R49 ;  /* 0x00007610ff317816 */ /* 0x000fcc0000000031 */
[----:B------:R0:W4:Y:S01]  /*10c50*/  @P0 LDG.E.U8 R49, desc[UR14][R22.64] ;  /* 0x0000000e16310981 */ /* 0x000122000c1e1100 */
[----:B-1----:R-:W-:-:S04]  /*10c60*/  IMAD.MOV.U32 R16, RZ, RZ, R13 ;  /* 0x000000ffff107224 */ /* 0x002fc800078e000d */
[----:B------:R-:W-:Y:S01]  /*10c70*/  @!P3 IMAD.MOV R16, RZ, RZ, -R16 ;  /* 0x000000ffff10b224 */ /* 0x000fe200078e0a10 */
[----:B--2---:R1:W-:Y:S04]  /*10c80*/  STS.U8 [R84+UR6+0x1d80], R3 ;  /* 0x001d800354007988 */ /* 0x0043e80008000006 */
[----:B-1----:R-:W2:Y:S04]  /*10c90*/  LDL.LU R3, [R1+0x50] ;  /* 0x0000500001037983 */ /* 0x002ea80000300800 */
[----:B------:R-:W2:Y:S04]  /*10ca0*/  LDL.LU R89, [R1+0x444] ;  /* 0x0004440001597983 */ /* 0x000ea80000300800 */
[----:B---3--:R1:W-:Y:S04]  /*10cb0*/  STS.U8 [R84+UR6+0x2180], R92 ;  /* 0x0021805c54007988 */ /* 0x0083e80008000006 */
[----:B------:R-:W3:Y:S01]  /*10cc0*/  LDL.LU R91, [R1+0x440] ;  /* 0x00044000015b7983 */ /* 0x000ee20000300800 */
[----:B----4-:R-:W-:-:S03]  /*10cd0*/  SEL R17, R79, R2, !P5 ;  /* 0x000000024f117207 */ /* 0x010fc60006800000 */
[----:B------:R4:W-:Y:S04]  /*10ce0*/  STS.U8 [R84+UR6+0x2580], R93 ;  /* 0x0025805d54007988 */ /* 0x0009e80008000006 */
[----:B-1----:R-:W3:Y:S01]  /*10cf0*/  LDL.LU R92, [R1+0x450] ;  /* 0x00045000015c7983 */ /* 0x002ee20000300800 */
[----:B------:R-:W-:-:S03]  /*10d00*/  IMAD R17, R17, UR10, RZ ;  /* 0x0000000a11117c24 */ /* 0x000fc6000f8e02ff */
[----:B----4-:R-:W4:Y:S04]  /*10d10*/  LDL.LU R93, [R1+0x414] ;  /* 0x00041400015d7983 */ /* 0x010f280000300800 */
[----:B------:R-:W4:Y:S04]  /*10d20*/  LDL.LU R2, [R1+0x418] ;  /* 0x0004180001027983 */ /* 0x000f280000300800 */
[----:B------:R1:W-:Y:S02]  /*10d30*/  STS.U8 [R84+UR6+0x2980], R5 ;  /* 0x0029800554007988 */ /* 0x0003e40008000006 */
[----:B-1----:R-:W-:-:S04]  /*10d40*/  IADD3 R5, P3, PT, R17, R7, RZ ;  /* 0x0000000711057210 */ /* 0x002fc80007f7e0ff */
[----:B------:R-:W-:Y:S01]  /*10d50*/  LEA.HI.X.SX32 R13, R17, R6, 0x1, P3 ;  /* 0x00000006110d7211 */ /* 0x000fe200018f0eff */
[----:B------:R1:W-:Y:S01]  /*10d60*/  STL [R1+0x1e8], R5 ;  /* 0x0001e80501007387 */ /* 0x0003e20000100800 */
[----:B0-----:R-:W-:-:S03]  /*10d70*/  @P0 IMAD.MOV.U32 R22, RZ, RZ, R5 ;  /* 0x000000ffff160224 */ /* 0x001fc600078e0005 */
[----:B------:R2:W-:Y:S04]  /*10d80*/  STL [R1+0x1e4], R13 ;  /* 0x0001e40d01007387 */ /* 0x0005e80000100800 */
[----:B-1----:R-:W4:Y:S01]  /*10d90*/  LDL.LU R5, [R1+0x44c] ;  /* 0x00044c0001057983 */ /* 0x002f220000300800 */
[----:B------:R-:W-:Y:S01]  /*10da0*/  ISETP.GT.U32.AND P3, PT, R8, R14, PT ;  /* 0x0000000e0800720c */ /* 0x000fe20003f64070 */
[----:B------:R-:W-:-:S12]  /*10db0*/  @P0 IMAD.MOV.U32 R23, RZ, RZ, R13 ;  /* 0x000000ffff170224 */ /* 0x000fd800078e000d */
[----:B------:R-:W-:-:S05]  /*10dc0*/  @!P3 IMAD.IADD R14, R14, 0x1, -R8 ;  /* 0x000000010e0eb824 */ /* 0x000fca00078e0a08 */
[----:B------:R-:W-:-:S13]  /*10dd0*/  ISETP.GT.U32.AND P3, PT, R8, R14, PT ;  /* 0x0000000e0800720c */ /* 0x000fda0003f64070 */
[----:B------:R-:W-:Y:S01]  /*10de0*/  @!P3 IMAD.IADD R14, R14, 0x1, -R8 ;  /* 0x000000010e0eb824 */ /* 0x000fe200078e0a08 */
[----:B------:R-:W-:Y:S02]  /*10df0*/  LOP3.LUT R77, R4, 0x40, RZ, 0x3c, !PT ;  /* 0x00000040044d7812 */ /* 0x000fe400078e3cff */
[----:B--2---:R-:W-:-:S05]  /*10e00*/  SEL R13, R79, R3, !P5 ;  /* 0x000000034f0d7207 */ /* 0x004fca0006800000 */
[----:B------:R-:W-:Y:S01]  /*10e10*/  IMAD R13, R13, UR4, RZ ;  /* 0x000000040d0d7c24 */ /* 0x000fe2000f8e02ff */
[----:B------:R-:W-:Y:S01]  /*10e20*/  STS.U8 [R84+UR6+0x2d80], R89 ;  /* 0x002d805954007988 */ /* 0x000fe20008000006 */
[----:B------:R-:W0:Y:S03]  /*10e30*/  LDCU UR4, c[0x0][0x3b0] ;  /* 0x00007600ff0477ac */ /* 0x000e260008000800 */
[----:B------:R-:W-:-:S04]  /*10e40*/  IADD3 R3, P3, PT, R13, R7, RZ ;  /* 0x000000070d037210 */ /* 0x000fc80007f7e0ff */
[----:B------:R-:W-:Y:S01]  /*10e50*/  LEA.HI.X.SX32 R18, R13, R6, 0x1, P3 ;  /* 0x000000060d127211 */ /* 0x000fe200018f0eff */
[----:B------:R-:W-:Y:S04]  /*10e60*/  STL [R1+0x240], R3 ;  /* 0x0002400301007387 */ /* 0x000fe80000100800 */
[----:B---3--:R-:W-:Y:S04]  /*10e70*/  STS.U8 [R84+UR6+0x3180], R91 ;  /* 0x0031805b54007988 */ /* 0x008fe80008000006 */
[----:B------:R-:W-:Y:S04]  /*10e80*/  STL [R1+0x224], R18 ;  /* 0x0002241201007387 */ /* 0x000fe80000100800 */
[----:B------:R1:W-:Y:S04]  /*10e90*/  STS.U8 [R84+UR6+0x3580], R92 ;  /* 0x0035805c54007988 */ /* 0x0003e80008000006 */
[----:B----4-:R2:W-:Y:S04]  /*10ea0*/  STS.U8 [R84+UR6+0x3980], R93 ;  /* 0x0039805d54007988 */ /* 0x0105e80008000006 */
[----:B-1----:R-:W3:Y:S04]  /*10eb0*/  LDL.LU R92, [R1+0x480] ;  /* 0x00048000015c7983 */ /* 0x002ee80000300800 */
[----:B--2---:R-:W2:Y:S04]  /*10ec0*/  LDL.LU R93, [R1+0x448] ;  /* 0x00044800015d7983 */ /* 0x004ea80000300800 */
[----:B------:R-:W4:Y:S04]  /*10ed0*/  LDL.LU R4, [R1+0x488] ;  /* 0x0004880001047983 */ /* 0x000f280000300800 */
[----:B------:R-:W-:Y:S04]  /*10ee0*/  STS.U8 [R84+UR6+0x3d80], R2 ;  /* 0x003d800254007988 */ /* 0x000fe80008000006 */
[----:B------:R1:W-:Y:S04]  /*10ef0*/  STS.U8 [R77+UR6+0x200], R5 ;  /* 0x000200054d007988 */ /* 0x0003e80008000006 */
[----:B-1----:R-:W4:Y:S01]  /*10f00*/  LDL.LU R5, [R1+0x47c] ;  /* 0x00047c0001057983 */ /* 0x002f220000300800 */
[----:B------:R-:W-:-:S02]  /*10f10*/  LOP3.LUT R13, R0, 0x65, R21, 0xfe, !PT ;  /* 0x00000065000d7812 */ /* 0x000fc400078efe15 */
[----:B------:R-:W-:Y:S01]  /*10f20*/  ISETP.GE.AND P3, PT, R11, RZ, PT ;  /* 0x000000ff0b00720c */ /* 0x000fe20003f66270 */
[----:B------:R-:W4:Y:S01]  /*10f30*/  LDL.LU R2, [R1+0x458] ;  /* 0x0004580001027983 */ /* 0x000f220000300800 */
[----:B------:R-:W-:-:S05]  /*10f40*/  IABS R11, R13 ;  /* 0x0000000d000b7213 */ /* 0x000fca0000000000 */
[----:B------:R-:W-:Y:S01]  /*10f50*/  IMAD.HI.U32 R17, R9, R11, RZ ;  /* 0x0000000b09117227 */ /* 0x000fe200078e00ff */
[----:B------:R-:W-:-:S03]  /*10f60*/  PRMT R51, RZ, 0x7610, R51 ;  /* 0x00007610ff337816 */ /* 0x000fc60000000033 */
[----:B------:R-:W-:-:S03]  /*10f70*/  IMAD.MOV R17, RZ, RZ, -R17 ;  /* 0x000000ffff117224 */ /* 0x000fc600078e0a11 */
[----:B------:R1:W4:Y:S01]  /*10f80*/  @P0 LDG.E.U8 R51, desc[UR14][R24.64] ;  /* 0x0000000e18330981 */ /* 0x000322000c1e1100 */
[----:B------:R-:W-:Y:S01]  /*10f90*/  IMAD R11, R8, R17, R11 ;  /* 0x00000011080b7224 */ /* 0x000fe200078e020b */
[----:B------:R-:W-:Y:S01]  /*10fa0*/  SEL R17, R79, R90, !P5 ;  /* 0x0000005a4f117207 */ /* 0x000fe20006800000 */
[----:B------:R-:W-:-:S04]  /*10fb0*/  @!P4 IMAD.MOV R14, RZ, RZ, -R14 ;  /* 0x000000ffff0ec224 */ /* 0x000fc800078e0a0e */
[----:B0-----:R-:W-:Y:S01]  /*10fc0*/  IMAD R17, R17, UR4, RZ ;  /* 0x0000000411117c24 */ /* 0x001fe2000f8e02ff */
[----:B------:R-:W0:Y:S01]  /*10fd0*/  LDCU UR4, c[0x0][0x3b0] ;  /* 0x00007600ff0477ac */ /* 0x000e220008000800 */
[----:B-1----:R-:W-:-:S06]  /*10fe0*/  PRMT R25, RZ, 0x7610, R25 ;  /* 0x00007610ff197816 */ /* 0x002fcc0000000019 */
[----:B------:R1:W4:Y:S02]  /*10ff0*/  @P0 LDG.E.U8 R25, desc[UR14][R22.64] ;  /* 0x0000000e16190981 */ /* 0x000324000c1e1100 */
[----:B-1----:R-:W-:Y:S01]  /*11000*/  @P0 IMAD.MOV.U32 R22, RZ, RZ, R3 ;  /* 0x000000ffff160224 */ /* 0x002fe200078e0003 */
[----:B------:R-:W-:Y:S01]  /*11010*/  IADD3 R3, P4, PT, R17, R7, RZ ;  /* 0x0000000711037210 */ /* 0x000fe20007f9e0ff */
[----:B------:R-:W-:-:S03]  /*11020*/  @P0 IMAD.MOV.U32 R23, RZ, RZ, R18 ;  /* 0x000000ffff170224 */ /* 0x000fc600078e0012 */
[----:B------:R-:W-:Y:S02]  /*11030*/  LEA.HI.X.SX32 R18, R17, R6, 0x1, P4 ;  /* 0x0000000611127211 */ /* 0x000fe400020f0eff */
[----:B------:R-:W-:Y:S02]  /*11040*/  ISETP.GT.U32.AND P4, PT, R8, R12, PT ;  /* 0x0000000c0800720c */ /* 0x000fe40003f84070 */
[----:B------:R-:W-:-:S11]  /*11050*/  SEL R17, R79, R88, !P5 ;  /* 0x000000584f117207 */ /* 0x000fd60006800000 */
[----:B------:R-:W-:-:S05]  /*11060*/  @!P4 IMAD.IADD R12, R12, 0x1, -R8 ;  /* 0x000000010c0cc824 */ /* 0x000fca00078e0a08 */
[----:B------:R-:W-:Y:S01]  /*11070*/  ISETP.GT.U32.AND P4, PT, R8, R12, PT ;  /* 0x0000000c0800720c */ /* 0x000fe20003f84070 */
[----:B0-----:R-:W-:Y:S01]  /*11080*/  IMAD R17, R17, UR4, RZ ;  /* 0x0000000411117c24 */ /* 0x001fe2000f8e02ff */
[----:B------:R0:W-:Y:S01]  /*11090*/  STL [R1+0x280], R3 ;  /* 0x0002800301007387 */ /* 0x0001e20000100800 */
[----:B------:R-:W-:-:S03]  /*110a0*/  @P0 IMAD.MOV.U32 R70, RZ, RZ, R3 ;  /* 0x000000ffff460224 */ /* 0x000fc600078e0003 */
[----:B---3--:R-:W-:Y:S07]  /*110b0*/  STS.U8 [R77+UR6+0x600], R92 ;  /* 0x0006005c4d007988 */ /* 0x008fee0008000006 */
[----:B------:R-:W-:Y:S01]  /*110c0*/  @!P4 IMAD.IADD R12, R12, 0x1, -R8 ;  /* 0x000000010c0cc824 */ /* 0x000fe200078e0a08 */
[C---:B0-----:R-:W-:Y:S01]  /*110d0*/  IADD3 R3, P4, PT, R17.reuse, R7, RZ ;  /* 0x0000000711037210 */ /* 0x041fe20007f9e0ff */
[----:B------:R-:W-:Y:S01]  /*110e0*/  @P0 IMAD.MOV.U32 R71, RZ, RZ, R18 ;  /* 0x000000ffff470224 */ /* 0x000fe200078e0012 */
[----:B------:R-:W-:Y:S01]  /*110f0*/  PRMT R24, RZ, 0x7610, R24 ;  /* 0x00007610ff187816 */ /* 0x000fe20000000018 */
[----:B------:R-:W0:Y:S01]  /*11100*/  LDCU UR4, c[0x0][0x3b0] ;  /* 0x00007600ff0477ac */ /* 0x000e220008000800 */
[----:B------:R-:W-:Y:S01]  /*11110*/  LEA.HI.X.SX32 R20, R17, R6, 0x1, P4 ;  /* 0x0000000611147211 */ /* 0x000fe200020f0eff */
[----:B------:R-:W-:Y:S04]  /*11120*/  STL [R1+0x27c], R18 ;  /* 0x00027c1201007387 */ /* 0x000fe80000100800 */
[----:B------:R-:W-:Y:S04]  /*11130*/  STL [R1+0x2c0], R3 ;  /* 0x0002c00301007387 */ /* 0x000fe80000100800 */
[----:B--2---:R-:W-:Y:S04]  /*11140*/  STS.U8 [R77+UR6+0xa00], R93 ;  /* 0x000a005d4d007988 */ /* 0x004fe80008000006 */
[----:B------:R-:W-:Y:S04]  /*11150*/  STL [R1+0x2bc], R20 ;  /* 0x0002bc1401007387 */ /* 0x000fe80000100800 */
[----:B----4-:R1:W-:Y:S04]  /*11160*/  STS.U8 [R77+UR6+0xe00], R4 ;  /* 0x000e00044d007988 */ /* 0x0103e80008000006 */
[----:B------:R2:W3:Y:S04]  /*11170*/  @P0 LDG.E.U8 R24, desc[UR14][R22.64] ;  /* 0x0000000e16180981 */ /* 0x0004e8000c1e1100 */
[----:B-1----:R-:W4:Y:S04]  /*11180*/  LDL.LU R4, [R1+0x498] ;  /* 0x0004980001047983 */ /* 0x002f280000300800 */
[----:B------:R1:W-:Y:S04]  /*11190*/  STS.U8 [R77+UR6+0x1200], R5 ;  /* 0x001200054d007988 */ /* 0x0003e80008000006 */
[----:B-1----:R-:W3:Y:S01]  /*111a0*/  LDL.LU R5, [R1+0x494] ;  /* 0x0004940001057983 */ /* 0x002ee20000300800 */
[----:B------:R-:W-:-:S02]  /*111b0*/  LOP3.LUT R18, R0, 0x66, R21, 0xfe, !PT ;  /* 0x0000006600127812 */ /* 0x000fc400078efe15 */
[----:B------:R-:W-:Y:S02]  /*111c0*/  ISETP.GE.AND P4, PT, R13, RZ, PT ;  /* 0x000000ff0d00720c */ /* 0x000fe40003f86270 */
[----:B------:R-:W-:Y:S02]  /*111d0*/  IABS R13, R18 ;  /* 0x00000012000d7213 */ /* 0x000fe40000000000 */
[----:B--2---:R-:W-:-:S03]  /*111e0*/  PRMT R23, RZ, 0x7610, R23 ;  /* 0x00007610ff177816 */ /* 0x004fc60000000017 */
[----:B------:R-:W-:-:S03]  /*111f0*/  IMAD.HI.U32 R17, R9, R13, RZ ;  /* 0x0000000d09117227 */ /* 0x000fc600078e00ff */
[----:B------:R1:W2:Y:S01]  /*11200*/  @P0 LDG.E.U8 R23, desc[UR14][R70.64] ;  /* 0x0000000e46170981 */ /* 0x0002a2000c1e1100 */
[----:B------:R-:W-:-:S04]  /*11210*/  IMAD.MOV R17, RZ, RZ, -R17 ;  /* 0x000000ffff117224 */ /* 0x000fc800078e0a11 */
[----:B------:R-:W-:Y:S02]  /*11220*/  IMAD R13, R8, R17, R13 ;  /* 0x00000011080d7224 */ /* 0x000fe400078e020d */
[----:B-1----:R-:W-:Y:S01]  /*11230*/  @P0 IMAD.MOV.U32 R71, RZ, RZ, R20 ;  /* 0x000000ffff470224 */ /* 0x002fe200078e0014 */
[----:B------:R-:W-:Y:S01]  /*11240*/  SEL R20, R79, R80, !P5 ;  /* 0x000000504f147207 */ /* 0x000fe20006800000 */
[----:B------:R-:W-:-:S04]  /*11250*/  IMAD.MOV.U32 R17, RZ, RZ, R12 ;  /* 0x000000ffff117224 */ /* 0x000fc800078e000c */
[----:B0-----:R-:W-:Y:S01]  /*11260*/  IMAD R20, R20, UR4, RZ ;  /* 0x0000000414147c24 */ /* 0x001fe2000f8e02ff */
[----:B------:R0:W-:Y:S01]  /*11270*/  STS.U8 [R77+UR6+0x1600], R2 ;  /* 0x001600024d007988 */ /* 0x0001e20008000006 */
[----:B------:R-:W-:Y:S01]  /*11280*/  @!P6 IMAD.MOV R17, RZ, RZ, -R17 ;  /* 0x000000ffff11e224 */ /* 0x000fe200078e0a11 */
[----:B------:R-:W1:Y:S01]  /*11290*/  LDCU UR4, c[0x0][0x3b0] ;  /* 0x00007600ff0477ac */ /* 0x000e620008000800 */
[----:B------:R-:W-:Y:S01]  /*112a0*/  @P0 IMAD.MOV.U32 R70, RZ, RZ, R3 ;  /* 0x000000ffff460224 */ /* 0x000fe200078e0003 */
[----:B0-----:R-:W-:-:S04]  /*112b0*/  IADD3 R2, P6, PT, R20, R7, RZ ;  /* 0x0000000714027210 */ /* 0x001fc80007fde0ff */
[----:B------:R-:W-:Y:S02]  /*112c0*/  LEA.HI.X.SX32 R3, R20, R6, 0x1, P6 ;  /* 0x0000000614037211 */ /* 0x000fe400030f0eff */
[----:B------:R-:W-:Y:S02]  /*112d0*/  ISETP.GT.U32.AND P6, PT, R8, R15, PT ;  /* 0x0000000f0800720c */ /* 0x000fe40003fc4070 */
[----:B------:R-:W-:-:S11]  /*112e0*/  SEL R29, R79, R29, !P5 ;  /* 0x0000001d4f1d7207 */ /* 0x000fd60006800000 */
[----:B------:R-:W-:-:S05]  /*112f0*/  @!P6 IMAD.IADD R15, R15, 0x1, -R8 ;  /* 0x000000010f0fe824 */ /* 0x000fca00078e0a08 */
[----:B------:R-:W-:Y:S01]  /*11300*/  ISETP.GT.U32.AND P6, PT, R8, R15, PT ;  /* 0x0000000f0800720c */ /* 0x000fe20003fc4070 */
[----:B-1----:R-:W-:Y:S01]  /*11310*/  IMAD R29, R29, UR4, RZ ;  /* 0x000000041d1d7c24 */ /* 0x002fe2000f8e02ff */
[----:B------:R0:W-:Y:S01]  /*11320*/  STL [R1+0x300], R2 ;  /* 0x0003000201007387 */ /* 0x0001e20000100800 */
[----:B------:R-:W-:Y:S01]  /*11330*/  PRMT R22, RZ, 0x7610, R22 ;  /* 0x00007610ff167816 */ /* 0x000fe20000000016 */
[----:B------:R-:W1:Y:S02]  /*11340*/  LDCU UR4, c[0x0][0x3b0] ;  /* 0x00007600ff0477ac */ /* 0x000e640008000800 */
[----:B------:R-:W-:Y:S04]  /*11350*/  STL [R1+0x2fc], R3 ;  /* 0x0002fc0301007387 */ /* 0x000fe80000100800 */
[----:B------:R-:W2:Y:S03]  /*11360*/  LDL.LU R48, [R1+0x4bc] ;  /* 0x0004bc0001307983 */ /* 0x000ea60000300800 */
[----:B------:R-:W-:Y:S01]  /*11370*/  @!P6 IMAD.IADD R15, R15, 0x1, -R8 ;  /* 0x000000010f0fe824 */ /* 0x000fe200078e0a08 */
[C---:B------:R-:W-:Y:S01]  /*11380*/  IADD3 R35, P6, PT, R29.reuse, R7, RZ ;  /* 0x000000071d237210 */ /* 0x040fe20007fde0ff */
[----:B------:R-:W2:Y:S03]  /*11390*/  LDL.LU R45, [R1+0x490] ;  /* 0x00049000012d7983 */ /* 0x000ea60000300800 */
[----:B------:R-:W-:Y:S01]  /*113a0*/  LEA.HI.X.SX32 R36, R29, R6, 0x1, P6 ;  /* 0x000000061d247211 */ /* 0x000fe200030f0eff */
[----:B------:R-:W2:Y:S04]  /*113b0*/  LDL.LU R69, [R1+0x48c] ;  /* 0x00048c0001457983 */ /* 0x000ea80000300800 */
[----:B------:R-:W2:Y:S04]  /*113c0*/  LDL.LU R72, [R1+0x484] ;  /* 0x0004840001487983 */ /* 0x000ea80000300800 */
[----:B------:R-:W2:Y:S04]  /*113d0*/  LDL.LU R74, [R1+0x454] ;  /* 0x00045400014a7983 */ /* 0x000ea80000300800 */
[----:B------:R-:W-:Y:S04]  /*113e0*/  STL [R1+0x340], R35 ;  /* 0x0003402301007387 */ /* 0x000fe80000100800 */
[----:B------:R0:W2:Y:S04]  /*113f0*/  @P0 LDG.E.U8 R22, desc[UR14][R70.64] ;  /* 0x0000000e46160981 */ /* 0x0000a8000c1e1100 */
[----:B------:R-:W-:Y:S04]  /*11400*/  STL [R1+0x33c], R36 ;  /* 0x00033c2401007387 */ /* 0x000fe80000100800 */
[----:B------:R-:W2:Y:S01]  /*11410*/  LDL.LU R78, [R1+0x43c] ;  /* 0x00043c00014e7983 */ /* 0x000ea20000300800 */
[----:B0-----:R-:W-:-:S03]  /*11420*/  @P0 IMAD.MOV.U32 R70, RZ, RZ, R2 ;  /* 0x000000ffff460224 */ /* 0x001fc600078e0002 */
[----:B------:R-:W2:Y:S01]  /*11430*/  LDL.LU R2, [R1+0x40c] ;  /* 0x00040c0001027983 */ /* 0x000ea20000300800 */
[----:B------:R-:W-:-:S03]  /*11440*/  @P0 IMAD.MOV.U32 R71, RZ, RZ, R3 ;  /* 0x000000ffff470224 */ /* 0x000fc600078e0003 */
[----:B----4-:R0:W-:Y:S04]  /*11450*/  STS.U8 [R77+UR6+0x1a00], R4 ;  /* 0x001a00044d007988 */ /* 0x0101e80008000006 */
[----:B0-----:R-:W4:Y:S04]  /*11460*/  LDL.LU R4, [R1+0x3d8] ;  /* 0x0003d80001047983 */ /* 0x001f280000300800 */
[----:B------:R-:W4:Y:S04]  /*11470*/  LDL.LU R81, [R1+0x3fc] ;  /* 0x0003fc0001517983 */ /* 0x000f280000300800 */
        /* <DEDUP_REMOVED lines=9> */
[----:B---3--:R0:W-:Y:S04]  /*11510*/  STS.U8 [R77+UR6+0x1e00], R5 ;  /* 0x001e00054d007988 */ /* 0x0081e80008000006 */
[----:B------:R-:W3:Y:S04]  /*11520*/  LDL.LU R3, [R1+0x298] ;  /* 0x0002980001037983 */ /* 0x000ee80000300800 */
[----:B0-----:R-:W3:Y:S01]  /*11530*/  LDL.LU R5, [R1+0x294] ;  /* 0x0002940001057983 */ /* 0x001ee20000300800 */
[----:B------:R-:W0:Y:S01]  /*11540*/  S2R R80, SR_TID.X ;  /* 0x0000000000507919 */ /* 0x000e220000002100 */
[----:B------:R-:W-:-:S06]  /*11550*/  PRMT R20, RZ, 0x7610, R20 ;  /* 0x00007610ff147816 */ /* 0x000fcc0000000014 */
[----:B------:R0:W3:Y:S04]  /*11560*/  @P0 LDG.E.U8 R20, desc[UR14][R70.64] ;  /* 0x0000000e46140981 */ /* 0x0000e8000c1e1100 */
[----:B--2---:R-:W-:Y:S04]  /*11570*/  STS.U8 [R77+UR6+0x2200], R48 ;  /* 0x002200304d007988 */ /* 0x004fe80008000006 */
[----:B------:R-:W-:Y:S04]  /*11580*/  STS.U8 [R77+UR6+0x2600], R45 ;  /* 0x0026002d4d007988 */ /* 0x000fe80008000006 */
[----:B------:R-:W-:Y:S01]  /*11590*/  STS.U8 [R77+UR6+0x2a00], R69 ;  /* 0x002a00454d007988 */ /* 0x000fe20008000006 */
[----:B0-----:R-:W-:-:S03]  /*115a0*/  LOP3.LUT R80, R80, 0x7f, RZ, 0xc0, !PT ;  /* 0x0000007f50507812 */ /* 0x001fc600078ec0ff */
[----:B------:R-:W-:Y:S04]  /*115b0*/  STS.U8 [R77+UR6+0x2e00], R72 ;  /* 0x002e00484d007988 */ /* 0x000fe80008000006 */
[----:B------:R-:W-:Y:S01]  /*115c0*/  STS.U8 [R77+UR6+0x3200], R74 ;  /* 0x0032004a4d007988 */ /* 0x000fe20008000006 */
[C---:B------:R-:W-:Y:S01]  /*115d0*/  LOP3.LUT R76, R80.reuse, 0x50, RZ, 0x3c, !PT ;  /* 0x00000050504c7812 */ /* 0x040fe200078e3cff */
[----:B------:R-:W-:Y:S02]  /*115e0*/  @P0 IMAD.MOV.U32 R71, RZ, RZ, R36 ;  /* 0x000000ffff470224 */ /* 0x000fe400078e0024 */
[----:B------:R-:W-:Y:S04]  /*115f0*/  STS.U8 [R77+UR6+0x3600], R78 ;  /* 0x0036004e4d007988 */ /* 0x000fe80008000006 */
[----:B------:R0:W-:Y:S04]  /*11600*/  STS.U8 [R77+UR6+0x3a00], R2 ;  /* 0x003a00024d007988 */ /* 0x0001e80008000006 */
[----:B0-----:R-:W2:Y:S04]  /*11610*/  LDL.LU R2, [R1+0x290] ;  /* 0x0002900001027983 */ /* 0x001ea80000300800 */
[----:B----4-:R0:W-:Y:S04]  /*11620*/  STS.U8 [R77+UR6+0x3e00], R4 ;  /* 0x003e00044d007988 */ /* 0x0101e80008000006 */
[----:B------:R4:W-:Y:S04]  /*11630*/  STS.U8 [R76+UR6+0x280], R81 ;  /* 0x000280514c007988 */ /* 0x0009e80008000006 */
[----:B0-----:R-:W2:Y:S04]  /*11640*/  LDL.LU R4, [R1+0x288] ;  /* 0x0002880001047983 */ /* 0x001ea80000300800 */
[----:B------:R-:W2:Y:S04]  /*11650*/  LDL.LU R38, [R1+0x284] ;  /* 0x0002840001267983 */ /* 0x000ea80000300800 */
[----:B------:R-:W2:Y:S04]  /*11660*/  LDL.LU R36, [R1+0x254] ;  /* 0x0002540001247983 */ /* 0x000ea80000300800 */
[----:B------:R-:W2:Y:S04]  /*11670*/  LDL.LU R37, [R1+0x258] ;  /* 0x0002580001257983 */ /* 0x000ea80000300800 */
[----:B------:R-:W2:Y:S04]  /*11680*/  LDL.LU R39, [R1+0x250] ;  /* 0x0002500001277983 */ /* 0x000ea80000300800 */
[----:B------:R-:W2:Y:S04]  /*11690*/  LDL.LU R40, [R1+0x24c] ;  /* 0x00024c0001287983 */ /* 0x000ea80000300800 */
[----:B------:R0:W-:Y:S04]  /*116a0*/  STS.U8 [R76+UR6+0x680], R82 ;  /* 0x000680524c007988 */ /* 0x0001e80008000006 */
[----:B------:R-:W2:Y:S04]  /*116b0*/  LDL.LU R41, [R1+0x248] ;  /* 0x0002480001297983 */ /* 0x000ea80000300800 */
[----:B------:R-:W-:Y:S04]  /*116c0*/  STS.U8 [R76+UR6+0xa80], R83 ;  /* 0x000a80534c007988 */ /* 0x000fe80008000006 */
        /* <DEDUP_REMOVED lines=15> */
[----:B---3--:R-:W-:Y:S04]  /*117c0*/  STS.U8 [R76+UR6+0x2a80], R3 ;  /* 0x002a80034c007988 */ /* 0x008fe80008000006 */
[----:B----4-:R-:W3:Y:S04]  /*117d0*/  LDL.LU R81, [R1+0x1fc] ;  /* 0x0001fc0001517983 */ /* 0x010ee80000300800 */
[----:B------:R4:W-:Y:S04]  /*117e0*/  STS.U8 [R76+UR6+0x2e80], R5 ;  /* 0x002e80054c007988 */ /* 0x0009e80008000006 */
[----:B0-----:R-:W3:Y:S04]  /*117f0*/  LDL.LU R82, [R1+0x1f8] ;  /* 0x0001f80001527983 */ /* 0x001ee80000300800 */
[----:B----4-:R-:W4:Y:S04]  /*11800*/  LDL.LU R5, [R1+0x1f4] ;  /* 0x0001f40001057983 */ /* 0x010f280000300800 */
[----:B------:R-:W3:Y:S04]  /*11810*/  LDL.LU R83, [R1+0x1f0] ;  /* 0x0001f00001537983 */ /* 0x000ee80000300800 */
[----:B------:R-:W3:Y:S01]  /*11820*/  LDL.LU R85, [R1+0x1ec] ;  /* 0x0001ec0001557983 */ /* 0x000ee20000300800 */
[----:B------:R-:W-:-:S03]  /*11830*/  LOP3.LUT R90, R80, 0x60, RZ, 0x3c, !PT ;  /* 0x00000060505a7812 */ /* 0x000fc600078e3cff */
[----:B------:R-:W3:Y:S04]  /*11840*/  LDL.LU R86, [R1+0x1c0] ;  /* 0x0001c00001567983 */ /* 0x000ee80000300800 */
[----:B------:R-:W3:Y:S04]  /*11850*/  LDL.LU R87, [R1+0x1bc] ;  /* 0x0001bc0001577983 */ /* 0x000ee80000300800 */
[----:B------:R-:W3:Y:S04]  /*11860*/  LDL.LU R89, [R1+0x1b8] ;  /* 0x0001b80001597983 */ /* 0x000ee80000300800 */
[----:B------:R-:W3:Y:S04]  /*11870*/  LDL.LU R91, [R1+0x1b4] ;  /* 0x0001b400015b7983 */ /* 0x000ee80000300800 */
[----:B--2---:R0:W-:Y:S04]  /*11880*/  STS.U8 [R76+UR6+0x3280], R2 ;  /* 0x003280024c007988 */ /* 0x0041e80008000006 */
[----:B------:R-:W2:Y:S04]  /*11890*/  LDL.LU R92, [R1+0x1b0] ;  /* 0x0001b000015c7983 */ /* 0x000ea80000300800 */
[----:B------:R-:W2:Y:S04]  /*118a0*/  LDL.LU R93, [R1+0x1ac] ;  /* 0x0001ac00015d7983 */ /* 0x000ea80000300800 */
[----:B------:R-:W2:Y:S04]  /*118b0*/  LDL.LU R3, [R1+0xd8] ;  /* 0x0000d80001037983 */ /* 0x000ea80000300800 */
[----:B0-----:R-:W2:Y:S04]  /*118c0*/  LDL.LU R2, [R1+0xd4] ;  /* 0x0000d40001027983 */ /* 0x001ea80000300800 */
[----:B------:R0:W-:Y:S04]  /*118d0*/  STS.U8 [R76+UR6+0x3680], R4 ;  /* 0x003680044c007988 */ /* 0x0001e80008000006 */
[----:B------:R-:W-:Y:S04]  /*118e0*/  STS.U8 [R76+UR6+0x3a80], R38 ;  /* 0x003a80264c007988 */ /* 0x000fe80008000006 */
[----:B------:R-:W-:Y:S04]  /*118f0*/  STS.U8 [R76+UR6+0x3e80], R36 ;  /* 0x003e80244c007988 */ /* 0x000fe80008000006 */
[----:B0-----:R-:W2:Y:S04]  /*11900*/  LDL.LU R4, [R1+0xd0] ;  /* 0x0000d00001047983 */ /* 0x001ea80000300800 */
[----:B----4-:R0:W-:Y:S04]  /*11910*/  STS.U8 [R90+UR6+0x3b00], R5 ;  /* 0x003b00055a007988 */ /* 0x0101e80008000006 */
[----:B0-----:R-:W4:Y:S01]  /*11920*/  LDL.LU R5, [R1+0xcc] ;  /* 0x0000cc0001057983 */ /* 0x001f220000300800 */
[----:B------:R-:W-:-:S03]  /*11930*/  @P0 IMAD.MOV.U32 R70, RZ, RZ, R35 ;  /* 0x000000ffff460224 */ /* 0x000fc600078e0023 */
[----:B------:R-:W4:Y:S04]  /*11940*/  LDL.LU R35, [R1+0xc8] ;  /* 0x0000c80001237983 */ /* 0x000f280000300800 */
[----:B------:R-:W4:Y:S04]  /*11950*/  LDL.LU R38, [R1+0xc4] ;  /* 0x0000c40001267983 */ /* 0x000f280000300800 */
[----:B------:R0:W-:Y:S04]  /*11960*/  STS.U8 [R90+UR6+0x300], R37 ;  /* 0x000300255a007988 */ /* 0x0001e80008000006 */
[----:B------:R-:W4:Y:S04]  /*11970*/  LDL.LU R36, [R1+0xc0] ;  /* 0x0000c00001247983 */ /* 0x000f280000300800 */
[----:B------:R1:W-:Y:S04]  /*11980*/  STS.U8 [R90+UR6+0x700], R39 ;  /* 0x000700275a007988 */ /* 0x0003e80008000006 */
[----:B0-----:R-:W4:Y:S04]  /*11990*/  LDL.LU R37, [R1+0xbc] ;  /* 0x0000bc0001257983 */ /* 0x001f280000300800 */
[----:B------:R0:W-:Y:S04]  /*119a0*/  STS.U8 [R90+UR6+0xb00], R40 ;  /* 0x000b00285a007988 */ /* 0x0001e80008000006 */
[----:B-1----:R-:W4:Y:S04]  /*119b0*/  LDL.LU R39, [R1+0xb8] ;  /* 0x0000b80001277983 */ /* 0x002f280000300800 */
        /* <DEDUP_REMOVED lines=13> */
[----:B0-----:R-:W4:Y:S01]  /*11a90*/  LDL.LU R69, [R1+0x5c] ;  /* 0x00005c0001457983 */ /* 0x001f220000300800 */
[----:B------:R-:W-:-:S03]  /*11aa0*/  LOP3.LUT R88, R80, 0x70, RZ, 0x3c, !PT ;  /* 0x0000007050587812 */ /* 0x000fc600078e3cff */
[----:B------:R0:W-:Y:S04]  /*11ab0*/  STS.U8 [R90+UR6+0x2b00], R74 ;  /* 0x002b004a5a007988 */ /* 0x0001e80008000006 */
[----:B-1----:R-:W4:Y:S01]  /*11ac0*/  LDL.LU R72, [R1+0x58] ;  /* 0x0000580001487983 */ /* 0x002f220000300800 */
[----:B------:R-:W-:-:S03]  /*11ad0*/  LOP3.LUT R29, R0, 0x67, R21, 0xfe, !PT ;  /* 0x00000067001d7812 */ /* 0x000fc600078efe15 */
[----:B------:R1:W-:Y:S04]  /*11ae0*/  STS.U8 [R90+UR6+0x2f00], R78 ;  /* 0x002f004e5a007988 */ /* 0x0003e80008000006 */
[----:B0-----:R-:W4:Y:S04]  /*11af0*/  LDL.LU R74, [R1+0x54] ;  /* 0x00005400014a7983 */ /* 0x001f280000300800 */
[----:B---3--:R0:W-:Y:S04]  /*11b00*/  STS.U8 [R90+UR6+0x3300], R81 ;  /* 0x003300515a007988 */ /* 0x0081e80008000006 */
[----:B-1----:R-:W3:Y:S04]  /*11b10*/  LDL.LU R78, [R1+0x4c] ;  /* 0x00004c00014e7983 */ /* 0x002ee80000300800 */
[----:B------:R1:W-:Y:S04]  /*11b20*/  STS.U8 [R90+UR6+0x3700], R82 ;  /* 0x003700525a007988 */ /* 0x0003e80008000006 */
[----:B0-----:R-:W3:Y:S04]  /*11b30*/  LDL.LU R81, [R1+0x48] ;  /* 0x0000480001517983 */ /* 0x001ee80000300800 */
[----:B-1----:R-:W3:Y:S04]  /*11b40*/  LDL.LU R82, [R1+0x44] ;  /* 0x0000440001527983 */ /* 0x002ee80000300800 */
[----:B------:R-:W3:Y:S04]  /*11b50*/  LDL.LU R21, [R1+0x40] ;  /* 0x0000400001157983 */ /* 0x000ee80000300800 */
[----:B------:R0:W-:Y:S04]  /*11b60*/  STS.U8 [R90+UR6+0x3f00], R83 ;  /* 0x003f00535a007988 */ /* 0x0001e80008000006 */
[----:B------:R1:W-:Y:S04]  /*11b70*/  STS.U8 [R88+UR6+0x380], R85 ;  /* 0x0003805558007988 */ /* 0x0003e80008000006 */
[----:B------:R1:W-:Y:S04]  /*11b80*/  STS.U8 [R88+UR6+0x780], R86 ;  /* 0x0007805658007988 */ /* 0x0003e80008000006 */
[----:B0-----:R-:W3:Y:S04]  /*11b90*/  LDL.LU R83, [R1+0x3c] ;  /* 0x00003c0001537983 */ /* 0x001ee80000300800 */
[----:B-1----:R-:W3:Y:S04]  /*11ba0*/  LDL.LU R85, [R1+0x38] ;  /* 0x0000380001557983 */ /* 0x002ee80000300800 */
[----:B------:R0:W-:Y:S04]  /*11bb0*/  STS.U8 [R88+UR6+0xb80], R87 ;  /* 0x000b805758007988 */ /* 0x0001e80008000006 */
[----:B------:R-:W3:Y:S04]  /*11bc0*/  LDL.LU R86, [R1+0x34] ;  /* 0x0000340001567983 */ /* 0x000ee80000300800 */
[----:B------:R1:W-:Y:S04]  /*11bd0*/  STS.U8 [R88+UR6+0xf80], R89 ;  /* 0x000f805958007988 */ /* 0x0003e80008000006 */
[----:B0-----:R-:W3:Y:S04]  /*11be0*/  LDL.LU R87, [R1+0x30] ;  /* 0x0000300001577983 */ /* 0x001ee80000300800 */
[----:B------:R0:W-:Y:S04]  /*11bf0*/  STS.U8 [R88+UR6+0x1380], R91 ;  /* 0x0013805b58007988 */ /* 0x0001e80008000006 */
[----:B-1----:R-:W3:Y:S04]  /*11c00*/  LDL.LU R89, [R1+0x2c] ;  /* 0x00002c0001597983 */ /* 0x002ee80000300800 */
[----:B--2---:R1:W-:Y:S04]  /*11c10*/  STS.U8 [R88+UR6+0x1780], R92 ;  /* 0x0017805c58007988 */ /* 0x0043e80008000006 */
[----:B0-----:R-:W2:Y:S04]  /*11c20*/  LDL.LU R91, [R1+0x28] ;  /* 0x00002800015b7983 */ /* 0x001ea80000300800 */
[----:B------:R0:W-:Y:S04]  /*11c30*/  STS.U8 [R88+UR6+0x1b80], R93 ;  /* 0x001b805d58007988 */ /* 0x0001e80008000006 */
[----:B-1----:R-:W2:Y:S04]  /*11c40*/  LDL.LU R92, [R1+0x24] ;  /* 0x00002400015c7983 */ /* 0x002ea80000300800 */
[----:B------:R1:W-:Y:S04]  /*11c50*/  STS.U8 [R88+UR6+0x1f80], R3 ;  /* 0x001f800358007988 */ /* 0x0003e80008000006 */
[----:B0-----:R-:W2:Y:S04]  /*11c60*/  LDL.LU R93, [R1+0x20] ;  /* 0x00002000015d7983 */ /* 0x001ea80000300800 */
[----:B------:R0:W-:Y:S04]  /*11c70*/  STS.U8 [R88+UR6+0x2380], R2 ;  /* 0x0023800258007988 */ /* 0x0001e80008000006 */
[----:B-1----:R-:W2:Y:S04]  /*11c80*/  LDL.LU R3, [R1+0x1c] ;  /* 0x00001c0001037983 */ /* 0x002ea80000300800 */
[----:B------:R1:W-:Y:S04]  /*11c90*/  STS.U8 [R88+UR6+0x2780], R4 ;  /* 0x0027800458007988 */ /* 0x0003e80008000006 */
[----:B0-----:R-:W2:Y:S04]  /*11ca0*/  LDL.LU R2, [R1+0x18] ;  /* 0x0000180001027983 */ /* 0x001ea80000300800 */
[----:B-1----:R-:W2:Y:S04]  /*11cb0*/  LDL.LU R4, [R1+0x14] ;  /* 0x0000140001047983 */ /* 0x002ea80000300800 */
[----:B----4-:R0:W-:Y:S04]  /*11cc0*/  STS.U8 [R88+UR6+0x2b80], R5 ;  /* 0x002b800558007988 */ /* 0x0101e80008000006 */
[----:B0-----:R-:W4:Y:S04]  /*11cd0*/  LDL.LU R5, [R1+0x10] ;  /* 0x0000100001057983 */ /* 0x001f280000300800 */
[----:B------:R0:W-:Y:S04]  /*11ce0*/  STS.U8 [R88+UR6+0x2f80], R35 ;  /* 0x002f802358007988 */ /* 0x0001e80008000006 */
[----:B------:R1:W-:Y:S04]  /*11cf0*/  STS.U8 [R88+UR6+0x3380], R38 ;  /* 0x0033802658007988 */ /* 0x0003e80008000006 */
[----:B------:R1:W-:Y:S04]  /*11d00*/  STS.U8 [R88+UR6+0x3780], R36 ;  /* 0x0037802458007988 */ /* 0x0003e80008000006 */
[----:B0-----:R-:W4:Y:S04]  /*11d10*/  LDL.LU R35, [R1+0x988] ;  /* 0x0009880001237983 */ /* 0x001f280000300800 */
[----:B------:R0:W-:Y:S04]  /*11d20*/  STS.U8 [R88+UR6+0x3b80], R37 ;  /* 0x003b802558007988 */ /* 0x0001e80008000006 */
[----:B------:R0:W-:Y:S04]  /*11d30*/  STS.U8 [R88+UR6+0x3f80], R39 ;  /* 0x003f802758007988 */ /* 0x0001e80008000006 */
[----:B-1----:R-:W4:Y:S04]  /*11d40*/  LDL.LU R38, [R1+0x984] ;  /* 0x0009840001267983 */ /* 0x002f280000300800 */
[----:B------:R1:W-:Y:S04]  /*11d50*/  STS.U8 [R80+UR6+0x4000], R40 ;  /* 0x0040002850007988 */ /* 0x0003e80008000006 */
[----:B------:R-:W4:Y:S04]  /*11d60*/  LDL.LU R36, [R1+0x980] ;  /* 0x0009800001247983 */ /* 0x000f280000300800 */
[----:B------:R1:W-:Y:S04]  /*11d70*/  STS.U8 [R80+UR6+0x4400], R41 ;  /* 0x0044002950007988 */ /* 0x0003e80008000006 */
[----:B0-----:R-:W4:Y:S04]  /*11d80*/  LDL.LU R37, [R1+0x97c] ;  /* 0x00097c0001257983 */ /* 0x001f280000300800 */
[----:B------:R0:W-:Y:S04]  /*11d90*/  STS.U8 [R80+UR6+0x4800], R42 ;  /* 0x0048002a50007988 */ /* 0x0001e80008000006 */
[----:B------:R-:W4:Y:S04]  /*11da0*/  LDL.LU R39, [R1+0x978] ;  /* 0x0009780001277983 */ /* 0x000f280000300800 */
        /* <DEDUP_REMOVED lines=12> */
[----:B---3--:R3:W-:Y:S04]  /*11e70*/  STS.U8 [R80+UR6+0x6400], R78 ;  /* 0x0064004e50007988 */ /* 0x0087e80008000006 */
[----:B0-----:R-:W4:Y:S04]  /*11e80*/  LDL.LU R69, [R1+0x95c] ;  /* 0x00095c0001457983 */ /* 0x001f280000300800 */
[----:B------:R0:W-:Y:S04]  /*11e90*/  STS.U8 [R80+UR6+0x6800], R81 ;  /* 0x0068005150007988 */ /* 0x0001e80008000006 */
[----:B------:R-:W4:Y:S04]  /*11ea0*/  LDL.LU R72, [R1+0x958] ;  /* 0x0009580001487983 */ /* 0x000f280000300800 */
[----:B------:R-:W-:Y:S04]  /*11eb0*/  STS.U8 [R80+UR6+0x6c00], R82 ;  /* 0x006c005250007988 */ /* 0x000fe80008000006 */
[----:B-1----:R-:W4:Y:S04]  /*11ec0*/  LDL.LU R74, [R1+0x954] ;  /* 0x00095400014a7983 */ /* 0x002f280000300800 */
[----:B------:R1:W-:Y:S04]  /*11ed0*/  STS.U8 [R80+UR6+0x7000], R21 ;  /* 0x0070001550007988 */ /* 0x0003e80008000006 */
[----:B---3--:R-:W3:Y:S04]  /*11ee0*/  LDL.LU R78, [R1+0x950] ;  /* 0x00095000014e7983 */ /* 0x008ee80000300800 */
[----:B0-----:R-:W3:Y:S01]  /*11ef0*/  LDL.LU R81, [R1+0x94c] ;  /* 0x00094c0001517983 */ /* 0x001ee20000300800 */
[----:B-1----:R-:W-:-:S03]  /*11f00*/  LOP3.LUT R21, R80, 0x10, RZ, 0x3c, !PT ;  /* 0x0000001050157812 */ /* 0x002fc600078e3cff */
[----:B------:R-:W3:Y:S04]  /*11f10*/  LDL.LU R82, [R1+0x948] ;  /* 0x0009480001527983 */ /* 0x000ee80000300800 */
[----:B------:R0:W-:Y:S04]  /*11f20*/  STS.U8 [R80+UR6+0x7400], R83 ;  /* 0x0074005350007988 */ /* 0x0001e80008000006 */
[----:B------:R1:W-:Y:S04]  /*11f30*/  STS.U8 [R80+UR6+0x7800], R85 ;  /* 0x0078005550007988 */ /* 0x0003e80008000006 */
[----:B------:R1:W-:Y:S04]  /*11f40*/  STS.U8 [R80+UR6+0x7c00], R86 ;  /* 0x007c005650007988 */ /* 0x0003e80008000006 */
[----:B0-----:R-:W3:Y:S04]  /*11f50*/  LDL.LU R83, [R1+0x944] ;  /* 0x0009440001537983 */ /* 0x001ee80000300800 */
[----:B-1----:R-:W3:Y:S04]  /*11f60*/  LDL.LU R85, [R1+0x940] ;  /* 0x0009400001557983 */ /* 0x002ee80000300800 */
[----:B------:R-:W3:Y:S04]  /*11f70*/  LDL.LU R86, [R1+0x93c] ;  /* 0x00093c0001567983 */ /* 0x000ee80000300800 */
[----:B------:R0:W-:Y:S04]  /*11f80*/  STS.U8 [R21+UR6+0x4080], R87 ;  /* 0x0040805715007988 */ /* 0x0001e80008000006 */
[----:B------:R1:W-:Y:S04]  /*11f90*/  STS.U8 [R21+UR6+0x4480], R89 ;  /* 0x0044805915007988 */ /* 0x0003e80008000006 */
[----:B--2---:R2:W-:Y:S04]  /*11fa0*/  STS.U8 [R21+UR6+0x4880], R91 ;  /* 0x0048805b15007988 */ /* 0x0045e80008000006 */
[----:B0-----:R-:W3:Y:S04]  /*11fb0*/  LDL.LU R87, [R1+0x938] ;  /* 0x0009380001577983 */ /* 0x001ee80000300800 */
[----:B-1----:R-:W3:Y:S04]  /*11fc0*/  LDL.LU R89, [R1+0x934] ;  /* 0x0009340001597983 */ /* 0x002ee80000300800 */
[----:B--2---:R-:W2:Y:S04]  /*11fd0*/  LDL.LU R91, [R1+0x930] ;  /* 0x00093000015b7983 */ /* 0x004ea80000300800 */
[----:B------:R0:W-:Y:S04]  /*11fe0*/  STS.U8 [R21+UR6+0x4c80], R92 ;  /* 0x004c805c15007988 */ /* 0x0001e80008000006 */
[----:B------:R1:W-:Y:S04]  /*11ff0*/  STS.U8 [R21+UR6+0x5080], R93 ;  /* 0x0050805d15007988 */ /* 0x0003e80008000006 */
[----:B------:R1:W-:Y:S04]  /*12000*/  STS.U8 [R21+UR6+0x5480], R3 ;  /* 0x0054800315007988 */ /* 0x0003e80008000006 */
[----:B0-----:R-:W2:Y:S04]  /*12010*/  LDL.LU R92, [R1+0x92c] ;  /* 0x00092c00015c7983 */ /* 0x001ea80000300800 */
[----:B-1----:R-:W2:Y:S04]  /*12020*/  LDL.LU R93, [R1+0x928] ;  /* 0x00092800015d7983 */ /* 0x002ea80000300800 */
[----:B------:R-:W2:Y:S04]  /*12030*/  LDL.LU R3, [R1+0x924] ;  /* 0x0009240001037983 */ /* 0x000ea80000300800 */
[----:B------:R0:W-:Y:S04]  /*12040*/  STS.U8 [R21+UR6+0x5880], R2 ;  /* 0x0058800215007988 */ /* 0x0001e80008000006 */
[----:B------:R1:W-:Y:S04]  /*12050*/  STS.U8 [R21+UR6+0x5c80], R4 ;  /* 0x005c800415007988 */ /* 0x0003e80008000006 */
[----:B0-----:R-:W2:Y:S04]  /*12060*/  LDL.LU R2, [R1+0x920] ;  /* 0x0009200001027983 */ /* 0x001ea80000300800 */
[----:B-1----:R-:W2:Y:S04]  /*12070*/  LDL.LU R4, [R1+0x91c] ;  /* 0x00091c0001047983 */ /* 0x002ea80000300800 */
[----:B----4-:R0:W-:Y:S04]  /*12080*/  STS.U8 [R21+UR6+0x6080], R5 ;  /* 0x0060800515007988 */ /* 0x0101e80008000006 */
[----:B0-----:R-:W4:Y:S01]  /*12090*/  LDL.LU R5, [R1+0x918] ;  /* 0x0009180001057983 */ /* 0x001f220000300800 */
[----:B------:R-:W-:-:S02]  /*120a0*/  IABS R12, R29 ;  /* 0x0000001d000c7213 */ /* 0x000fc40000000000 */
[----:B------:R-:W-:-:S03]  /*120b0*/  ISETP.GE.AND P6, PT, R18, RZ, PT ;  /* 0x000000ff1200720c */ /* 0x000fc60003fc6270 */
[----:B------:R-:W-:Y:S01]  /*120c0*/  IMAD.HI.U32 R18, R9, R12, RZ ;  /* 0x0000000c09127227 */ /* 0x000fe200078e00ff */
[----:B------:R-:W-:-:S03]  /*120d0*/  LOP3.LUT R80, R80, 0x20, RZ, 0x3c, !PT ;  /* 0x0000002050507812 */ /* 0x000fc600078e3cff */
[----:B------:R-:W-:-:S04]  /*120e0*/  IMAD.MOV R18, RZ, RZ, -R18 ;  /* 0x000000ffff127224 */ /* 0x000fc800078e0a12 */
[----:B------:R-:W-:Y:S01]  /*120f0*/  IMAD R12, R8, R18, R12 ;  /* 0x00000012080c7224 */ /* 0x000fe200078e020c */
[----:B------:R-:W-:-:S06]  /*12100*/  PRMT R18, RZ, 0x7610, R18 ;  /* 0x00007610ff127816 */ /* 0x000fcc0000000012 */
[----:B------:R-:W3:Y:S04]  /*12110*/  @P0 LDG.E.U8 R18, desc[UR14][R70.64] ;  /* 0x0000000e46120981 */ /* 0x000ee8000c1e1100 */
[----:B----4-:R0:W-:Y:S04]  /*12120*/  STS.U8 [R21+UR6+0x6480], R5 ;  /* 0x0064800515007988 */ /* 0x0101e80008000006 */
[----:B--2---:R1:W-:Y:S04]  /*12130*/  STS.U8 [R21+UR6+0x6880], R4 ;  /* 0x0068800415007988 */ /* 0x0043e80008000006 */
[----:B------:R-:W-:Y:S04]  /*12140*/  STS.U8 [R21+UR6+0x6c80], R2 ;  /* 0x006c800215007988 */ /* 0x000fe80008000006 */
[----:B------:R-:W-:Y:S04]  /*12150*/  STS.U8 [R21+UR6+0x7080], R3 ;  /* 0x0070800315007988 */ /* 0x000fe80008000006 */
[----:B------:R2:W-:Y:S04]  /*12160*/  STS.U8 [R21+UR6+0x7480], R93 ;  /* 0x0074805d15007988 */ /* 0x0005e80008000006 */
[----:B0-----:R-:W5:Y:S04]  /*12170*/  LDL.LU R5, [R1+0x914] ;  /* 0x0009140001057983 */ /* 0x001f680000300800 */
[----:B-1----:R-:W4:Y:S01]  /*12180*/  LDL.LU R4, [R1+0x910] ;  /* 0x0009100001047983 */ /* 0x002f220000300800 */
[----:B--2---:R-:W0:Y:S03]  /*12190*/  S2R R93, SR_TID.X ;  /* 0x00000000005d7919 */ /* 0x004e260000002100 */
[----:B------:R-:W2:Y:S04]  /*121a0*/  LDL.LU R2, [R1+0x90c] ;  /* 0x00090c0001027983 */ /* 0x000ea80000300800 */
[----:B------:R-:W2:Y:S01]  /*121b0*/  LDL.LU R3, [R1+0x908] ;  /* 0x0009080001037983 */ /* 0x000ea20000300800 */
[----:B0-----:R-:W-:-:S04]  /*121c0*/  LOP3.LUT R93, R93, 0x7f, RZ, 0xc0, !PT ;  /* 0x0000007f5d5d7812 */ /* 0x001fc800078ec0ff */
[----:B------:R-:W-:-:S05]  /*121d0*/  LOP3.LUT R93, R93, 0x10, RZ, 0x3c, !PT ;  /* 0x000000105d5d7812 */ /* 0x000fca00078e3cff */
[----:B------:R-:W-:Y:S04]  /*121e0*/  STS.U8 [R93+UR6+0x7880], R92 ;  /* 0x0078805c5d007988 */ /* 0x000fe80008000006 */
[----:B------:R-:W-:Y:S04]  /*121f0*/  STS.U8 [R93+UR6+0x7c80], R91 ;  /* 0x007c805b5d007988 */ /* 0x000fe80008000006 */
[----:B---3--:R0:W-:Y:S04]  /*12200*/  STS.U8 [R80+UR6+0x4100], R89 ;  /* 0x0041005950007988 */ /* 0x0081e80008000006 */
[----:B------:R-:W-:Y:S04]  /*12210*/  STS.U8 [R80+UR6+0x4500], R87 ;  /* 0x0045005750007988 */ /* 0x000fe80008000006 */
[----:B------:R-:W-:Y:S04]  /*12220*/  STS.U8 [R80+UR6+0x4900], R86 ;  /* 0x0049005650007988 */ /* 0x000fe80008000006 */
[----:B0-----:R-:W3:Y:S04]  /*12230*/  LDL.LU R89, [R1+0xb4] ;  /* 0x0000b40001597983 */ /* 0x001ee80000300800 */
[----:B------:R-:W-:Y:S04]  /*12240*/  STS.U8 [R80+UR6+0x4d00], R85 ;  /* 0x004d005550007988 */ /* 0x000fe80008000006 */
[----:B------:R-:W-:Y:S04]  /*12250*/  STS.U8 [R80+UR6+0x5100], R83 ;  /* 0x0051005350007988 */ /* 0x000fe80008000006 */
[----:B------:R-:W-:Y:S04]  /*12260*/  STS.U8 [R80+UR6+0x5500], R82 ;  /* 0x0055005250007988 */ /* 0x000fe80008000006 */
[----:B------:R-:W-:Y:S04]  /*12270*/  STS.U8 [R80+UR6+0x5900], R81 ;  /* 0x0059005150007988 */ /* 0x000fe80008000006 */
[----:B------:R-:W-:Y:S04]  /*12280*/  STS.U8 [R80+UR6+0x5d00], R78 ;  /* 0x005d004e50007988 */ /* 0x000fe80008000006 */
[----:B------:R-:W2:Y:S04]  /*12290*/  LDL.LU R91, [R1+0xb0] ;  /* 0x0000b000015b7983 */ /* 0x000ea80000300800 */
[----:B------:R-:W-:Y:S04]  /*122a0*/  STS.U8 [R80+UR6+0x6100], R73 ;  /* 0x0061004950007988 */ /* 0x000fe80008000006 */
[----:B------:R-:W-:Y:S04]  /*122b0*/  STS.U8 [R80+UR6+0x6500], R68 ;  /* 0x0065004450007988 */ /* 0x000fe80008000006 */
[----:B------:R-:W-:Y:S04]  /*122c0*/  STS.U8 [R80+UR6+0x6900], R67 ;  /* 0x0069004350007988 */ /* 0x000fe80008000006 */
[----:B------:R-:W-:Y:S04]  /*122d0*/  STS.U8 [R80+UR6+0x6d00], R66 ;  /* 0x006d004250007988 */ /* 0x000fe80008000006 */
[----:B------:R-:W-:Y:S04]  /*122e0*/  STS.U8 [R80+UR6+0x7100], R65 ;  /* 0x0071004150007988 */ /* 0x000fe80008000006 */
[----:B------:R-:W4:Y:S04]  /*122f0*/  LDL.LU R92, [R1+0xac] ;  /* 0x0000ac00015c7983 */ /* 0x000f280000300800 */
[----:B------:R-:W-:Y:S04]  /*12300*/  STS.U8 [R80+UR6+0x7500], R64 ;  /* 0x0075004050007988 */ /* 0x000fe80008000006 */
[----:B------:R-:W-:Y:S04]  /*12310*/  STS.U8 [R80+UR6+0x7900], R63 ;  /* 0x0079003f50007988 */ /* 0x000fe80008000006 */
[----:B------:R0:W-:Y:S04]  /*12320*/  STS.U8 [R80+UR6+0x7d00], R61 ;  /* 0x007d003d50007988 */ /* 0x0001e80008000006 */
[----:B0-----:R-:W4:Y:S04]  /*12330*/  LDL.LU R80, [R1+0xa4] ;  /* 0x0000a40001507983 */ /* 0x001f280000300800 */
[----:B------:R-:W-:Y:S04]  /*12340*/  STS.U8 [R84+UR6+0x4180], R62 ;  /* 0x0041803e54007988 */ /* 0x000fe80008000006 */
[----:B------:R-:W-:Y:S04]  /*12350*/  STS.U8 [R84+UR6+0x4580], R60 ;  /* 0x0045803c54007988 */ /* 0x000fe80008000006 */
[----:B------:R-:W-:Y:S04]  /*12360*/  STS.U8 [R84+UR6+0x4980], R59 ;  /* 0x0049803b54007988 */ /* 0x000fe80008000006 */
[----:B------:R-:W-:Y:S04]  /*12370*/  STS.U8 [R84+UR6+0x4d80], R58 ;  /* 0x004d803a54007988 */ /* 0x000fe80008000006 */
[----:B------:R-:W4:Y:S04]  /*12380*/  LDL.LU R93, [R1+0xa8] ;  /* 0x0000a800015d7983 */ /* 0x000f280000300800 */
[----:B------:R-:W-:Y:S04]  /*12390*/  STS.U8 [R84+UR6+0x5180], R57 ;  /* 0x0051803954007988 */ /* 0x000fe80008000006 */
        /* <DEDUP_REMOVED lines=16> */
[----:B------:R3:W-:Y:S04]  /*124a0*/  STS.U8 [R77+UR6+0x5200], R22 ;  /* 0x005200164d007988 */ /* 0x0007e80008000006 */
[----:B------:R-:W-:Y:S04]  /*124b0*/  STS.U8 [R77+UR6+0x5600], R20 ;  /* 0x005600144d007988 */ /* 0x000fe80008000006 */
[----:B------:R2:W-:Y:S01]  /*124c0*/  STS.U8 [R77+UR6+0x5a00], R18 ;  /* 0x005a00124d007988 */ /* 0x0005e20008000006 */
[----:B------:R-:W-:Y:S01]  /*124d0*/  @!P2 IMAD.MOV R15, RZ, RZ, -R15 ;  /* 0x000000ffff0fa224 */ /* 0x000fe200078e0a0f */
[----:B------:R-:W-:-:S02]  /*124e0*/  PRMT R75, RZ, 0x7610, R75 ;  /* 0x00007610ff4b7816 */ /* 0x000fc4000000004b */
[----:B---3--:R-:W-:-:S05]  /*124f0*/  SEL R22, R79, R89, !P5 ;  /* 0x000000594f167207 */ /* 0x008fca0006800000 */
[----:B------:R-:W-:-:S05]  /*12500*/  IMAD R22, R22, UR10, RZ ;  /* 0x0000000a16167c24 */ /* 0x000fca000f8e02ff */
[----:B------:R-:W-:-:S04]  /*12510*/  IADD3 R58, P2, PT, R22, R7, RZ ;  /* 0x00000007163a7210 */ /* 0x000fc80007f5e0ff */
[----:B------:R-:W-:Y:S02]  /*12520*/  LEA.HI.X.SX32 R22, R22, R6, 0x1, P2 ;  /* 0x0000000616167211 */ /* 0x000fe400010f0eff */
[----:B--2---:R-:W-:-:S05]  /*12530*/  SEL R18, R79, R91, !P5 ;  /* 0x0000005b4f127207 */ /* 0x004fca0006800000 */
[----:B------:R-:W-:Y:S01]  /*12540*/  IMAD R23, R18, UR10, RZ ;  /* 0x0000000a12177c24 */ /* 0x000fe2000f8e02ff */
[----:B------:R-:W-:Y:S04]  /*12550*/  STL [R1+0x1b0], R58 ;  /* 0x0001b03a01007387 */ /* 0x000fe80000100800 */
[----:B------:R0:W-:Y:S01]  /*12560*/  STL [R1+0x1ac], R22 ;  /* 0x0001ac1601007387 */ /* 0x0001e20000100800 */
[----:B----4-:R-:W-:-:S05]  /*12570*/  SEL R20, R79, R92, !P5 ;  /* 0x0000005c4f147207 */ /* 0x010fca0006800000 */
[----:B------:R-:W-:Y:S01]  /*12580*/  IMAD R25, R20, UR10, RZ ;  /* 0x0000000a14197c24 */ /* 0x000fe2000f8e02ff */
[----:B------:R-:W-:Y:S02]  /*12590*/  SEL R18, R79, R80, !P5 ;  /* 0x000000504f127207 */ /* 0x000fe40006800000 */
[----:B------:R-:W-:-:S04]  /*125a0*/  IADD3 R80, P2, PT, R23, R7, RZ ;  /* 0x0000000717507210 */ /* 0x000fc80007f5e0ff */
[-C--:B------:R-:W-:Y:S02]  /*125b0*/  LEA.HI.X.SX32 R83, R23, R6.reuse, 0x1, P2 ;  /* 0x0000000617537211 */ /* 0x080fe400010f0eff */
[----:B------:R-:W-:Y:S01]  /*125c0*/  IADD3 R81, P2, PT, R25, R7, RZ ;  /* 0x0000000719517210 */ /* 0x000fe20007f5e0ff */
[----:B------:R1:W-:Y:S04]  /*125d0*/  STL [R1+0x1b8], R80 ;  /* 0x0001b85001007387 */ /* 0x0003e80000100800 */
[----:B------:R-:W-:Y:S04]  /*125e0*/  STL [R1+0x1b4], R83 ;  /* 0x0001b45301007387 */ /* 0x000fe80000100800 */
[----:B------:R-:W-:Y:S04]  /*125f0*/  STL [R1+0x1c0], R81 ;  /* 0x0001c05101007387 */ /* 0x000fe80000100800 */
[----:B------:R-:W2:Y:S04]  /*12600*/  LDL.LU R91, [R1+0x9c] ;  /* 0x00009c00015b7983 */ /* 0x000ea80000300800 */
[----:B------:R-:W3:Y:S01]  /*12610*/  LDL.LU R92, [R1+0xa0] ;  /* 0x0000a000015c7983 */ /* 0x000ee20000300800 */
[----:B------:R-:W-:Y:S01]  /*12620*/  IMAD R24, R18, UR4, RZ ;  /* 0x0000000412187c24 */ /* 0x000fe2000f8e02ff */
[----:B------:R-:W-:Y:S01]  /*12630*/  SEL R20, R79, R93, !P5 ;  /* 0x0000005d4f147207 */ /* 0x000fe20006800000 */
[----:B------:R-:W-:Y:S01]  /*12640*/  @P0 IMAD.MOV.U32 R23, RZ, RZ, R22 ;  /* 0x000000ffff170224 */ /* 0x000fe200078e0016 */
[-C--:B------:R-:W-:Y:S01]  /*12650*/  LEA.HI.X.SX32 R82, R25, R6.reuse, 0x1, P2 ;  /* 0x0000000619527211 */ /* 0x080fe200010f0eff */
[----:B0-----:R-:W-:Y:S01]  /*12660*/  @P0 IMAD.MOV.U32 R22, RZ, RZ, R58 ;  /* 0x000000ffff160224 */ /* 0x001fe200078e003a */
[----:B------:R-:W4:Y:S01]  /*12670*/  LDL.LU R93, [R1+0x90] ;  /* 0x00009000015d7983 */ /* 0x000f220000300800 */
[C---:B------:R-:W-:Y:S01]  /*12680*/  IADD3 R59, P2, PT, R24.reuse, R7, RZ ;  /* 0x00000007183b7210 */ /* 0x040fe20007f5e0ff */
[----:B------:R-:W0:Y:S02]  /*12690*/  LDCU UR4, c[0x0][0x3b0] ;  /* 0x00007600ff0477ac */ /* 0x000e240008000800 */
[----:B------:R1:W4:Y:S01]  /*126a0*/  @P0 LDG.E.U8 R75, desc[UR14][R22.64] ;  /* 0x0000000e164b0981 */ /* 0x000322000c1e1100 */
[----:B------:R-:W-:-:S03]  /*126b0*/  LEA.HI.X.SX32 R78, R24, R6, 0x1, P2 ;  /* 0x00000006184e7211 */ /* 0x000fc600010f0eff */
[----:B------:R-:W-:Y:S04]  /*126c0*/  STL [R1+0x1bc], R82 ;  /* 0x0001bc5201007387 */ /* 0x000fe80000100800 */
[----:B------:R-:W-:Y:S01]  /*126d0*/  STL [R1+0x1f8], R59 ;  /* 0x0001f83b01007387 */ /* 0x000fe20000100800 */
[----:B-1----:R-:W-:-:S03]  /*126e0*/  @P0 IMAD.MOV.U32 R22, RZ, RZ, R80 ;  /* 0x000000ffff160224 */ /* 0x002fc600078e0050 */
[----:B------:R-:W4:Y:S04]  /*126f0*/  LDL.LU R80, [R1+0x88] ;  /* 0x0000880001507983 */ /* 0x000f280000300800 */
[----:B------:R-:W-:Y:S01]  /*12700*/  STL [R1+0x1f4], R78 ;  /* 0x0001f44e01007387 */ /* 0x000fe20000100800 */
[----:B------:R-:W-:-:S03]  /*12710*/  SEL R18, R79, R84, !P5 ;  /* 0x000000544f127207 */ /* 0x000fc60006800000 */
[----:B------:R-:W4:Y:S01]  /*12720*/  LDL.LU R84, [R1+0x8c] ;  /* 0x00008c0001547983 */ /* 0x000f220000300800 */
[----:B------:R-:W-:Y:S01]  /*12730*/  PRMT R73, RZ, 0x7610, R73 ;  /* 0x00007610ff497816 */ /* 0x000fe20000000049 */
[----:B------:R-:W-:Y:S01]  /*12740*/  @P0 IMAD.MOV.U32 R23, RZ, RZ, R83 ;  /* 0x000000ffff170224 */ /* 0x000fe200078e0053 */
[----:B------:R-:W-:Y:S01]  /*12750*/  PRMT R71, RZ, 0x7610, R71 ;  /* 0x00007610ff477816 */ /* 0x000fe20000000047 */
[----:B------:R-:W-:Y:S01]  /*12760*/  IMAD R20, R20, UR5, RZ ;  /* 0x0000000514147c24 */ /* 0x000fe2000f8e02ff */
[----:B------:R-:W-:Y:S01]  /*12770*/  PRMT R70, RZ, 0x7610, R70 ;  /* 0x00007610ff467816 */ /* 0x000fe20000000046 */
[----:B------:R-:W-:Y:S01]  /*12780*/  IMAD R18, R18, UR11, RZ ;  /* 0x0000000b12127c24 */ /* 0x000fe2000f8e02ff */
[----:B------:R1:W4:Y:S01]  /*12790*/  @P0 LDG.E.U8 R73, desc[UR14][R22.64] ;  /* 0x0000000e16490981 */ /* 0x000322000c1e1100 */
[----:B------:R-:W0:Y:S01]  /*127a0*/  LDCU UR5, c[0x0][0x3b0] ;  /* 0x00007600ff0577ac */ /* 0x000e220008000800 */
[----:B------:R-:W-:Y:S02]  /*127b0*/  IADD3 R58, P2, PT, R20, R7, RZ ;  /* 0x00000007143a7210 */ /* 0x000fe40007f5e0ff */
[----:B------:R-:W-:Y:S01]  /*127c0*/  PRMT R68, RZ, 0x7610, R68 ;  /* 0x00007610ff447816 */ /* 0x000fe20000000044 */
[----:B------:R-:W0:Y:S01]  /*127d0*/  LDCU UR11, c[0x0][0x3b0] ;  /* 0x00007600ff0b77ac */ /* 0x000e220008000800 */
[----:B-1----:R-:W-:-:S02]  /*127e0*/  @P0 IMAD.MOV.U32 R22, RZ, RZ, R81 ;  /* 0x000000ffff160224 */ /* 0x002fc400078e0051 */
[----:B------:R-:W-:Y:S01]  /*127f0*/  @P0 IMAD.MOV.U32 R23, RZ, RZ, R82 ;  /* 0x000000ffff170224 */ /* 0x000fe200078e0052 */
[----:B------:R-:W-:-:S04]  /*12800*/  LEA.HI.X.SX32 R25, R20, R6, 0x1, P2 ;  /* 0x0000000614197211 */ /* 0x000fc800010f0eff */
[----:B------:R1:W4:Y:S01]  /*12810*/  @P0 LDG.E.U8 R71, desc[UR14][R22.64] ;  /* 0x0000000e16470981 */ /* 0x000322000c1e1100 */
[C---:B------:R-:W-:Y:S01]  /*12820*/  IADD3 R24, P2, PT, R18.reuse, R7, RZ ;  /* 0x0000000712187210 */ /* 0x040fe20007f5e0ff */
[----:B-1----:R-:W-:Y:S02]  /*12830*/  @P0 IMAD.MOV.U32 R22, RZ, RZ, R59 ;  /* 0x000000ffff160224 */ /* 0x002fe400078e003b */
[----:B------:R-:W-:Y:S01]  /*12840*/  @P0 IMAD.MOV.U32 R23, RZ, RZ, R78 ;  /* 0x000000ffff170224 */ /* 0x000fe200078e004e */
[----:B------:R-:W-:-:S04]  /*12850*/  LEA.HI.X.SX32 R18, R18, R6, 0x1, P2 ;  /* 0x0000000612127211 */ /* 0x000fc800010f0eff */
[----:B------:R1:W4:Y:S01]  /*12860*/  @P0 LDG.E.U8 R70, desc[UR14][R22.64] ;  /* 0x0000000e16460981 */ /* 0x000322000c1e1100 */
[----:B------:R-:W-:Y:S02]  /*12870*/  ISETP.GT.U32.AND P2, PT, R8, R10, PT ;  /* 0x0000000a0800720c */ /* 0x000fe40003f44070 */
[----:B------:R-:W-:Y:S01]  /*12880*/  PRMT R67, RZ, 0x7610, R67 ;  /* 0x00007610ff437816 */ /* 0x000fe20000000043 */
[----:B-1----:R-:W-:Y:S02]  /*12890*/  @P0 IMAD.MOV.U32 R22, RZ, RZ, R58 ;  /* 0x000000ffff160224 */ /* 0x002fe400078e003a */
[----:B------:R-:W-:Y:S01]  /*128a0*/  @P0 IMAD.MOV.U32 R23, RZ, RZ, R25 ;  /* 0x000000ffff170224 */ /* 0x000fe200078e0019 */
[----:B------:R-:W-:Y:S04]  /*128b0*/  STL [R1+0x200], R58 ;  /* 0x0002003a01007387 */ /* 0x000fe80000100800 */
[----:B------:R1:W4:Y:S04]  /*128c0*/  @P0 LDG.E.U8 R68, desc[UR14][R22.64] ;  /* 0x0000000e16440981 */ /* 0x000328000c1e1100 */
[----:B------:R-:W-:Y:S01]  /*128d0*/  STL [R1+0x1fc], R25 ;  /* 0x0001fc1901007387 */ /* 0x000fe20000100800 */
[----:B-1----:R-:W-:-:S02]  /*128e0*/  @P0 IMAD.MOV.U32 R22, RZ, RZ, R24 ;  /* 0x000000ffff160224 */ /* 0x002fc400078e0018 */
[----:B------:R-:W-:Y:S01]  /*128f0*/  @P0 IMAD.MOV.U32 R23, RZ, RZ, R18 ;  /* 0x000000ffff170224 */ /* 0x000fe200078e0012 */
[----:B------:R-:W-:Y:S04]  /*12900*/  STL [R1+0x248], R24 ;  /* 0x0002481801007387 */ /* 0x000fe80000100800 */
[----:B------:R3:W-:Y:S04]  /*12910*/  STL [R1+0x244], R18 ;  /* 0x0002441201007387 */ /* 0x0007e80000100800 */
[----:B------:R0:W4:Y:S01]  /*12920*/  @P0 LDG.E.U8 R67, desc[UR14][R22.64] ;  /* 0x0000000e16430981 */ /* 0x000122000c1e1100 */
[----:B------:R-:W-:Y:S01]  /*12930*/  @!P2 IMAD.IADD R10, R10, 0x1, -R8 ;  /* 0x000000010a0aa824 */ /* 0x000fe200078e0a08 */
[----:B------:R-:W-:-:S02]  /*12940*/  PRMT R66, RZ, 0x7610, R66 ;  /* 0x00007610ff427816 */ /* 0x000fc40000000042 */
[----:B------:R-:W-:Y:S02]  /*12950*/  PRMT R65, RZ, 0x7610, R65 ;  /* 0x00007610ff417816 */ /* 0x000fe40000000041 */
[----:B------:R-:W-:Y:S02]  /*12960*/  PRMT R64, RZ, 0x7610, R64 ;  /* 0x00007610ff407816 */ /* 0x000fe40000000040 */
[----:B------:R-:W-:Y:S02]  /*12970*/  PRMT R63, RZ, 0x7610, R63 ;  /* 0x00007610ff3f7816 */ /* 0x000fe4000000003f */
[----:B------:R-:W-:Y:S02]  /*12980*/  PRMT R62, RZ, 0x7610, R62 ;  /* 0x00007610ff3e7816 */ /* 0x000fe4000000003e */
[----:B------:R-:W-:Y:S02]  /*12990*/  PRMT R61, RZ, 0x7610, R61 ;  /* 0x00007610ff3d7816 */ /* 0x000fe4000000003d */
[----:B------:R-:W-:-:S02]  /*129a0*/  SEL R69, R79, R69, !P5 ;  /* 0x000000454f457207 */ /* 0x000fc40006800000 */
[----:B------:R-:W-:Y:S02]  /*129b0*/  PRMT R60, RZ, 0x7610, R60 ;  /* 0x00007610ff3c7816 */ /* 0x000fe4000000003c */
[C---:B------:R-:W-:Y:S02]  /*129c0*/  SEL R45, R79.reuse, R45, !P5 ;  /* 0x0000002d4f2d7207 */ /* 0x040fe40006800000 */
[----:B------:R-:W-:Y:S02]  /*129d0*/  PRMT R57, RZ, 0x7610, R57 ;  /* 0x00007610ff397816 */ /* 0x000fe40000000039 */
[----:B------:R-:W-:Y:S02]  /*129e0*/  PRMT R56, RZ, 0x7610, R56 ;  /* 0x00007610ff387816 */ /* 0x000fe40000000038 */
[----:B------:R-:W-:Y:S02]  /*129f0*/  PRMT R55, RZ, 0x7610, R55 ;  /* 0x00007610ff377816 */ /* 0x000fe40000000037 */
[----:B------:R-:W-:-:S02]  /*12a00*/  SEL R48, R79, R48, !P5 ;  /* 0x000000304f307207 */ /* 0x000fc40006800000 */
[----:B------:R-:W-:Y:S02]  /*12a10*/  PRMT R54, RZ, 0x7610, R54 ;  /* 0x00007610ff367816 */ /* 0x000fe40000000036 */
[C---:B------:R-:W-:Y:S02]  /*12a20*/  SEL R46, R79.reuse, R46, !P5 ;  /* 0x0000002e4f2e7207 */ /* 0x040fe40006800000 */
[----:B------:R-:W-:Y:S02]  /*12a30*/  PRMT R53, RZ, 0x7610, R53 ;  /* 0x00007610ff357816 */ /* 0x000fe40000000035 */
[C---:B------:R-:W-:Y:S02]  /*12a40*/  SEL R42, R79.reuse, R42, !P5 ;  /* 0x0000002a4f2a7207 */ /* 0x040fe40006800000 */
[----:B------:R-:W-:Y:S02]  /*12a50*/  PRMT R52, RZ, 0x7610, R52 ;  /* 0x00007610ff347816 */ /* 0x000fe40000000034 */
[----:B------:R-:W-:-:S02]  /*12a60*/  SEL R41, R79, R41, !P5 ;  /* 0x000000294f297207 */ /* 0x000fc40006800000 */
[----:B------:R-:W-:Y:S02]  /*12a70*/  PRMT R51, RZ, 0x7610, R51 ;  /* 0x00007610ff337816 */ /* 0x000fe40000000033 */
[C---:B------:R-:W-:Y:S02]  /*12a80*/  SEL R40, R79.reuse, R40, !P5 ;  /* 0x000000284f287207 */ /* 0x040fe40006800000 */
[C---:B--2---:R-:W-:Y:S02]  /*12a90*/  SEL R20, R79.reuse, R91, !P5 ;  /* 0x0000005b4f147207 */ /* 0x044fe40006800000 */
[----:B---3--:R-:W-:-:S03]  /*12aa0*/  SEL R18, R79, R92, !P5 ;  /* 0x0000005c4f127207 */ /* 0x008fc60006800000 */
[----:B0-----:R-:W-:Y:S01]  /*12ab0*/  IMAD R22, R20, UR4, RZ ;  /* 0x0000000414167c24 */ /* 0x001fe2000f8e02ff */
[----:B------:R-:W0:Y:S01]  /*12ac0*/  LDCU UR4, c[0x0][0x3b0] ;  /* 0x00007600ff0477ac */ /* 0x000e220008000800 */
[----:B------:R-:W-:-:S03]  /*12ad0*/  IMAD R23, R18, UR5, RZ ;  /* 0x0000000512177c24 */ /* 0x000fc6000f8e02ff */
[C---:B------:R-:W-:Y:S01]  /*12ae0*/  IADD3 R59, P2, PT, R22.reuse, R7, RZ ;  /* 0x00000007163b7210 */ /* 0x040fe20007f5e0ff */
[----:B------:R-:W1:Y:S01]  /*12af0*/  LDCU UR5, c[0x0][0x3b0] ;  /* 0x00007600ff0577ac */ /* 0x000e620008000800 */
[----:B----4-:R-:W-:Y:S02]  /*12b00*/  SEL R20, R79, R93, !P5 ;  /* 0x0000005d4f147207 */ /* 0x010fe40006800000 */
[-C--:B------:R-:W-:Y:S02]  /*12b10*/  LEA.HI.X.SX32 R22, R22, R6.reuse, 0x1, P2 ;  /* 0x0000000616167211 */ /* 0x080fe400010f0eff */
[C---:B------:R-:W-:Y:S01]  /*12b20*/  IADD3 R58, P2, PT, R23.reuse, R7, RZ ;  /* 0x00000007173a7210 */ /* 0x040fe20007f5e0ff */
[----:B------:R-:W-:Y:S01]  /*12b30*/  IMAD R25, R20, UR11, RZ ;  /* 0x0000000b14197c24 */ /* 0x000fe2000f8e02ff */
[----:B------:R-:W-:Y:S01]  /*12b40*/  STL [R1+0x250], R59 ;  /* 0x0002503b01007387 */ /* 0x000fe20000100800 */
[----:B------:R-:W2:Y:S01]  /*12b50*/  LDCU UR11, c[0x0][0x3b0] ;  /* 0x00007600ff0b77ac */ /* 0x000ea20008000800 */
[----:B------:R-:W-:Y:S01]  /*12b60*/  LEA.HI.X.SX32 R78, R23, R6, 0x1, P2 ;  /* 0x00000006174e7211 */ /* 0x000fe200010f0eff */
[----:B------:R-:W-:Y:S01]  /*12b70*/  @P0 IMAD.MOV.U32 R23, RZ, RZ, R22 ;  /* 0x000000ffff170224 */ /* 0x000fe200078e0016 */
[----:B------:R3:W-:Y:S01]  /*12b80*/  STL [R1+0x24c], R22 ;  /* 0x00024c1601007387 */ /* 0x0007e20000100800 */
[----:B------:R-:W-:-:S02]  /*12b90*/  SEL R18, R79, R80, !P5 ;  /* 0x000000504f127207 */ /* 0x000fc40006800000 */
[CC--:B------:R-:W-:Y:S01]  /*12ba0*/  IADD3 R82, P2, PT, R25.reuse, R7.reuse, RZ ;  /* 0x0000000719527210 */ /* 0x0c0fe20007f5e0ff */
[----:B---3--:R-:W-:Y:S02]  /*12bb0*/  @P0 IMAD.MOV.U32 R22, RZ, RZ, R59 ;  /* 0x000000ffff160224 */ /* 0x008fe400078e003b */
[----:B------:R-:W-:Y:S01]  /*12bc0*/  IMAD R24, R18, UR12, RZ ;  /* 0x0000000c12187c24 */ /* 0x000fe2000f8e02ff */
[----:B------:R-:W-:Y:S01]  /*12bd0*/  LEA.HI.X.SX32 R83, R25, R6, 0x1, P2 ;  /* 0x0000000619537211 */ /* 0x000fe200010f0eff */
[----:B------:R-:W-:Y:S04]  /*12be0*/  STL [R1+0x258], R58 ;  /* 0x0002583a01007387 */ /* 0x000fe80000100800 */
[----:B------:R3:W4:Y:S01]  /*12bf0*/  @P0 LDG.E.U8 R66, desc[UR14][R22.64] ;  /* 0x0000000e16420981 */ /* 0x000722000c1e1100 */
[----:B------:R-:W-:Y:S01]  /*12c00*/  IADD3 R80, P2, PT, R24, R7, RZ ;  /* 0x0000000718507210 */ /* 0x000fe20007f5e0ff */
[----:B------:R-:W0:Y:S01]  /*12c10*/  LDCU UR12, c[0x0][0x3b0] ;  /* 0x00007600ff0c77ac */ /* 0x000e220008000800 */
[----:B------:R-:W-:Y:S01]  /*12c20*/  SEL R18, R79, R3, !P5 ;  /* 0x000000034f127207 */ /* 0x000fe20006800000 */
[----:B---3--:R-:W-:-:S02]  /*12c30*/  @P0 IMAD.MOV.U32 R22, RZ, RZ, R58 ;  /* 0x000000ffff160224 */ /* 0x008fc400078e003a */
[----:B------:R-:W-:Y:S01]  /*12c40*/  @P0 IMAD.MOV.U32 R23, RZ, RZ, R78 ;  /* 0x000000ffff170224 */ /* 0x000fe200078e004e */
[----:B------:R-:W-:-:S04]  /*12c50*/  SEL R20, R79, R84, !P5 ;  /* 0x000000544f147207 */ /* 0x000fc80006800000 */
[----:B------:R3:W4:Y:S01]  /*12c60*/  @P0 LDG.E.U8 R65, desc[UR14][R22.64] ;  /* 0x0000000e16410981 */ /* 0x000722000c1e1100 */
[-C--:B------:R-:W-:Y:S01]  /*12c70*/  LEA.HI.X.SX32 R81, R24, R6.reuse, 0x1, P2 ;  /* 0x0000000618517211 */ /* 0x080fe200010f0eff */
[----:B0-----:R-:W-:Y:S02]  /*12c80*/  IMAD R20, R20, UR4, RZ ;  /* 0x0000000414147c24 */ /* 0x001fe4000f8e02ff */
[----:B------:R0:W-:Y:S01]  /*12c90*/  STL [R1+0x254], R78 ;  /* 0x0002544e01007387 */ /* 0x0001e20000100800 */
[----:B-1----:R-:W-:Y:S01]  /*12ca0*/  IMAD R18, R18, UR5, RZ ;  /* 0x0000000512127c24 */ /* 0x002fe2000f8e02ff */
[----:B------:R-:W1:Y:S01]  /*12cb0*/  LDCU UR4, c[0x0][0x3b0] ;  /* 0x00007600ff0477ac */ /* 0x000e620008000800 */
[----:B---3--:R-:W-:Y:S02]  /*12cc0*/  @P0 IMAD.MOV.U32 R22, RZ, RZ, R82 ;  /* 0x000000ffff160224 */ /* 0x008fe400078e0052 */
[----:B------:R-:W-:Y:S01]  /*12cd0*/  @P0 IMAD.MOV.U32 R23, RZ, RZ, R83 ;  /* 0x000000ffff170224 */ /* 0x000fe200078e0053 */
[C---:B------:R-:W-:Y:S01]  /*12ce0*/  IADD3 R59, P2, PT, R20.reuse, R7, RZ ;  /* 0x00000007143b7210 */ /* 0x040fe20007f5e0ff */
[----:B------:R-:W3:Y:S01]  /*12cf0*/  LDCU UR5, c[0x0][0x3b0] ;  /* 0x00007600ff0577ac */ /* 0x000ee20008000800 */
[----:B------:R-:W5:Y:S02]  /*12d00*/  LDL.LU R3, [R1+0x904] ;  /* 0x0009040001037983 */ /* 0x000f640000300800 */
[----:B0-----:R-:W-:-:S02]  /*12d10*/  LEA.HI.X.SX32 R78, R20, R6, 0x1, P2 ;  /* 0x00000006144e7211 */ /* 0x001fc400010f0eff */
[----:B------:R0:W4:Y:S01]  /*12d20*/  @P0 LDG.E.U8 R64, desc[UR14][R22.64] ;  /* 0x0000000e16400981 */ /* 0x000122000c1e1100 */
[C---:B------:R-:W-:Y:S01]  /*12d30*/  IADD3 R58, P2, PT, R18.reuse, R7, RZ ;  /* 0x00000007123a7210 */ /* 0x040fe20007f5e0ff */
[----:B0-----:R-:W-:Y:S02]  /*12d40*/  @P0 IMAD.MOV.U32 R22, RZ, RZ, R80 ;  /* 0x000000ffff160224 */ /* 0x001fe400078e0050 */
[----:B------:R-:W-:Y:S01]  /*12d50*/  @P0 IMAD.MOV.U32 R23, RZ, RZ, R81 ;  /* 0x000000ffff170224 */ /* 0x000fe200078e0051 */
[----:B------:R-:W-:-:S04]  /*12d60*/  LEA.HI.X.SX32 R18, R18, R6, 0x1, P2 ;  /* 0x0000000612127211 */ /* 0x000fc800010f0eff */
[----:B------:R0:W4:Y:S01]  /*12d70*/  @P0 LDG.E.U8 R63, desc[UR14][R22.64] ;  /* 0x0000000e163f0981 */ /* 0x000122000c1e1100 */
[----:B------:R-:W-:-:S03]  /*12d80*/  ISETP.GT.U32.AND P2, PT, R8, R10, PT ;  /* 0x0000000a0800720c */ /* 0x000fc60003f44070 */
[----:B------:R-:W-:Y:S01]  /*12d90*/  STL [R1+0x288], R82 ;  /* 0x0002885201007387 */ /* 0x000fe20000100800 */
[----:B0-----:R-:W-:Y:S02]  /*12da0*/  @P0 IMAD.MOV.U32 R22, RZ, RZ, R59 ;  /* 0x000000ffff160224 */ /* 0x001fe400078e003b */
[----:B------:R-:W-:Y:S01]  /*12db0*/  @P0 IMAD.MOV.U32 R23, RZ, RZ, R78 ;  /* 0x000000ffff170224 */ /* 0x000fe200078e004e */
[----:B------:R-:W-:Y:S01]  /*12dc0*/  STL [R1+0x284], R83 ;  /* 0x0002845301007387 */ /* 0x000fe20000100800 */
[----:B------:R-:W-:-:S03]  /*12dd0*/  SEL R20, R79, R2, !P5 ;  /* 0x000000024f147207 */ /* 0x000fc60006800000 */
[----:B------:R0:W4:Y:S04]  /*12de0*/  @P0 LDG.E.U8 R62, desc[UR14][R22.64] ;  /* 0x0000000e163e0981 */ /* 0x000128000c1e1100 */
[----:B------:R-:W-:Y:S04]  /*12df0*/  STL [R1+0x290], R80 ;  /* 0x0002905001007387 */ /* 0x000fe80000100800 */
[----:B------:R-:W-:Y:S01]  /*12e00*/  STL [R1+0x28c], R81 ;  /* 0x00028c5101007387 */ /* 0x000fe20000100800 */
[----:B0-----:R-:W-:Y:S02]  /*12e10*/  @P0 IMAD.MOV.U32 R22, RZ, RZ, R58 ;  /* 0x000000ffff160224 */ /* 0x001fe400078e003a */
[----:B------:R-:W-:Y:S01]  /*12e20*/  @P0 IMAD.MOV.U32 R23, RZ, RZ, R18 ;  /* 0x000000ffff170224 */ /* 0x000fe200078e0012 */
[----:B------:R-:W-:Y:S04]  /*12e30*/  STL [R1+0x298], R59 ;  /* 0x0002983b01007387 */ /* 0x000fe80000100800 */
[----:B------:R-:W-:Y:S04]  /*12e40*/  STL [R1+0x294], R78 ;  /* 0x0002944e01007387 */ /* 0x000fe80000100800 */
[----:B------:R-:W-:Y:S04]  /*12e50*/  STL [R1+0x2c8], R58 ;  /* 0x0002c83a01007387 */ /* 0x000fe80000100800 */
[----:B------:R0:W-:Y:S04]  /*12e60*/  STL [R1+0x2c4], R18 ;  /* 0x0002c41201007387 */ /* 0x0001e80000100800 */
[----:B------:R1:W4:Y:S01]  /*12e70*/  @P0 LDG.E.U8 R61, desc[UR14][R22.64] ;  /* 0x0000000e163d0981 */ /* 0x000322000c1e1100 */
[----:B------:R-:W-:-:S03]  /*12e80*/  @!P2 IMAD.IADD R10, R10, 0x1, -R8 ;  /* 0x000000010a0aa824 */ /* 0x000fc600078e0a08 */
[----:B------:R-:W5:Y:S01]  /*12e90*/  LDL.LU R2, [R1+0x900] ;  /* 0x0009000001027983 */ /* 0x000f620000300800 */
[----:B0-----:R-:W-:-:S03]  /*12ea0*/  SEL R18, R79, R4, !P5 ;  /* 0x000000044f127207 */ /* 0x001fc60006800000 */
[----:B------:R-:W5:Y:S01]  /*12eb0*/  LDL.LU R4, [R1+0x8fc] ;  /* 0x0008fc0001047983 */ /* 0x000f620000300800 */
[----:B-1----:R-:W-:Y:S01]  /*12ec0*/  IMAD R22, R20, UR4, RZ ;  /* 0x0000000414167c24 */ /* 0x002fe2000f8e02ff */
[----:B------:R-:W0:Y:S01]  /*12ed0*/  LDCU UR4, c[0x0][0x3b0] ;  /* 0x00007600ff0477ac */ /* 0x000e220008000800 */
[C---:B------:R-:W-:Y:S01]  /*12ee0*/  SEL R20, R79.reuse, R74, !P5 ;  /* 0x0000004a4f147207 */ /* 0x040fe20006800000 */
[----:B---3--:R-:W-:Y:S02]  /*12ef0*/  IMAD R23, R18, UR5, RZ ;  /* 0x0000000512177c24 */ /* 0x008fe4000f8e02ff */
[-C--:B------:R-:W-:Y:S01]  /*12f00*/  IADD3 R58, P2, PT, R22, R7.reuse, RZ ;  /* 0x00000007163a7210 */ /* 0x080fe20007f5e0ff */
[----:B------:R-:W1:Y:S01]  /*12f10*/  LDCU UR5, c[0x0][0x3b0] ;  /* 0x00007600ff0577ac */ /* 0x000e620008000800 */
[----:B------:R-:W-:Y:S01]  /*12f20*/  SEL R18, R79, R72, !P5 ;  /* 0x000000484f127207 */ /* 0x000fe20006800000 */
[----:B--2---:R-:W-:Y:S01]  /*12f30*/  IMAD R20, R20, UR11, RZ ;  /* 0x0000000b14147c24 */ /* 0x004fe2000f8e02ff */
[-C--:B------:R-:W-:Y:S01]  /*12f40*/  LEA.HI.X.SX32 R81, R22, R6.reuse, 0x1, P2 ;  /* 0x0000000616517211 */ /* 0x080fe200010f0eff */
[----:B------:R2:W-:Y:S01]  /*12f50*/  STL [R1+0x2d0], R58 ;  /* 0x0002d03a01007387 */ /* 0x0005e20000100800 */
[C---:B------:R-:W-:Y:S01]  /*12f60*/  IADD3 R59, P2, PT, R23.reuse, R7, RZ ;  /* 0x00000007173b7210 */ /* 0x040fe20007f5e0ff */
[----:B------:R-:W-:Y:S01]  /*12f70*/  IMAD R18, R18, UR12, RZ ;  /* 0x0000000c12127c24 */ /* 0x000fe2000f8e02ff */
[----:B------:R-:W3:Y:S02]  /*12f80*/  LDCU UR11, c[0x0][0x3b0] ;  /* 0x00007600ff0b77ac */ /* 0x000ee40008000800 */
[----:B------:R-:W-:-:S02]  /*12f90*/  LEA.HI.X.SX32 R80, R23, R6, 0x1, P2 ;  /* 0x0000000617507211 */ /* 0x000fc400010f0eff */
[CC--:B------:R-:W-:Y:S01]  /*12fa0*/  IADD3 R78, P2, PT, R20.reuse, R7.reuse, RZ ;  /* 0x00000007144e7210 */ /* 0x0c0fe20007f5e0ff */
[----:B------:R-:W-:Y:S02]  /*12fb0*/  @P0 IMAD.MOV.U32 R22, RZ, RZ, R58 ;  /* 0x000000ffff160224 */ /* 0x000fe400078e003a */
[----:B0-----:R-:W-:Y:S01]  /*12fc0*/  IMAD R69, R69, UR4, RZ ;  /* 0x0000000445457c24 */ /* 0x001fe2000f8e02ff */
[-C--:B------:R-:W-:Y:S01]  /*12fd0*/  LEA.HI.X.SX32 R20, R20, R6.reuse, 0x1, P2 ;  /* 0x0000000614147211 */ /* 0x080fe200010f0eff */
[----:B------:R-:W-:Y:S01]  /*12fe0*/  @P0 IMAD.MOV.U32 R23, RZ, RZ, R81 ;  /* 0x000000ffff170224 */ /* 0x000fe200078e0051 */
[CC--:B------:R-:W-:Y:S01]  /*12ff0*/  IADD3 R72, P2, PT, R18.reuse, R7.reuse, RZ ;  /* 0x0000000712487210 */ /* 0x0c0fe20007f5e0ff */
[----:B------:R-:W0:Y:S01]  /*13000*/  LDCU UR4, c[0x0][0x3b0] ;  /* 0x00007600ff0477ac */ /* 0x000e220008000800 */
[----:B-1----:R-:W-:Y:S02]  /*13010*/  IMAD R45, R45, UR5, RZ ;  /* 0x000000052d2d7c24 */ /* 0x002fe4000f8e02ff */
[----:B------:R1:W4:Y:S01]  /*13020*/  @P0 LDG.E.U8 R60, desc[UR14][R22.64] ;  /* 0x0000000e163c0981 */ /* 0x000322000c1e1100 */
[----:B------:R-:W-:Y:S01]  /*13030*/  LEA.HI.X.SX32 R74, R18, R6, 0x1, P2 ;  /* 0x00000006124a7211 */ /* 0x000fe200010f0eff */
[----:B------:R-:W0:Y:S01]  /*13040*/  LDCU UR5, c[0x0][0x3b0] ;  /* 0x00007600ff0577ac */ /* 0x000e220008000800 */
[----:B--2---:R-:W-:Y:S01]  /*13050*/  IADD3 R58, P2, PT, R69, R7, RZ ;  /* 0x00000007453a7210 */ /* 0x004fe20007f5e0ff */
[----:B------:R-:W-:Y:S01]  /*13060*/  STL [R1+0x2cc], R81 ;  /* 0x0002cc5101007387 */ /* 0x000fe20000100800 */
[----:B------:R-:W2:Y:S01]  /*13070*/  LDCU UR12, c[0x0][0x3b0] ;  /* 0x00007600ff0c77ac */ /* 0x000ea20008000800 */
[----:B-1----:R-:W-:-:S02]  /*13080*/  @P0 IMAD.MOV.U32 R22, RZ, RZ, R59 ;  /* 0x000000ffff160224 */ /* 0x002fc400078e003b */
[----:B------:R-:W-:Y:S01]  /*13090*/  @P0 IMAD.MOV.U32 R23, RZ, RZ, R80 ;  /* 0x000000ffff170224 */ /* 0x000fe200078e0050 */
[----:B------:R1:W-:Y:S04]  /*130a0*/  STL [R1+0x2d8], R59 ;  /* 0x0002d83b01007387 */ /* 0x0003e80000100800 */
[----:B------:R0:W4:Y:S04]  /*130b0*/  @P0 LDG.E.U8 R57, desc[UR14][R22.64] ;  /* 0x0000000e16390981 */ /* 0x000128000c1e1100 */
[----:B------:R-:W-:Y:S01]  /*130c0*/  STL [R1+0x2d4], R80 ;  /* 0x0002d45001007387 */ /* 0x000fe20000100800 */
[----:B-1----:R-:W-:-:S02]  /*130d0*/  LEA.HI.X.SX32 R59, R69, R6, 0x1, P2 ;  /* 0x00000006453b7211 */ /* 0x002fc400010f0eff */
[C---:B------:R-:W-:Y:S01]  /*130e0*/  IADD3 R18, P2, PT, R45.reuse, R7, RZ ;  /* 0x000000072d127210 */ /* 0x040fe20007f5e0ff */
[----:B0-----:R-:W-:Y:S02]  /*130f0*/  @P0 IMAD.MOV.U32 R22, RZ, RZ, R78 ;  /* 0x000000ffff160224 */ /* 0x001fe400078e004e */
[----:B------:R-:W-:Y:S01]  /*13100*/  @P0 IMAD.MOV.U32 R23, RZ, RZ, R20 ;  /* 0x000000ffff170224 */ /* 0x000fe200078e0014 */
[----:B------:R-:W-:Y:S04]  /*13110*/  STL [R1+0x308], R78 ;  /* 0x0003084e01007387 */ /* 0x000fe80000100800 */
[----:B------:R0:W-:Y:S04]  /*13120*/  STL [R1+0x304], R20 ;  /* 0x0003041401007387 */ /* 0x0001e80000100800 */
[----:B------:R1:W4:Y:S01]  /*13130*/  @P0 LDG.E.U8 R56, desc[UR14][R22.64] ;  /* 0x0000000e16380981 */ /* 0x000322000c1e1100 */
[----:B0-----:R-:W-:-:S02]  /*13140*/  LEA.HI.X.SX32 R20, R45, R6, 0x1, P2 ;  /* 0x000000062d147211 */ /* 0x001fc400010f0eff */
[----:B------:R-:W-:Y:S01]  /*13150*/  ISETP.GT.U32.AND P2, PT, R8, R11, PT ;  /* 0x0000000b0800720c */ /* 0x000fe20003f44070 */
[----:B-1----:R-:W-:Y:S02]  /*13160*/  @P0 IMAD.MOV.U32 R22, RZ, RZ, R72 ;  /* 0x000000ffff160224 */ /* 0x002fe400078e0048 */
[----:B------:R-:W-:Y:S01]  /*13170*/  @P0 IMAD.MOV.U32 R23, RZ, RZ, R74 ;  /* 0x000000ffff170224 */ /* 0x000fe200078e004a */
[----:B------:R-:W-:Y:S01]  /*13180*/  STL [R1+0x310], R72 ;  /* 0x0003104801007387 */ /* 0x000fe20000100800 */
[----:B------:R-:W-:Y:S01]  /*13190*/  IMAD R48, R48, UR4, RZ ;  /* 0x0000000430307c24 */ /* 0x000fe2000f8e02ff */
[----:B------:R-:W0:Y:S02]  /*131a0*/  LDCU UR4, c[0x0][0x3b0] ;  /* 0x00007600ff0477ac */ /* 0x000e240008000800 */
[----:B------:R1:W4:Y:S04]  /*131b0*/  @P0 LDG.E.U8 R55, desc[UR14][R22.64] ;  /* 0x0000000e16370981 */ /* 0x000328000c1e1100 */
[----:B------:R-:W-:Y:S01]  /*131c0*/  STL [R1+0x30c], R74 ;  /* 0x00030c4a01007387 */ /* 0x000fe20000100800 */
[----:B-1----:R-:W-:-:S02]  /*131d0*/  @P0 IMAD.MOV.U32 R22, RZ, RZ, R58 ;  /* 0x000000ffff160224 */ /* 0x002fc400078e003a */
[----:B------:R-:W-:Y:S01]  /*131e0*/  @P0 IMAD.MOV.U32 R23, RZ, RZ, R59 ;  /* 0x000000ffff170224 */ /* 0x000fe200078e003b */
[----:B------:R-:W-:Y:S01]  /*131f0*/  STL [R1+0x318], R58 ;  /* 0x0003183a01007387 */ /* 0x000fe20000100800 */
[----:B------:R-:W-:-:S03]  /*13200*/  @!P2 IMAD.IADD R11, R11, 0x1, -R8 ;  /* 0x000000010b0ba824 */ /* 0x000fc600078e0a08 */
[----:B------:R-:W-:Y:S01]  /*13210*/  STL [R1+0x314], R59 ;  /* 0x0003143b01007387 */ /* 0x000fe20000100800 */
[----:B------:R-:W-:Y:S01]  /*13220*/  IMAD R46, R46, UR5, RZ ;  /* 0x000000052e2e7c24 */ /* 0x000fe2000f8e02ff */
[----:B------:R-:W1:Y:S02]  /*13230*/  LDCU UR5, c[0x0][0x3b0] ;  /* 0x00007600ff0577ac */ /* 0x000e640008000800 */
[----:B------:R0:W4:Y:S04]  /*13240*/  @P0 LDG.E.U8 R54, desc[UR14][R22.64] ;  /* 0x0000000e16360981 */ /* 0x000128000c1e1100 */
[----:B------:R2:W-:Y:S01]  /*13250*/  STL [R1+0x348], R18 ;  /* 0x0003481201007387 */ /* 0x0005e20000100800 */
[----:B0-----:R-:W-:Y:S01]  /*13260*/  @P0 IMAD.MOV.U32 R22, RZ, RZ, R18 ;  /* 0x000000ffff160224 */ /* 0x001fe200078e0012 */
[CC--:B--2---:R-:W-:Y:S01]  /*13270*/  IADD3 R18, P2, PT, R48.reuse, R7.reuse, RZ ;  /* 0x0000000730127210 */ /* 0x0c4fe20007f5e0ff */
[----:B------:R-:W-:Y:S01]  /*13280*/  @P0 IMAD.MOV.U32 R23, RZ, RZ, R20 ;  /* 0x000000ffff170224 */ /* 0x000fe200078e0014 */
[----:B------:R0:W-:Y:S02]  /*13290*/  STL [R1+0x344], R20 ;  /* 0x0003441401007387 */ /* 0x0001e40000100800 */
[----:B------:R-:W-:Y:S01]  /*132a0*/  LEA.HI.X.SX32 R58, R48, R6, 0x1, P2 ;  /* 0x00000006303a7211 */ /* 0x000fe200010f0eff */
[----:B---3--:R-:W-:Y:S01]  /*132b0*/  IMAD R42, R42, UR11, RZ ;  /* 0x0000000b2a2a7c24 */ /* 0x008fe2000f8e02ff */
[----:B------:R2:W3:Y:S01]  /*132c0*/  @P0 LDG.E.U8 R53, desc[UR14][R22.64] ;  /* 0x0000000e16350981 */ /* 0x0004e2000c1e1100 */
[----:B------:R-:W1:Y:S01]  /*132d0*/  LDCU UR11, c[0x0][0x3b0] ;  /* 0x00007600ff0b77ac */ /* 0x000e620008000800 */
[----:B0-----:R-:W-:-:S02]  /*132e0*/  IADD3 R20, P2, PT, R46, R7, RZ ;  /* 0x000000072e147210 */ /* 0x001fc40007f5e0ff */
[----:B------:R0:W-:Y:S01]  /*132f0*/  STL [R1+0x350], R18 ;  /* 0x0003501201007387 */ /* 0x0001e20000100800 */
[----:B--2---:R-:W-:Y:S01]  /*13300*/  @P0 IMAD.MOV.U32 R22, RZ, RZ, R18 ;  /* 0x000000ffff160224 */ /* 0x004fe200078e0012 */
[----:B------:R-:W-:Y:S01]  /*13310*/  LEA.HI.X.SX32 R59, R46, R6, 0x1, P2 ;  /* 0x000000062e3b7211 */ /* 0x000fe200010f0eff */
[----:B------:R-:W-:Y:S02]  /*13320*/  @P0 IMAD.MOV.U32 R23, RZ, RZ, R58 ;  /* 0x000000ffff170224 */ /* 0x000fe400078e003a */
[----:B------:R-:W-:Y:S01]  /*13330*/  IMAD R41, R41, UR4, RZ ;  /* 0x0000000429297c24 */ /* 0x000fe2000f8e02ff */
[----:B------:R2:W-:Y:S01]  /*13340*/  STL [R1+0x34c], R58 ;  /* 0x00034c3a01007387 */ /* 0x0005e20000100800 */
[----:B------:R-:W-:Y:S01]  /*13350*/  SEL R39, R79, R39, !P5 ;  /* 0x000000274f277207 */ /* 0x000fe20006800000 */
[----:B------:R-:W2:Y:S01]  /*13360*/  LDCU UR4, c[0x0][0x3b0] ;  /* 0x00007600ff0477ac */ /* 0x000ea20008000800 */
[----:B0-----:R-:W-:Y:S01]  /*13370*/  IADD3 R18, P2, PT, R42, R7, RZ ;  /* 0x000000072a127210 */ /* 0x001fe20007f5e0ff */
[----:B------:R0:W3:Y:S01]  /*13380*/  @P0 LDG.E.U8 R52, desc[UR14][R22.64] ;  /* 0x0000000e16340981 */ /* 0x0000e2000c1e1100 */
[----:B------:R-:W-:Y:S01]  /*13390*/  IMAD R40, R40, UR12, RZ ;  /* 0x0000000c28287c24 */ /* 0x000fe2000f8e02ff */
[----:B------:R-:W-:-:S02]  /*133a0*/  PRMT R50, RZ, 0x7610, R50 ;  /* 0x00007610ff327816 */ /* 0x000fc40000000032 */
[----:B------:R2:W-:Y:S01]  /*133b0*/  STL [R1+0x358], R20 ;  /* 0x0003581401007387 */ /* 0x0005e20000100800 */
[----:B-1----:R-:W-:Y:S01]  /*133c0*/  IMAD R39, R39, UR5, RZ ;  /* 0x0000000527277c24 */ /* 0x002fe2000f8e02ff */
[----:B--2---:R-:W-:Y:S01]  /*133d0*/  LEA.HI.X.SX32 R58, R42, R6, 0x1, P2 ;  /* 0x000000062a3a7211 */ /* 0x004fe200010f0eff */
[----:B------:R-:W1:Y:S01]  /*133e0*/  LDCU UR5, c[0x0][0x3b0] ;  /* 0x00007600ff0577ac */ /* 0x000e620008000800 */
[----:B0-----:R-:W-:Y:S02]  /*133f0*/  @P0 IMAD.MOV.U32 R22, RZ, RZ, R20 ;  /* 0x000000ffff160224 */ /* 0x001fe400078e0014 */
[----:B------:R-:W-:Y:S01]  /*13400*/  @P0 IMAD.MOV.U32 R23, RZ, RZ, R59 ;  /* 0x000000ffff170224 */ /* 0x000fe200078e003b */
[----:B------:R-:W-:Y:S01]  /*13410*/  STL [R1+0x354], R59 ;  /* 0x0003543b01007387 */ /* 0x000fe20000100800 */
[----:B------:R-:W-:Y:S01]  /*13420*/  IADD3 R20, P2, PT, R41, R7, RZ ;  /* 0x0000000729147210 */ /* 0x000fe20007f5e0ff */
[----:B------:R-:W0:Y:S02]  /*13430*/  LDCU UR12, c[0x0][0x3b0] ;  /* 0x00007600ff0c77ac */ /* 0x000e240008000800 */
[----:B------:R-:W-:Y:S04]  /*13440*/  STL [R1+0x380], R18 ;  /* 0x0003801201007387 */ /* 0x000fe80000100800 */
[----:B------:R2:W3:Y:S04]  /*13450*/  @P0 LDG.E.U8 R51, desc[UR14][R22.64] ;  /* 0x0000000e16330981 */ /* 0x0004e8000c1e1100 */
[----:B------:R0:W-:Y:S01]  /*13460*/  STL [R1+0x37c], R58 ;  /* 0x00037c3a01007387 */ /* 0x0001e20000100800 */
[----:B------:R-:W-:Y:S01]  /*13470*/  SEL R37, R79, R37, !P5 ;  /* 0x000000254f257207 */ /* 0x000fe20006800000 */
[----:B--2---:R-:W-:-:S02]  /*13480*/  @P0 IMAD.MOV.U32 R22, RZ, RZ, R18 ;  /* 0x000000ffff160224 */ /* 0x004fc400078e0012 */
[----:B------:R-:W-:Y:S01]  /*13490*/  @P0 IMAD.MOV.U32 R23, RZ, RZ, R58 ;  /* 0x000000ffff170224 */ /* 0x000fe200078e003a */
[----:B0-----:R-:W-:Y:S02]  /*134a0*/  LEA.HI.X.SX32 R58, R41, R6, 0x1, P2 ;  /* 0x00000006293a7211 */ /* 0x001fe400010f0eff */
[----:B------:R-:W-:Y:S02]  /*134b0*/  IADD3 R18, P2, PT, R40, R7, RZ ;  /* 0x0000000728127210 */ /* 0x000fe40007f5e0ff */
[----:B------:R0:W2:Y:S01]  /*134c0*/  @P0 LDG.E.U8 R50, desc[UR14][R22.64] ;  /* 0x0000000e16320981 */ /* 0x0000a2000c1e1100 */
[----:B------:R-:W-:-:S03]  /*134d0*/  PRMT R49, RZ, 0x7610, R49 ;  /* 0x00007610ff317816 */ /* 0x000fc60000000031 */
[----:B------:R-:W-:Y:S01]  /*134e0*/  STL [R1+0x388], R20 ;  /* 0x0003881401007387 */ /* 0x000fe20000100800 */
[----:B------:R-:W-:Y:S01]  /*134f0*/  IMAD R37, R37, UR11, RZ ;  /* 0x0000000b25257c24 */ /* 0x000fe2000f8e02ff */
[----:B------:R-:W-:Y:S01]  /*13500*/  SEL R36, R79, R36, !P5 ;  /* 0x000000244f247207 */ /* 0x000fe20006800000 */
[----:B------:R-:W1:Y:S01]  /*13510*/  LDCU UR11, c[0x0][0x3b0] ;  /* 0x00007600ff0b77ac */ /* 0x000e620008000800 */
[----:B------:R0:W-:Y:S02]  /*13520*/  STL [R1+0x384], R58 ;  /* 0x0003843a01007387 */ /* 0x0001e40000100800 */
[----:B0-----:R-:W-:Y:S02]  /*13530*/  @P0 IMAD.MOV.U32 R22, RZ, RZ, R20 ;  /* 0x000000ffff160224 */ /* 0x001fe400078e0014 */
[----:B------:R-:W-:Y:S01]  /*13540*/  @P0 IMAD.MOV.U32 R23, RZ, RZ, R58 ;  /* 0x000000ffff170224 */ /* 0x000fe200078e003a */
[----:B------:R-:W-:Y:S01]  /*13550*/  PRMT R48, RZ, 0x7610, R48 ;  /* 0x00007610ff307816 */ /* 0x000fe20000000030 */
[----:B------:R0:W-:Y:S01]  /*13560*/  STL [R1+0x390], R18 ;  /* 0x0003901201007387 */ /* 0x0001e20000100800 */
[----:B------:R-:W-:-:S03]  /*13570*/  LEA.HI.X.SX32 R58, R40, R6, 0x1, P2 ;  /* 0x00000006283a7211 */ /* 0x000fc600010f0eff */
[----:B------:R0:W2:Y:S01]  /*13580*/  @P0 LDG.E.U8 R49, desc[UR14][R22.64] ;  /* 0x0000000e16310981 */ /* 0x0000a2000c1e1100 */
[-C--:B------:R-:W-:Y:S01]  /*13590*/  IADD3 R20, P2, PT, R39, R7.reuse, RZ ;  /* 0x0000000727147210 */ /* 0x080fe20007f5e0ff */
[----:B------:R-:W-:Y:S01]  /*135a0*/  IMAD R36, R36, UR4, RZ ;  /* 0x0000000424247c24 */ /* 0x000fe2000f8e02ff */
[----:B------:R-:W-:Y:S01]  /*135b0*/  SEL R38, R79, R38, !P5 ;  /* 0x000000264f267207 */ /* 0x000fe20006800000 */
[----:B------:R-:W1:Y:S01]  /*135c0*/  LDCU UR4, c[0x0][0x3b0] ;  /* 0x00007600ff0477ac */ /* 0x000e620008000800 */
[----:B------:R-:W-:Y:S01]  /*135d0*/  LEA.HI.X.SX32 R59, R39, R6, 0x1, P2 ;  /* 0x00000006273b7211 */ /* 0x000fe200010f0eff */
[----:B0-----:R-:W-:Y:S02]  /*135e0*/  @P0 IMAD.MOV.U32 R22, RZ, RZ, R18 ;  /* 0x000000ffff160224 */ /* 0x001fe400078e0012 */
[----:B------:R-:W-:Y:S01]  /*135f0*/  @P0 IMAD.MOV.U32 R23, RZ, RZ, R58 ;  /* 0x000000ffff170224 */ /* 0x000fe200078e003a */
[----:B------:R-:W-:Y:S01]  /*13600*/  IADD3 R18, P2, PT, R37, R7, RZ ;  /* 0x0000000725127210 */ /* 0x000fe20007f5e0ff */
[----:B------:R0:W-:Y:S01]  /*13610*/  STL [R1+0x38c], R58 ;  /* 0x00038c3a01007387 */ /* 0x0001e20000100800 */
[----:B------:R-:W-:Y:S01]  /*13620*/  PRMT R47, RZ, 0x7610, R47 ;  /* 0x00007610ff2f7816 */ /* 0x000fe2000000002f */
[----:B-1----:R-:W-:Y:S01]  /*13630*/  IMAD R38, R38, UR5, RZ ;  /* 0x0000000526267c24 */ /* 0x002fe2000f8e02ff */
[----:B------:R-:W1:Y:S01]  /*13640*/  LDCU UR5, c[0x0][0x3b0] ;  /* 0x00007600ff0577ac */ /* 0x000e620008000800 */
[----:B------:R0:W2:Y:S01]  /*13650*/  @P0 LDG.E.U8 R48, desc[UR14][R22.64] ;  /* 0x0000000e16300981 */ /* 0x0000a2000c1e1100 */
[----:B------:R-:W-:-:S03]  /*13660*/  PRMT R46, RZ, 0x7610, R46 ;  /* 0x00007610ff2e7816 */ /* 0x000fc6000000002e */
[----:B------:R1:W-:Y:S01]  /*13670*/  STL [R1+0x398], R20 ;  /* 0x0003981401007387 */ /* 0x0003e20000100800 */
[----:B0-----:R-:W-:Y:S01]  /*13680*/  LEA.HI.X.SX32 R58, R37, R6, 0x1, P2 ;  /* 0x00000006253a7211 */ /* 0x001fe200010f0eff */
[----:B------:R-:W-:Y:S02]  /*13690*/  @P0 IMAD.MOV.U32 R22, RZ, RZ, R20 ;  /* 0x000000ffff160224 */ /* 0x000fe400078e0014 */
[----:B------:R-:W-:Y:S01]  /*136a0*/  @P0 IMAD.MOV.U32 R23, RZ, RZ, R59 ;  /* 0x000000ffff170224 */ /* 0x000fe200078e003b */
[----:B------:R-:W-:Y:S01]  /*136b0*/  STL [R1+0x394], R59 ;  /* 0x0003943b01007387 */ /* 0x000fe20000100800 */
[----:B-1----:R-:W-:Y:S02]  /*136c0*/  IADD3 R20, P2, PT, R36, R7, RZ ;  /* 0x0000000724147210 */ /* 0x002fe40007f5e0ff */
[----:B------:R-:W-:Y:S01]  /*136d0*/  SEL R35, R79, R35, !P5 ;  /* 0x000000234f237207 */ /* 0x000fe20006800000 */
[----:B------:R-:W-:Y:S04]  /*136e0*/  STL [R1+0x3c0], R18 ;  /* 0x0003c01201007387 */ /* 0x000fe80000100800 */
[----:B------:R0:W2:Y:S04]  /*136f0*/  @P0 LDG.E.U8 R47, desc[UR14][R22.64] ;  /* 0x0000000e162f0981 */ /* 0x0000a8000c1e1100 */
[----:B------:R1:W-:Y:S01]  /*13700*/  STL [R1+0x3bc], R58 ;  /* 0x0003bc3a01007387 */ /* 0x0003e20000100800 */
[----:B------:R-:W-:Y:S01]  /*13710*/  IMAD R35, R35, UR11, RZ ;  /* 0x0000000b23237c24 */ /* 0x000fe2000f8e02ff */
[----:B------:R-:W-:Y:S01]  /*13720*/  SEL R33, R79, R33, !P5 ;  /* 0x000000214f217207 */ /* 0x000fe20006800000 */
[----:B------:R-:W1:Y:S01]  /*13730*/  LDCU UR11, c[0x0][0x3b0] ;  /* 0x00007600ff0b77ac */ /* 0x000e620008000800 */
[----:B0-----:R-:W-:-:S02]  /*13740*/  @P0 IMAD.MOV.U32 R22, RZ, RZ, R18 ;  /* 0x000000ffff160224 */ /* 0x001fc400078e0012 */
[----:B------:R-:W-:Y:S01]  /*13750*/  @P0 IMAD.MOV.U32 R23, RZ, RZ, R58 ;  /* 0x000000ffff170224 */ /* 0x000fe200078e003a */
[----:B-1----:R-:W-:Y:S02]  /*13760*/  LEA.HI.X.SX32 R58, R36, R6, 0x1, P2 ;  /* 0x00000006243a7211 */ /* 0x002fe400010f0eff */
[----:B------:R-:W-:Y:S02]  /*13770*/  IADD3 R18, P2, PT, R38, R7, RZ ;  /* 0x0000000726127210 */ /* 0x000fe40007f5e0ff */
[----:B------:R0:W2:Y:S01]  /*13780*/  @P0 LDG.E.U8 R46, desc[UR14][R22.64] ;  /* 0x0000000e162e0981 */ /* 0x0000a2000c1e1100 */
[----:B------:R-:W-:-:S03]  /*13790*/  PRMT R45, RZ, 0x7610, R45 ;  /* 0x00007610ff2d7816 */ /* 0x000fc6000000002d */
[----:B------:R-:W-:Y:S01]  /*137a0*/  STL [R1+0x3c8], R20 ;  /* 0x0003c81401007387 */ /* 0x000fe20000100800 */
[----:B------:R-:W-:-:S03]  /*137b0*/  SEL R32, R79, R32, !P5 ;  /* 0x000000204f207207 */ /* 0x000fc60006800000 */
[----:B------:R1:W-:Y:S01]  /*137c0*/  STL [R1+0x3c4], R58 ;  /* 0x0003c43a01007387 */ /* 0x0003e20000100800 */
[----:B0-----:R-:W-:Y:S02]  /*137d0*/  @P0 IMAD.MOV.U32 R22, RZ, RZ, R20 ;  /* 0x000000ffff160224 */ /* 0x001fe400078e0014 */
[----:B------:R-:W-:Y:S02]  /*137e0*/  @P0 IMAD.MOV.U32 R23, RZ, RZ, R58 ;  /* 0x000000ffff170224 */ /* 0x000fe400078e003a */
[----:B------:R-:W-:Y:S01]  /*137f0*/  IMAD R33, R33, UR4, RZ ;  /* 0x0000000421217c24 */ /* 0x000fe2000f8e02ff */
[----:B------:R-:W-:Y:S01]  /*13800*/  STL [R1+0x3d0], R18 ;  /* 0x0003d01201007387 */ /* 0x000fe20000100800 */
[----:B------:R-:W-:Y:S01]  /*13810*/  PRMT R44, RZ, 0x7610, R44 ;  /* 0x00007610ff2c7816 */ /* 0x000fe2000000002c */
[----:B------:R-:W-:Y:S01]  /*13820*/  IMAD R32, R32, UR5, RZ ;  /* 0x0000000520207c24 */ /* 0x000fe2000f8e02ff */
[----:B-1----:R-:W-:Y:S01]  /*13830*/  LEA.HI.X.SX32 R58, R38, R6, 0x1, P2 ;  /* 0x00000006263a7211 */ /* 0x002fe200010f0eff */
[----:B------:R0:W2:Y:S01]  /*13840*/  @P0 LDG.E.U8 R45, desc[UR14][R22.64] ;  /* 0x0000000e162d0981 */ /* 0x0000a2000c1e1100 */
[----:B------:R-:W-:Y:S01]  /*13850*/  IADD3 R20, P2, PT, R35, R7, RZ ;  /* 0x0000000723147210 */ /* 0x000fe20007f5e0ff */
[----:B------:R-:W1:Y:S02]  /*13860*/  LDCU UR4, c[0x0][0x3b0] ;  /* 0x00007600ff0477ac */ /* 0x000e640008000800 */
[----:B------:R0:W-:Y:S01]  /*13870*/  STL [R1+0x3cc], R58 ;  /* 0x0003cc3a01007387 */ /* 0x0001e20000100800 */
[----:B------:R-:W-:Y:S01]  /*13880*/  SEL R31, R79, R31, !P5 ;  /* 0x0000001f4f1f7207 */ /* 0x000fe20006800000 */
[----:B------:R-:W1:Y:S01]  /*13890*/  LDCU UR5, c[0x0][0x3b0] ;  /* 0x00007600ff0577ac */ /* 0x000e620008000800 */
[----:B0-----:R-:W-:-:S02]  /*138a0*/  @P0 IMAD.MOV.U32 R22, RZ, RZ, R18 ;  /* 0x000000ffff160224 */ /* 0x001fc400078e0012 */
[----:B------:R-:W-:Y:S01]  /*138b0*/  @P0 IMAD.MOV.U32 R23, RZ, RZ, R58 ;  /* 0x000000ffff170224 */ /* 0x000fe200078e003a */
[-C--:B------:R-:W-:Y:S02]  /*138c0*/  LEA.HI.X.SX32 R58, R35, R6.reuse, 0x1, P2 ;  /* 0x00000006233a7211 */ /* 0x080fe400010f0eff */
[----:B------:R-:W-:Y:S02]  /*138d0*/  IADD3 R18, P2, PT, R33, R7, RZ ;  /* 0x0000000721127210 */ /* 0x000fe40007f5e0ff */
[----:B------:R0:W2:Y:S01]  /*138e0*/  @P0 LDG.E.U8 R44, desc[UR14][R22.64] ;  /* 0x0000000e162c0981 */ /* 0x0000a2000c1e1100 */
[----:B------:R-:W-:Y:S01]  /*138f0*/  PRMT R43, RZ, 0x7610, R43 ;  /* 0x00007610ff2b7816 */ /* 0x000fe2000000002b */
[----:B------:R-:W-:Y:S01]  /*13900*/  IMAD R31, R31, UR12, RZ ;  /* 0x0000000c1f1f7c24 */ /* 0x000fe2000f8e02ff */
[----:B------:R-:W-:Y:S01]  /*13910*/  LEA.HI.X.SX32 R59, R33, R6, 0x1, P2 ;  /* 0x00000006213b7211 */ /* 0x000fe200010f0eff */
[----:B------:R1:W-:Y:S01]  /*13920*/  STL [R1+0x3d8], R20 ;  /* 0x0003d81401007387 */ /* 0x0003e20000100800 */
[----:B------:R-:W-:Y:S01]  /*13930*/  SEL R30, R79, R30, !P5 ;  /* 0x0000001e4f1e7207 */ /* 0x000fe20006800000 */
[----:B------:R-:W4:Y:S01]  /*13940*/  LDCU UR12, c[0x0][0x3b0] ;  /* 0x00007600ff0c77ac */ /* 0x000f220008000800 */
[----:B0-----:R-:W-:-:S02]  /*13950*/  @P0 IMAD.MOV.U32 R22, RZ, RZ, R20 ;  /* 0x000000ffff160224 */ /* 0x001fc400078e0014 */
[----:B------:R-:W-:Y:S01]  /*13960*/  @P0 IMAD.MOV.U32 R23, RZ, RZ, R58 ;  /* 0x000000ffff170224 */ /* 0x000fe200078e003a */
[-C--:B-1----:R-:W-:Y:S01]  /*13970*/  IADD3 R20, P2, PT, R32, R7.reuse, RZ ;  /* 0x0000000720147210 */ /* 0x082fe20007f5e0ff */
[----:B------:R0:W-:Y:S01]  /*13980*/  STL [R1+0x3d4], R58 ;  /* 0x0003d43a01007387 */ /* 0x0001e20000100800 */
[----:B------:R-:W-:Y:S01]  /*13990*/  IMAD R30, R30, UR11, RZ ;  /* 0x0000000b1e1e7c24 */ /* 0x000fe2000f8e02ff */
[----:B------:R-:W-:Y:S01]  /*139a0*/  PRMT R42, RZ, 0x7610, R42 ;  /* 0x00007610ff2a7816 */ /* 0x000fe2000000002a */
[----:B------:R-:W1:Y:S01]  /*139b0*/  LDCU UR11, c[0x0][0x3b0] ;  /* 0x00007600ff0b77ac */ /* 0x000e620008000800 */
[----:B------:R-:W-:Y:S01]  /*139c0*/  LEA.HI.X.SX32 R69, R32, R6, 0x1, P2 ;  /* 0x0000000620457211 */ /* 0x000fe200010f0eff */
[----:B------:R0:W2:Y:S02]  /*139d0*/  @P0 LDG.E.U8 R43, desc[UR14][R22.64] ;  /* 0x0000000e162b0981 */ /* 0x0000a4000c1e1100 */
[----:B0-----:R-:W-:Y:S02]  /*139e0*/  IADD3 R58, P2, PT, R31, R7, RZ ;  /* 0x000000071f3a7210 */ /* 0x001fe40007f5e0ff */
[----:B------:R-:W-:Y:S01]  /*139f0*/  STL [R1+0x400], R18 ;  /* 0x0004001201007387 */ /* 0x000fe20000100800 */
[----:B------:R-:W-:-:S03]  /*13a00*/  @P0 IMAD.MOV.U32 R22, RZ, RZ, R18 ;  /* 0x000000ffff160224 */ /* 0x000fc600078e0012 */
[----:B------:R0:W-:Y:S01]  /*13a10*/  STL [R1+0x3fc], R59 ;  /* 0x0003fc3b01007387 */ /* 0x0001e20000100800 */
[----:B------:R-:W-:Y:S01]  /*13a20*/  @P0 IMAD.MOV.U32 R23, RZ, RZ, R59 ;  /* 0x000000ffff170224 */ /* 0x000fe200078e003b */
[----:B------:R-:W-:Y:S02]  /*13a30*/  PRMT R41, RZ, 0x7610, R41 ;  /* 0x00007610ff297816 */ /* 0x000fe40000000029 */
[----:B------:R1:W-:Y:S04]  /*13a40*/  STL [R1+0x408], R20 ;  /* 0x0004081401007387 */ /* 0x0003e80000100800 */
[----:B------:R1:W2:Y:S01]  /*13a50*/  @P0 LDG.E.U8 R42, desc[UR14][R22.64] ;  /* 0x0000000e162a0981 */ /* 0x0002a2000c1e1100 */
[----:B0-----:R-:W-:Y:S02]  /*13a60*/  LEA.HI.X.SX32 R59, R31, R6, 0x1, P2 ;  /* 0x000000061f3b7211 */ /* 0x001fe400010f0eff */
[----:B------:R-:W-:Y:S01]  /*13a70*/  IADD3 R18, P2, PT, R30, R7, RZ ;  /* 0x000000071e127210 */ /* 0x000fe20007f5e0ff */
[----:B-1----:R-:W-:-:S03]  /*13a80*/  @P0 IMAD.MOV.U32 R22, RZ, RZ, R20 ;  /* 0x000000ffff160224 */ /* 0x002fc600078e0014 */
[----:B------:R-:W-:Y:S01]  /*13a90*/  LEA.HI.X.SX32 R20, R30, R6, 0x1, P2 ;  /* 0x000000061e147211 */ /* 0x000fe200010f0eff */
[----:B------:R-:W-:Y:S01]  /*13aa0*/  @P0 IMAD.MOV.U32 R23, RZ, RZ, R69 ;  /* 0x000000ffff170224 */ /* 0x000fe200078e0045 */
[----:B------:R-:W-:Y:S02]  /*13ab0*/  ISETP.GT.U32.AND P2, PT, R8, R11, PT ;  /* 0x0000000b0800720c */ /* 0x000fe40003f44070 */
[C---:B------:R-:W-:Y:S02]  /*13ac0*/  SEL R28, R79.reuse, R28, !P5 ;  /* 0x0000001c4f1c7207 */ /* 0x040fe40006800000 */
[----:B------:R0:W2:Y:S01]  /*13ad0*/  @P0 LDG.E.U8 R41, desc[UR14][R22.64] ;  /* 0x0000000e16290981 */ /* 0x0000a2000c1e1100 */
[----:B------:R-:W-:Y:S02]  /*13ae0*/  PRMT R40, RZ, 0x7610, R40 ;  /* 0x00007610ff287816 */ /* 0x000fe40000000028 */
[----:B------:R-:W-:Y:S01]  /*13af0*/  IMAD R28, R28, UR4, RZ ;  /* 0x000000041c1c7c24 */ /* 0x000fe2000f8e02ff */
[----:B------:R-:W-:Y:S01]  /*13b00*/  SEL R27, R79, R27, !P5 ;  /* 0x0000001b4f1b7207 */ /* 0x000fe20006800000 */
[----:B------:R-:W-:Y:S01]  /*13b10*/  STL [R1+0x404], R69 ;  /* 0x0004044501007387 */ /* 0x000fe20000100800 */
[----:B------:R-:W1:Y:S01]  /*13b20*/  LDCU UR4, c[0x0][0x3b0] ;  /* 0x00007600ff0477ac */ /* 0x000e620008000800 */
[----:B0-----:R-:W-:-:S02]  /*13b30*/  @P0 IMAD.MOV.U32 R22, RZ, RZ, R58 ;  /* 0x000000ffff160224 */ /* 0x001fc400078e003a */
[----:B------:R-:W-:Y:S01]  /*13b40*/  @P0 IMAD.MOV.U32 R23, RZ, RZ, R59 ;  /* 0x000000ffff170224 */ /* 0x000fe200078e003b */
[----:B------:R-:W-:Y:S01]  /*13b50*/  STL [R1+0x410], R58 ;  /* 0x0004103a01007387 */ /* 0x000fe20000100800 */
[----:B------:R-:W-:Y:S01]  /*13b60*/  @!P2 IMAD.IADD R11, R11, 0x1, -R8 ;  /* 0x000000010b0ba824 */ /* 0x000fe200078e0a08 */
[----:B------:R-:W-:Y:S02]  /*13b70*/  SEL R26, R79, R26, !P5 ;  /* 0x0000001a4f1a7207 */ /* 0x000fe40006800000 */
[----:B------:R-:W-:Y:S01]  /*13b80*/  STL [R1+0x40c], R59 ;  /* 0x00040c3b01007387 */ /* 0x000fe20000100800 */
[----:B------:R-:W-:Y:S01]  /*13b90*/  IMAD R27, R27, UR5, RZ ;  /* 0x000000051b1b7c24 */ /* 0x000fe2000f8e02ff */
[----:B------:R-:W-:Y:S02]  /*13ba0*/  SEL R16, R79, R16, !P5 ;  /* 0x000000104f107207 */ /* 0x000fe40006800000 */
[----:B------:R0:W2:Y:S01]  /*13bb0*/  @P0 LDG.E.U8 R40, desc[UR14][R22.64] ;  /* 0x0000000e16280981 */ /* 0x0000a2000c1e1100 */
[----:B------:R-:W-:Y:S01]  /*13bc0*/  IMAD R26, R26, UR11, RZ ;  /* 0x0000000b1a1a7c24 */ /* 0x000fe2000f8e02ff */
[----:B------:R-:W-:-:S02]  /*13bd0*/  PRMT R38, RZ, 0x7610, R38 ;  /* 0x00007610ff267816 */ /* 0x000fc40000000026 */
[----:B------:R0:W-:Y:S01]  /*13be0*/  STL [R1+0x418], R18 ;  /* 0x0004181201007387 */ /* 0x0001e20000100800 */
[----:B------:R-:W-:Y:S01]  /*13bf0*/  SEL R14, R79, R14, !P5 ;  /* 0x0000000e4f0e7207 */ /* 0x000fe20006800000 */
[----:B-1----:R-:W-:Y:S01]  /*13c00*/  IMAD R16, R16, UR4, RZ ;  /* 0x0000000410107c24 */ /* 0x002fe2000f8e02ff */
[----:B------:R-:W-:Y:S01]  /*13c10*/  PRMT R37, RZ, 0x7610, R37 ;  /* 0x00007610ff257816 */ /* 0x000fe20000000025 */
[----:B------:R-:W1:Y:S01]  /*13c20*/  S2R R21, SR_CgaCtaId ;  /* 0x0000000000157919 */ /* 0x000e620000008800 */
[----:B------:R-:W1:Y:S01]  /*13c30*/  LDCU UR4, c[0x0][0x3b0] ;  /* 0x00007600ff0477ac */ /* 0x000e620008000800 */
[----:B0-----:R-:W-:Y:S02]  /*13c40*/  @P0 IMAD.MOV.U32 R22, RZ, RZ, R18 ;  /* 0x000000ffff160224 */ /* 0x001fe400078e0012 */
[----:B------:R-:W-:Y:S01]  /*13c50*/  @P0 IMAD.MOV.U32 R23, RZ, RZ, R20 ;  /* 0x000000ffff170224 */ /* 0x000fe200078e0014 */
[----:B------:R-:W-:Y:S01]  /*13c60*/  PRMT R36, RZ, 0x7610, R36 ;  /* 0x00007610ff247816 */ /* 0x000fe20000000024 */
[----:B------:R-:W0:Y:S01]  /*13c70*/  LDCU UR5, c[0x0][0x3b0] ;  /* 0x00007600ff0577ac */ /* 0x000e220008000800 */
[C---:B------:R-:W-:Y:S01]  /*13c80*/  IADD3 R18, P2, PT, R28.reuse, R7, RZ ;  /* 0x000000071c127210 */ /* 0x040fe20007f5e0ff */
[----:B------:R0:W-:Y:S01]  /*13c90*/  STL [R1+0x414], R20 ;  /* 0x0004141401007387 */ /* 0x0001e20000100800 */
[----:B------:R-:W-:Y:S01]  /*13ca0*/  PRMT R35, RZ, 0x7610, R35 ;  /* 0x00007610ff237816 */ /* 0x000fe20000000023 */
[----:B------:R-:W1:Y:S01]  /*13cb0*/  LDCU UR11, c[0x0][0x3b0] ;  /* 0x00007600ff0b77ac */ /* 0x000e620008000800 */
[----:B------:R-:W-:-:S02]  /*13cc0*/  LEA.HI.X.SX32 R58, R28, R6, 0x1, P2 ;  /* 0x000000061c3a7211 */ /* 0x000fc400010f0eff */
[----:B------:R-:W-:Y:S01]  /*13cd0*/  IADD3 R69, P2, PT, R27, R7, RZ ;  /* 0x000000071b457210 */ /* 0x000fe20007f5e0ff */
[----:B------:R-:W-:Y:S01]  /*13ce0*/  STL [R1+0x440], R18 ;  /* 0x0004401201007387 */ /* 0x000fe20000100800 */
[----:B0-----:R-:W-:-:S03]  /*13cf0*/  SEL R20, R79, R19, !P5 ;  /* 0x000000134f147207 */ /* 0x001fc60006800000 */
[----:B------:R0:W-:Y:S01]  /*13d00*/  STL [R1+0x43c], R58 ;  /* 0x00043c3a01007387 */ /* 0x0001e20000100800 */
[----:B------:R-:W-:Y:S01]  /*13d10*/  @P0 IMAD.MOV.U32 R19, RZ, RZ, R58 ;  /* 0x000000ffff130224 */ /* 0x000fe200078e003a */
[----:B------:R-:W-:Y:S01]  /*13d20*/  LEA.HI.X.SX32 R74, R27, R6, 0x1, P2 ;  /* 0x000000061b4a7211 */ /* 0x000fe200010f0eff */
[----:B----4-:R-:W-:Y:S01]  /*13d30*/  IMAD R20, R20, UR12, RZ ;  /* 0x0000000c14147c24 */ /* 0x010fe2000f8e02ff */
[----:B------:R-:W-:Y:S01]  /*13d40*/  STL [R1+0x448], R69 ;  /* 0x0004484501007387 */ /* 0x000fe20000100800 */
[----:B------:R-:W-:-:S03]  /*13d50*/  IMAD R14, R14, UR13, RZ ;  /* 0x0000000d0e0e7c24 */ /* 0x000fc6000f8e02ff */
[----:B------:R4:W2:Y:S01]  /*13d60*/  @P0 LDG.E.U8 R38, desc[UR14][R18.64] ;  /* 0x0000000e12260981 */ /* 0x0008a2000c1e1100 */
[----:B0-----:R-:W-:-:S04]  /*13d70*/  IADD3 R58, P2, PT, R26, R7, RZ ;  /* 0x000000071a3a7210 */ /* 0x001fc80007f5e0ff */
[-C--:B------:R-:W-:Y:S02]  /*13d80*/  LEA.HI.X.SX32 R59, R26, R6.reuse, 0x1, P2 ;  /* 0x000000061a3b7211 */ /* 0x080fe400010f0eff */
[C---:B------:R-:W-:Y:S01]  /*13d90*/  IADD3 R72, P2, PT, R20.reuse, R7, RZ ;  /* 0x0000000714487210 */ /* 0x040fe20007f5e0ff */
[----:B------:R0:W-:Y:S01]  /*13da0*/  STL [R1+0x444], R74 ;  /* 0x0004444a01007387 */ /* 0x0001e20000100800 */
[----:B----4-:R-:W-:Y:S02]  /*13db0*/  @P0 IMAD.MOV.U32 R18, RZ, RZ, R69 ;  /* 0x000000ffff120224 */ /* 0x010fe400078e0045 */
[----:B------:R-:W-:Y:S01]  /*13dc0*/  @P0 IMAD.MOV.U32 R19, RZ, RZ, R74 ;  /* 0x000000ffff130224 */ /* 0x000fe200078e004a */
[----:B------:R4:W-:Y:S04]  /*13dd0*/  STL [R1+0x450], R58 ;  /* 0x0004503a01007387 */ /* 0x0009e80000100800 */
[----:B------:R1:W2:Y:S01]  /*13de0*/  @P0 LDG.E.U8 R37, desc[UR14][R18.64] ;  /* 0x0000000e12250981 */ /* 0x0002a2000c1e1100 */
[----:B0-----:R-:W-:-:S02]  /*13df0*/  LEA.HI.X.SX32 R74, R20, R6, 0x1, P2 ;  /* 0x00000006144a7211 */ /* 0x001fc400010f0eff */
[----:B------:R-:W-:-:S04]  /*13e00*/  IADD3 R69, P2, PT, R16, R7, RZ ;  /* 0x0000000710457210 */ /* 0x000fc80007f5e0ff */
[----:B------:R-:W-:Y:S01]  /*13e10*/  LEA.HI.X.SX32 R16, R16, R6, 0x1, P2 ;  /* 0x0000000610107211 */ /* 0x000fe200010f0eff */
[----:B-1----:R-:W-:Y:S01]  /*13e20*/  @P0 IMAD.MOV.U32 R18, RZ, RZ, R58 ;  /* 0x000000ffff120224 */ /* 0x002fe200078e003a */
[----:B----4-:R-:W-:Y:S01]  /*13e30*/  IADD3 R58, P2, PT, R14, R7, RZ ;  /* 0x000000070e3a7210 */ /* 0x010fe20007f5e0ff */
[----:B------:R0:W-:Y:S01]  /*13e40*/  STL [R1+0x44c], R59 ;  /* 0x00044c3b01007387 */ /* 0x0001e20000100800 */
[----:B------:R-:W-:Y:S01]  /*13e50*/  @P0 IMAD.MOV.U32 R19, RZ, RZ, R59 ;  /* 0x000000ffff130224 */ /* 0x000fe200078e003b */
[----:B------:R-:W-:-:S04]  /*13e60*/  SEL R17, R79, R17, !P5 ;  /* 0x000000114f117207 */ /* 0x000fc80006800000 */
[----:B------:R1:W4:Y:S01]  /*13e70*/  @P0 LDG.E.U8 R36, desc[UR14][R18.64] ;  /* 0x0000000e12240981 */ /* 0x000322000c1e1100 */
[-C--:B0-----:R-:W-:Y:S02]  /*13e80*/  LEA.HI.X.SX32 R59, R14, R6.reuse, 0x1, P2 ;  /* 0x000000060e3b7211 */ /* 0x081fe400010f0eff */
[C---:B------:R-:W-:Y:S01]  /*13e90*/  ISETP.GT.U32.AND P2, PT, R8.reuse, R13, PT ;  /* 0x0000000d0800720c */ /* 0x040fe20003f44070 */
[----:B------:R-:W-:Y:S01]  /*13ea0*/  STL [R1+0x458], R72 ;  /* 0x0004584801007387 */ /* 0x000fe20000100800 */
[----:B-1----:R-:W-:Y:S02]  /*13eb0*/  @P0 IMAD.MOV.U32 R18, RZ, RZ, R72 ;  /* 0x000000ffff120224 */ /* 0x002fe400078e0048 */
[----:B------:R-:W-:Y:S01]  /*13ec0*/  @P0 IMAD.MOV.U32 R19, RZ, RZ, R74 ;  /* 0x000000ffff130224 */ /* 0x000fe200078e004a */
[----:B------:R-:W-:Y:S01]  /*13ed0*/  STL [R1+0x454], R74 ;  /* 0x0004544a01007387 */ /* 0x000fe20000100800 */
[----:B------:R-:W-:Y:S01]  /*13ee0*/  IMAD R17, R17, UR4, RZ ;  /* 0x0000000411117c24 */ /* 0x000fe2000f8e02ff */
[----:B------:R-:W0:Y:S02]  /*13ef0*/  LDCU UR4, c[0x0][0x3b0] ;  /* 0x00007600ff0477ac */ /* 0x000e240008000800 */
[----:B------:R-:W-:Y:S04]  /*13f00*/  STL [R1+0x480], R69 ;  /* 0x0004804501007387 */ /* 0x000fe80000100800 */
[----:B------:R-:W-:Y:S01]  /*13f10*/  @!P2 IMAD.IADD R13, R13, 0x1, -R8 ;  /* 0x000000010d0da824 */ /* 0x000fe200078e0a08 */
[----:B------:R1:W2:Y:S04]  /*13f20*/  @P0 LDG.E.U8 R35, desc[UR14][R18.64] ;  /* 0x0000000e12230981 */ /* 0x0002a8000c1e1100 */
[----:B------:R0:W-:Y:S01]  /*13f30*/  STL [R1+0x47c], R16 ;  /* 0x00047c1001007387 */ /* 0x0001e20000100800 */
[----:B------:R-:W-:Y:S01]  /*13f40*/  @!P3 IMAD.MOV R10, RZ, RZ, -R10 ;  /* 0x000000ffff0ab224 */ /* 0x000fe200078e0a0a */
[----:B------:R-:W-:Y:S01]  /*13f50*/  ISETP.GT.U32.AND P2, PT, R8, R13, PT ;  /* 0x0000000d0800720c */ /* 0x000fe20003f44070 */
[----:B-1----:R-:W-:Y:S01]  /*13f60*/  @P0 IMAD.MOV.U32 R19, RZ, RZ, R16 ;  /* 0x000000ffff130224 */ /* 0x002fe200078e0010 */
[----:B0-----:R-:W-:Y:S01]  /*13f70*/  SEL R16, R79, R15, !P5 ;  /* 0x0000000f4f107207 */ /* 0x001fe20006800000 */
[----:B------:R-:W-:Y:S01]  /*13f80*/  @P0 IMAD.MOV.U32 R18, RZ, RZ, R69 ;  /* 0x000000ffff120224 */ /* 0x000fe200078e0045 */
[CC--:B------:R-:W-:Y:S01]  /*13f90*/  IADD3 R69, P3, PT, R17.reuse, R7.reuse, RZ ;  /* 0x0000000711457210 */ /* 0x0c0fe20007f7e0ff */
[----:B------:R-:W-:Y:S01]  /*13fa0*/  @P0 IMAD.MOV.U32 R14, RZ, RZ, R58 ;  /* 0x000000ffff0e0224 */ /* 0x000fe200078e003a */
[----:B------:R-:W-:Y:S01]  /*13fb0*/  PRMT R33, RZ, 0x7610, R33 ;  /* 0x00007610ff217816 */ /* 0x000fe20000000021 */
[----:B------:R-:W-:Y:S01]  /*13fc0*/  IMAD R16, R16, UR5, RZ ;  /* 0x0000000510107c24 */ /* 0x000fe2000f8e02ff */
[----:B------:R-:W-:Y:S01]  /*13fd0*/  LEA.HI.X.SX32 R72, R17, R6, 0x1, P3 ;  /* 0x0000000611487211 */ /* 0x000fe200018f0eff */
[----:B------:R-:W-:Y:S01]  /*13fe0*/  @P0 IMAD.MOV.U32 R15, RZ, RZ, R59 ;  /* 0x000000ffff0f0224 */ /* 0x000fe200078e003b */
[----:B------:R0:W-:Y:S01]  /*13ff0*/  STL [R1+0x488], R58 ;  /* 0x0004883a01007387 */ /* 0x0001e20000100800 */
[----:B------:R-:W-:Y:S01]  /*14000*/  SEL R10, R79, R10, !P5 ;  /* 0x0000000a4f0a7207 */ /* 0x000fe20006800000 */
[----:B------:R-:W-:Y:S01]  /*14010*/  @!P4 IMAD.MOV R11, RZ, RZ, -R11 ;  /* 0x000000ffff0bc224 */ /* 0x000fe200078e0a0b */
[----:B------:R-:W-:Y:S01]  /*14020*/  PRMT R32, RZ, 0x7610, R32 ;  /* 0x00007610ff207816 */ /* 0x000fe20000000020 */
[----:B------:R1:W2:Y:S01]  /*14030*/  @P0 LDG.E.U8 R33, desc[UR14][R14.64] ;  /* 0x0000000e0e210981 */ /* 0x0002a2000c1e1100 */
[----:B------:R-:W3:Y:S01]  /*14040*/  LDCU UR5, c[0x0][0x3b0] ;  /* 0x00007600ff0577ac */ /* 0x000ee20008000800 */
[----:B------:R-:W-:Y:S01]  /*14050*/  IMAD.SHL.U32 R21, R21, 0x80, RZ ;  /* 0x0000008015157824 */ /* 0x000fe200078e00ff */
[----:B0-----:R-:W-:Y:S01]  /*14060*/  IADD3 R58, P3, PT, R16, R7, RZ ;  /* 0x00000007103a7210 */ /* 0x001fe20007f7e0ff */
[----:B------:R0:W-:Y:S01]  /*14070*/  STL [R1+0x484], R59 ;  /* 0x0004843b01007387 */ /* 0x0001e20000100800 */
[----:B------:R-:W-:-:S02]  /*14080*/  IMAD R10, R10, UR11, RZ ;  /* 0x0000000b0a0a7c24 */ /* 0x000fc4000f8e02ff */
[----:B-1----:R-:W-:Y:S02]  /*14090*/  @P0 IMAD.MOV.U32 R14, RZ, RZ, R69 ;  /* 0x000000ffff0e0224 */ /* 0x002fe400078e0045 */
[----:B------:R-:W-:Y:S01]  /*140a0*/  @P0 IMAD.MOV.U32 R15, RZ, RZ, R72 ;  /* 0x000000ffff0f0224 */ /* 0x000fe200078e0048 */
[----:B------:R-:W-:Y:S01]  /*140b0*/  SEL R11, R79, R11, !P5 ;  /* 0x0000000b4f0b7207 */ /* 0x000fe20006800000 */
[----:B------:R-:W-:Y:S01]  /*140c0*/  STL [R1+0x490], R69 ;  /* 0x0004904501007387 */ /* 0x000fe20000100800 */
[----:B------:R-:W-:Y:S01]  /*140d0*/  @!P2 IMAD.IADD R13, R13, 0x1, -R8 ;  /* 0x000000010d0da824 */ /* 0x000fe200078e0a08 */
[----:B0-----:R-:W-:Y:S02]  /*140e0*/  LEA.HI.X.SX32 R59, R16, R6, 0x1, P3 ;  /* 0x00000006103b7211 */ /* 0x001fe400018f0eff */
[----:B------:R-:W-:Y:S01]  /*140f0*/  STL [R1+0x48c], R72 ;  /* 0x00048c4801007387 */ /* 0x000fe20000100800 */
[----:B------:R-:W-:Y:S02]  /*14100*/  ISETP.GT.U32.AND P2, PT, R8, R12, PT ;  /* 0x0000000c0800720c */ /* 0x000fe40003f44070 */
[----:B------:R-:W-:Y:S01]  /*14110*/  LOP3.LUT R21, R21, 0x80, RZ, 0xc0, !PT ;  /* 0x0000008015157812 */ /* 0x000fe200078ec0ff */
[----:B------:R-:W-:Y:S01]  /*14120*/  STL [R1+0x498], R58 ;  /* 0x0004983a01007387 */ /* 0x000fe20000100800 */
[----:B------:R-:W-:Y:S01]  /*14130*/  IMAD R16, R11, UR4, RZ ;  /* 0x000000040b107c24 */ /* 0x000fe2000f8e02ff */
[----:B------:R-:W-:-:S02]  /*14140*/  PRMT R31, RZ, 0x7610, R31 ;  /* 0x00007610ff1f7816 */ /* 0x000fc4000000001f */
[----:B------:R0:W2:Y:S01]  /*14150*/  @P0 LDG.E.U8 R32, desc[UR14][R14.64] ;  /* 0x0000000e0e200981 */ /* 0x0000a2000c1e1100 */
[----:B------:R-:W-:-:S03]  /*14160*/  @!P6 IMAD.MOV R13, RZ, RZ, -R13 ;  /* 0x000000ffff0de224 */ /* 0x000fc600078e0a0d */
[----:B------:R1:W-:Y:S01]  /*14170*/  STL [R1+0x494], R59 ;  /* 0x0004943b01007387 */ /* 0x0003e20000100800 */
[----:B------:R-:W-:Y:S01]  /*14180*/  LOP3.LUT R11, R0, 0x6c, R21, 0xfe, !PT ;  /* 0x0000006c000b7812 */ /* 0x000fe200078efe15 */
[----:B------:R-:W-:Y:S01]  /*14190*/  @!P2 IMAD.IADD R12, R12, 0x1, -R8 ;  /* 0x000000010c0ca824 */ /* 0x000fe200078e0a08 */
[----:B------:R-:W-:Y:S01]  /*141a0*/  PRMT R30, RZ, 0x7610, R30 ;  /* 0x00007610ff1e7816 */ /* 0x000fe2000000001e */
[----:B------:R-:W3:Y:S01]  /*141b0*/  LDCU UR4, c[0x0][0x3b0] ;  /* 0x00007600ff0477ac */ /* 0x000ee20008000800 */
[----:B0-----:R-:W-:Y:S02]  /*141c0*/  @P0 IMAD.MOV.U32 R15, RZ, RZ, R59 ;  /* 0x000000ffff0f0224 */ /* 0x001fe400078e003b */
[----:B------:R-:W-:Y:S01]  /*141d0*/  @P0 IMAD.MOV.U32 R14, RZ, RZ, R58 ;  /* 0x000000ffff0e0224 */ /* 0x000fe200078e003a */
[----:B-1----:R-:W-:Y:S02]  /*141e0*/  IADD3 R59, P3, PT, R10, R7, RZ ;  /* 0x000000070a3b7210 */ /* 0x002fe40007f7e0ff */
[----:B------:R-:W-:-:S02]  /*141f0*/  SEL R13, R79, R13, !P5 ;  /* 0x0000000d4f0d7207 */ /* 0x000fc40006800000 */
[----:B------:R0:W2:Y:S01]  /*14200*/  @P0 LDG.E.U8 R31, desc[UR14][R14.64] ;  /* 0x0000000e0e1f0981 */ /* 0x0000a2000c1e1100 */
[-C--:B------:R-:W-:Y:S02]  /*14210*/  LEA.HI.X.SX32 R69, R10, R6.reuse, 0x1, P3 ;  /* 0x000000060a457211 */ /* 0x080fe400018f0eff */
[C---:B------:R-:W-:Y:S02]  /*14220*/  IADD3 R58, P3, PT, R16.reuse, R7, RZ ;  /* 0x00000007103a7210 */ /* 0x040fe40007f7e0ff */
[----:B------:R-:W-:Y:S01]  /*14230*/  IABS R10, R11 ;  /* 0x0000000b000a7213 */ /* 0x000fe20000000000 */
[----:B------:R1:W-:Y:S01]  /*14240*/  STL [R1+0x4c0], R59 ;  /* 0x0004c03b01007387 */ /* 0x0003e20000100800 */
[----:B0-----:R-:W-:Y:S02]  /*14250*/  @P0 IMAD.MOV.U32 R14, RZ, RZ, R59 ;  /* 0x000000ffff0e0224 */ /* 0x001fe400078e003b */
[----:B------:R-:W-:Y:S01]  /*14260*/  @P0 IMAD.MOV.U32 R15, RZ, RZ, R69 ;  /* 0x000000ffff0f0224 */ /* 0x000fe200078e0045 */
[----:B-1----:R-:W-:Y:S01]  /*14270*/  LEA.HI.X.SX32 R59, R16, R6, 0x1, P3 ;  /* 0x00000006103b7211 */ /* 0x002fe200018f0eff */
[----:B---3--:R-:W-:Y:S01]  /*14280*/  IMAD R16, R13, UR5, RZ ;  /* 0x000000050d107c24 */ /* 0x008fe2000f8e02ff */
[C---:B------:R-:W-:Y:S01]  /*14290*/  ISETP.GT.U32.AND P2, PT, R8.reuse, R12, PT ;  /* 0x0000000c0800720c */ /* 0x040fe20003f44070 */
[----:B------:R-:W-:Y:S01]  /*142a0*/  IMAD.HI.U32 R13, R9, R10, RZ ;  /* 0x0000000a090d7227 */ /* 0x000fe200078e00ff */
[----:B------:R-:W-:Y:S01]  /*142b0*/  STL [R1+0x4bc], R69 ;  /* 0x0004bc4501007387 */ /* 0x000fe20000100800 */
[----:B------:R-:W-:Y:S01]  /*142c0*/  ISETP.GE.AND P3, PT, R29, RZ, PT ;  /* 0x000000ff1d00720c */ /* 0x000fe20003f66270 */
[----:B------:R-:W0:Y:S01]  /*142d0*/  LDCU UR5, c[0x0][0x3b0] ;  /* 0x00007600ff0577ac */ /* 0x000e220008000800 */
[----:B------:R-:W-:Y:S01]  /*142e0*/  IMAD.MOV R13, RZ, RZ, -R13 ;  /* 0x000000ffff0d7224 */ /* 0x000fe200078e0a0d */
[----:B------:R1:W3:Y:S03]  /*142f0*/  @P0 LDG.E.U8 R30, desc[UR14][R14.64] ;  /* 0x0000000e0e1e0981 */ /* 0x0002e6000c1e1100 */
[----:B------:R-:W-:Y:S01]  /*14300*/  IMAD R10, R8, R13, R10 ;  /* 0x0000000d080a7224 */ /* 0x000fe200078e020a */
[----:B------:R0:W-:Y:S01]  /*14310*/  STL [R1+0x4c8], R58 ;  /* 0x0004c83a01007387 */ /* 0x0001e20000100800 */
[----:B-1----:R-:W-:-:S03]  /*14320*/  @P0 IMAD.MOV.U32 R14, RZ, RZ, R58 ;  /* 0x000000ffff0e0224 */ /* 0x002fc600078e003a */
[----:B------:R1:W-:Y:S01]  /*14330*/  STL [R1+0x4c4], R59 ;  /* 0x0004c43b01007387 */ /* 0x0003e20000100800 */
[----:B0-----:R-:W-:Y:S01]  /*14340*/  IADD3 R58, P4, PT, R16, R7, RZ ;  /* 0x00000007103a7210 */ /* 0x001fe20007f9e0ff */
[----:B------:R-:W-:-:S03]  /*14350*/  @P0 IMAD.MOV.U32 R15, RZ, RZ, R59 ;  /* 0x000000ffff0f0224 */ /* 0x000fc600078e003b */
[----:B-1----:R-:W-:Y:S02]  /*14360*/  LEA.HI.X.SX32 R59, R16, R6, 0x1, P4 ;  /* 0x00000006103b7211 */ /* 0x002fe400020f0eff */
[----:B------:R-:W-:Y:S01]  /*14370*/  ISETP.GT.U32.AND P4, PT, R8, R10, PT ;  /* 0x0000000a0800720c */ /* 0x000fe20003f84070 */
[----:B------:R-:W-:Y:S01]  /*14380*/  @!P2 IMAD.IADD R12, R12, 0x1, -R8 ;  /* 0x000000010c0ca824 */ /* 0x000fe200078e0a08 */
[----:B------:R-:W-:-:S03]  /*14390*/  PRMT R28, RZ, 0x7610, R28 ;  /* 0x00007610ff1c7816 */ /* 0x000fc6000000001c */
[----:B------:R-:W-:Y:S01]  /*143a0*/  @!P3 IMAD.MOV R12, RZ, RZ, -R12 ;  /* 0x000000ffff0cb224 */ /* 0x000fe200078e0a0c */
[----:B------:R-:W-:Y:S02]  /*143b0*/  LOP3.LUT R13, R0, 0x6d, R21, 0xfe, !PT ;  /* 0x0000006d000d7812 */ /* 0x000fe400078efe15 */
[----:B------:R0:W2:Y:S01]  /*143c0*/  @P0 LDG.E.U8 R28, desc[UR14][R14.64] ;  /* 0x0000000e0e1c0981 */ /* 0x0000a2000c1e1100 */
[----:B------:R-:W-:Y:S02]  /*143d0*/  PRMT R27, RZ, 0x7610, R27 ;  /* 0x00007610ff1b7816 */ /* 0x000fe4000000001b */
[----:B------:R-:W-:Y:S02]  /*143e0*/  ISETP.GE.AND P2, PT, R11, RZ, PT ;  /* 0x000000ff0b00720c */ /* 0x000fe40003f46270 */
[----:B------:R-:W-:Y:S01]  /*143f0*/  SEL R12, R79, R12, !P5 ;  /* 0x0000000c4f0c7207 */ /* 0x000fe20006800000 */
[----:B------:R-:W-:Y:S01]  /*14400*/  @!P4 IMAD.IADD R10, R10, 0x1, -R8 ;  /* 0x000000010a0ac824 */ /* 0x000fe200078e0a08 */
[----:B------:R-:W-:Y:S01]  /*14410*/  IABS R11, R13 ;  /* 0x0000000d000b7213 */ /* 0x000fe20000000000 */
[----:B0-----:R-:W-:-:S02]  /*14420*/  @P0 IMAD.MOV.U32 R14, RZ, RZ, R58 ;  /* 0x000000ffff0e0224 */ /* 0x001fc400078e003a */
[----:B------:R-:W-:Y:S01]  /*14430*/  @P0 IMAD.MOV.U32 R15, RZ, RZ, R59 ;  /* 0x000000ffff0f0224 */ /* 0x000fe200078e003b */
[----:B------:R-:W-:-:S04]  /*14440*/  ISETP.GT.U32.AND P4, PT, R8, R10, PT ;  /* 0x0000000a0800720c */ /* 0x000fc80003f84070 */
[----:B------:R0:W2:Y:S02]  /*14450*/  @P0 LDG.E.U8 R27, desc[UR14][R14.64] ;  /* 0x0000000e0e1b0981 */ /* 0x0000a4000c1e1100 */
[----:B0-----:R-:W-:Y:S02]  /*14460*/  IMAD R14, R12, UR4, RZ ;  /* 0x000000040c0e7c24 */ /* 0x001fe4000f8e02ff */
[----:B------:R0:W-:Y:S01]  /*14470*/  STL [R1+0x4d0], R58 ;  /* 0x0004d03a01007387 */ /* 0x0001e20000100800 */
[----:B------:R-:W-:Y:S01]  /*14480*/  IMAD.HI.U32 R12, R9, R11, RZ ;  /* 0x0000000b090c7227 */ /* 0x000fe200078e00ff */
[----:B------:R-:W-:Y:S01]  /*14490*/  PRMT R26, RZ, 0x7610, R26 ;  /* 0x00007610ff1a7816 */ /* 0x000fe2000000001a */
[----:B------:R-:W1:Y:S02]  /*144a0*/  LDCU UR4, c[0x0][0x3b0] ;  /* 0x00007600ff0477ac */ /* 0x000e640008000800 */
[----:B------:R-:W-:-:S04]  /*144b0*/  IMAD.MOV R12, RZ, RZ, -R12 ;  /* 0x000000ffff0c7224 */ /* 0x000fc800078e0a0c */
[----:B------:R-:W-:Y:S01]  /*144c0*/  IMAD R11, R8, R12, R11 ;  /* 0x0000000c080b7224 */ /* 0x000fe200078e020b */
[----:B------:R-:W-:Y:S01]  /*144d0*/  IADD3 R29, P3, PT, R14, R7, RZ ;  /* 0x000000070e1d7210 */ /* 0x000fe20007f7e0ff */
[----:B------:R-:W-:-:S03]  /*144e0*/  @!P4 IMAD.IADD R10, R10, 0x1, -R8 ;  /* 0x000000010a0ac824 */ /* 0x000fc600078e0a08 */
[----:B------:R-:W-:Y:S02]  /*144f0*/  ISETP.GT.U32.AND P4, PT, R8, R11, PT ;  /* 0x0000000b0800720c */ /* 0x000fe40003f84070 */
[----:B0-----:R-:W-:Y:S02]  /*14500*/  LEA.HI.X.SX32 R58, R14, R6, 0x1, P3 ;  /* 0x000000060e3a7211 */ /* 0x001fe400018f0eff */
[----:B------:R-:W-:Y:S01]  /*14510*/  LOP3.LUT R12, R0, 0x6e, R21, 0xfe, !PT ;  /* 0x0000006e000c7812 */ /* 0x000fe200078efe15 */
[----:B------:R-:W-:Y:S01]  /*14520*/  @P0 IMAD.MOV.U32 R14, RZ, RZ, R29 ;  /* 0x000000ffff0e0224 */ /* 0x000fe200078e001d */
[----:B------:R-:W-:Y:S01]  /*14530*/  ISETP.GE.AND P3, PT, R13, RZ, PT ;  /* 0x000000ff0d00720c */ /* 0x000fe20003f66270 */
[----:B------:R-:W-:Y:S01]  /*14540*/  @P0 IMAD.MOV.U32 R15, RZ, RZ, R58 ;  /* 0x000000ffff0f0224 */ /* 0x000fe200078e003a */
[----:B------:R-:W-:Y:S01]  /*14550*/  IABS R13, R12 ;  /* 0x0000000c000d7213 */ /* 0x000fe20000000000 */
[----:B------:R-:W-:-:S03]  /*14560*/  @!P2 IMAD.MOV R10, RZ, RZ, -R10 ;  /* 0x000000ffff0aa224 */ /* 0x000fc600078e0a0a */
[----:B------:R0:W2:Y:S01]  /*14570*/  @P0 LDG.E.U8 R26, desc[UR14][R14.64] ;  /* 0x0000000e0e1a0981 */ /* 0x0000a2000c1e1100 */
[----:B------:R-:W-:-:S05]  /*14580*/  @!P4 IMAD.IADD R11, R11, 0x1, -R8 ;  /* 0x000000010b0bc824 */ /* 0x000fca00078e0a08 */
[----:B------:R-:W-:Y:S02]  /*14590*/  ISETP.GT.U32.AND P4, PT, R8, R11, PT ;  /* 0x0000000b0800720c */ /* 0x000fe40003f84070 */
[----:B0-----:R-:W-:Y:S01]  /*145a0*/  SEL R14, R79, R10, !P5 ;  /* 0x0000000a4f0e7207 */ /* 0x001fe20006800000 */
[----:B------:R-:W-:-:S04]  /*145b0*/  IMAD.MOV.U32 R10, RZ, RZ, R13 ;  /* 0x000000ffff0a7224 */ /* 0x000fc800078e000d */
[----:B------:R-:W-:-:S04]  /*145c0*/  IMAD.HI.U32 R13, R9, R10, RZ ;  /* 0x0000000a090d7227 */ /* 0x000fc800078e00ff */
[----:B------:R-:W-:Y:S02]  /*145d0*/  IMAD.MOV R13, RZ, RZ, -R13 ;  /* 0x000000ffff0d7224 */ /* 0x000fe400078e0a0d */
[----:B-1----:R-:W-:Y:S01]  /*145e0*/  IMAD R14, R14, UR4, RZ ;  /* 0x000000040e0e7c24 */ /* 0x002fe2000f8e02ff */
[----:B------:R-:W-:Y:S01]  /*145f0*/  STL [R1+0x4cc], R59 ;  /* 0x0004cc3b01007387 */ /* 0x000fe20000100800 */
[C---:B------:R-:W-:Y:S01]  /*14600*/  IMAD R10, R8.reuse, R13, R10 ;  /* 0x0000000d080a7224 */ /* 0x040fe200078e020a */
[----:B------:R-:W-:Y:S01]  /*14610*/  PRMT R25, RZ, 0x7610, R25 ;  /* 0x00007610ff197816 */ /* 0x000fe20000000019 */
[----:B------:R-:W-:Y:S01]  /*14620*/  @!P4 IMAD.IADD R11, R11, 0x1, -R8 ;  /* 0x000000010b0bc824 */ /* 0x000fe200078e0a08 */
[----:B------:R0:W-:Y:S01]  /*14630*/  STL [R1+0x4d8], R29 ;  /* 0x0004d81d01007387 */ /* 0x0001e20000100800 */
[----:B------:R-:W1:Y:S01]  /*14640*/  LDCU UR4, c[0x0][0x3b0] ;  /* 0x00007600ff0477ac */ /* 0x000e620008000800 */
[----:B------:R-:W-:Y:S02]  /*14650*/  ISETP.GT.U32.AND P4, PT, R8, R10, PT ;  /* 0x0000000a0800720c */ /* 0x000fe40003f84070 */
[----:B------:R0:W-:Y:S02]  /*14660*/  STL [R1+0x4d4], R58 ;  /* 0x0004d43a01007387 */ /* 0x0001e40000100800 */
[----:B0-----:R-:W-:-:S04]  /*14670*/  IADD3 R29, P2, PT, R14, R7, RZ ;  /* 0x000000070e1d7210 */ /* 0x001fc80007f5e0ff */
[----:B------:R-:W-:Y:S02]  /*14680*/  LEA.HI.X.SX32 R58, R14, R6, 0x1, P2 ;  /* 0x000000060e3a7211 */ /* 0x000fe400010f0eff */
[----:B------:R-:W-:Y:S02]  /*14690*/  ISETP.GE.AND P2, PT, R12, RZ, PT ;  /* 0x000000ff0c00720c */ /* 0x000fe40003f46270 */
[----:B------:R-:W-:Y:S01]  /*146a0*/  LOP3.LUT R12, R0, 0x6f, R21, 0xfe, !PT ;  /* 0x0000006f000c7812 */ /* 0x000fe200078efe15 */
[----:B------:R-:W-:Y:S02]  /*146b0*/  @P0 IMAD.MOV.U32 R14, RZ, RZ, R29 ;  /* 0x000000ffff0e0224 */ /* 0x000fe400078e001d */
[----:B------:R-:W-:Y:S01]  /*146c0*/  @P0 IMAD.MOV.U32 R15, RZ, RZ, R58 ;  /* 0x000000ffff0f0224 */ /* 0x000fe200078e003a */
[----:B------:R-:W-:Y:S01]  /*146d0*/  IABS R13, R12 ;  /* 0x0000000c000d7213 */ /* 0x000fe20000000000 */
[----:B------:R-:W-:Y:S02]  /*146e0*/  @!P3 IMAD.MOV R11, RZ, RZ, -R11 ;  /* 0x000000ffff0bb224 */ /* 0x000fe400078e0a0b */
[----:B------:R-:W-:Y:S01]  /*146f0*/  @!P4 IMAD.IADD R10, R10, 0x1, -R8 ;  /* 0x000000010a0ac824 */ /* 0x000fe200078e0a08 */
[----:B------:R0:W2:Y:S04]  /*14700*/  @P0 LDG.E.U8 R25, desc[UR14][R14.64] ;  /* 0x0000000e0e190981 */ /* 0x0000a8000c1e1100 */
[----:B------:R-:W-:-:S02]  /*14710*/  ISETP.GT.U32.AND P4, PT, R8, R10, PT ;  /* 0x0000000a0800720c */ /* 0x000fc40003f84070 */
[----:B0-----:R-:W-:Y:S01]  /*14720*/  SEL R14, R79, R11, !P5 ;  /* 0x0000000b4f0e7207 */ /* 0x001fe20006800000 */
[----:B------:R-:W-:-:S04]  /*14730*/  IMAD.MOV.U32 R11, RZ, RZ, R13 ;  /* 0x000000ffff0b7224 */ /* 0x000fc800078e000d */
[----:B------:R-:W-:-:S04]  /*14740*/  IMAD.HI.U32 R13, R9, R11, RZ ;  /* 0x0000000b090d7227 */ /* 0x000fc800078e00ff */
[----:B------:R-:W-:Y:S02]  /*14750*/  IMAD.MOV R13, RZ, RZ, -R13 ;  /* 0x000000ffff0d7224 */ /* 0x000fe400078e0a0d */
[----:B-1----:R-:W-:Y:S01]  /*14760*/  IMAD R14, R14, UR4, RZ ;  /* 0x000000040e0e7c24 */ /* 0x002fe2000f8e02ff */
[----:B------:R0:W-:Y:S01]  /*14770*/  STL [R1+0x500], R29 ;  /* 0x0005001d01007387 */ /* 0x0001e20000100800 */
[----:B------:R-:W-:Y:S01]  /*14780*/  IMAD R11, R8, R13, R11 ;  /* 0x0000000d080b7224 */ /* 0x000fe200078e020b */
[----:B------:R-:W-:Y:S01]  /*14790*/  PRMT R24, RZ, 0x7610, R24 ;  /* 0x00007610ff187816 */ /* 0x000fe20000000018 */
[----:B------:R-:W-:Y:S01]  /*147a0*/  @!P4 IMAD.IADD R10, R10, 0x1, -R8 ;  /* 0x000000010a0ac824 */ /* 0x000fe200078e0a08 */
[----:B------:R1:W-:Y:S01]  /*147b0*/  STL [R1+0x4fc], R58 ;  /* 0x0004fc3a01007387 */ /* 0x0003e20000100800 */
[----:B------:R-:W4:Y:S01]  /*147c0*/  LDCU UR4, c[0x0][0x3b0] ;  /* 0x00007600ff0477ac */ /* 0x000f220008000800 */
[----:B------:R-:W-:Y:S02]  /*147d0*/  ISETP.GT.U32.AND P4, PT, R8, R11, PT ;  /* 0x0000000b0800720c */ /* 0x000fe40003f84070 */
[----:B0-----:R-:W-:-:S04]  /*147e0*/  IADD3 R29, P3, PT, R14, R7, RZ ;  /* 0x000000070e1d7210 */ /* 0x001fc80007f7e0ff */
[----:B-1----:R-:W-:Y:S02]  /*147f0*/  LEA.HI.X.SX32 R58, R14, R6, 0x1, P3 ;  /* 0x000000060e3a7211 */ /* 0x002fe400018f0eff */
        /* <DEDUP_REMOVED lines=13> */
[----:B----4-:R-:W-:Y:S01]  /*148d0*/  IMAD R14, R14, UR4, RZ ;  /* 0x000000040e0e7c24 */ /* 0x010fe2000f8e02ff */
[----:B------:R0:W-:Y:S01]  /*148e0*/  STL [R1+0x508], R29 ;  /* 0x0005081d01007387 */ /* 0x0001e20000100800 */
[C---:B------:R-:W-:Y:S01]  /*148f0*/  IMAD R10, R8.reuse, R13, R10 ;  /* 0x0000000d080a7224 */ /* 0x040fe200078e020a */
[----:B------:R-:W-:Y:S01]  /*14900*/  PRMT R39, RZ, 0x7610, R39 ;  /* 0x00007610ff277816 */ /* 0x000fe20000000027 */
[----:B------:R-:W-:Y:S01]  /*14910*/  @!P4 IMAD.IADD R11, R11, 0x1, -R8 ;  /* 0x000000010b0bc824 */ /* 0x000fe200078e0a08 */
[----:B------:R1:W-:Y:S01]  /*14920*/  STL [R1+0x504], R58 ;  /* 0x0005043a01007387 */ /* 0x0003e20000100800 */
[----:B------:R-:W4:Y:S01]  /*14930*/  LDCU UR4, c[0x0][0x3b0] ;  /* 0x00007600ff0477ac */ /* 0x000f220008000800 */
[----:B------:R-:W-:Y:S02]  /*14940*/  ISETP.GT.U32.AND P4, PT, R8, R10, PT ;  /* 0x0000000a0800720c */ /* 0x000fe40003f84070 */
[----:B------:R4:W2:Y:S01]  /*14950*/  @P0 LDG.E.U8 R39, desc[UR14][R22.64] ;  /* 0x0000000e16270981 */ /* 0x0008a2000c1e1100 */
[----:B0-----:R-:W-:-:S04]  /*14960*/  IADD3 R29, P2, PT, R14, R7, RZ ;  /* 0x000000070e1d7210 */ /* 0x001fc80007f5e0ff */
[----:B-1----:R-:W-:Y:S02]  /*14970*/  LEA.HI.X.SX32 R58, R14, R6, 0x1, P2 ;  /* 0x000000060e3a7211 */ /* 0x002fe400010f0eff */
[----:B------:R-:W-:Y:S02]  /*14980*/  ISETP.GE.AND P2, PT, R12, RZ, PT ;  /* 0x000000ff0c00720c */ /* 0x000fe40003f46270 */
[----:B------:R-:W-:Y:S01]  /*14990*/  LOP3.LUT R12, R0, 0x75, R21, 0xfe, !PT ;  /* 0x00000075000c7812 */ /* 0x000fe200078efe15 */
[----:B------:R-:W-:Y:S01]  /*149a0*/  @P0 IMAD.MOV.U32 R14, RZ, RZ, R29 ;  /* 0x000000ffff0e0224 */ /* 0x000fe200078e001d */
[----:B----4-:R-:W-:Y:S01]  /*149b0*/  PRMT R23, RZ, 0x7610, R23 ;  /* 0x00007610ff177816 */ /* 0x010fe20000000017 */
[----:B------:R-:W-:Y:S01]  /*149c0*/  @P0 IMAD.MOV.U32 R15, RZ, RZ, R58 ;  /* 0x000000ffff0f0224 */ /* 0x000fe200078e003a */
[----:B------:R-:W-:Y:S01]  /*149d0*/  IABS R13, R12 ;  /* 0x0000000c000d7213 */ /* 0x000fe20000000000 */
[----:B------:R-:W-:Y:S02]  /*149e0*/  @!P3 IMAD.MOV R11, RZ, RZ, -R11 ;  /* 0x000000ffff0bb224 */ /* 0x000fe400078e0a0b */
[----:B------:R-:W-:Y:S01]  /*149f0*/  @!P4 IMAD.IADD R10, R10, 0x1, -R8 ;  /* 0x000000010a0ac824 */ /* 0x000fe200078e0a08 */
[----:B------:R0:W4:Y:S04]  /*14a00*/  @P0 LDG.E.U8 R23, desc[UR14][R14.64] ;  /* 0x0000000e0e170981 */ /* 0x000128000c1e1100 */
[----:B------:R-:W-:-:S02]  /*14a10*/  ISETP.GT.U32.AND P4, PT, R8, R10, PT ;  /* 0x0000000a0800720c */ /* 0x000fc40003f84070 */
[----:B0-----:R-:W-:Y:S01]  /*14a20*/  SEL R14, R79, R11, !P5 ;  /* 0x0000000b4f0e7207 */ /* 0x001fe20006800000 */
[----:B------:R-:W-:-:S04]  /*14a30*/  IMAD.MOV.U32 R11, RZ, RZ, R13 ;  /* 0x000000ffff0b7224 */ /* 0x000fc800078e000d */
[----:B------:R-:W-:-:S04]  /*14a40*/  IMAD.HI.U32 R13, R9, R11, RZ ;  /* 0x0000000b090d7227 */ /* 0x000fc800078e00ff */
[----:B------:R-:W-:Y:S02]  /*14a50*/  IMAD.MOV R13, RZ, RZ, -R13 ;  /* 0x000000ffff0d7224 */ /* 0x000fe400078e0a0d */
[----:B------:R-:W-:Y:S01]  /*14a60*/  IMAD R14, R14, UR4, RZ ;  /* 0x000000040e0e7c24 */ /* 0x000fe2000f8e02ff */
[----:B------:R0:W-:Y:S01]  /*14a70*/  STL [R1+0x510], R29 ;  /* 0x0005101d01007387 */ /* 0x0001e20000100800 */
[----:B------:R-:W-:Y:S01]  /*14a80*/  IMAD R11, R8, R13, R11 ;  /* 0x0000000d080b7224 */ /* 0x000fe200078e020b */
[----:B------:R-:W-:Y:S01]  /*14a90*/  PRMT R22, RZ, 0x7610, R22 ;  /* 0x00007610ff167816 */ /* 0x000fe20000000016 */
[----:B------:R-:W-:Y:S01]  /*14aa0*/  @!P4 IMAD.IADD R10, R10, 0x1, -R8 ;  /* 0x000000010a0ac824 */ /* 0x000fe200078e0a08 */
[----:B------:R1:W-:Y:S01]  /*14ab0*/  STL [R1+0x50c], R58 ;  /* 0x00050c3a01007387 */ /* 0x0003e20000100800 */
[----:B------:R-:W3:Y:S01]  /*14ac0*/  LDCU UR4, c[0x0][0x3b0] ;  /* 0x00007600ff0477ac */ /* 0x000ee20008000800 */
        /* <DEDUP_REMOVED lines=16> */
[----:B---3--:R-:W-:Y:S01]  /*14bd0*/  IMAD R14, R14, UR4, RZ ;  /* 0x000000040e0e7c24 */ /* 0x008fe2000f8e02ff */
[----:B------:R0:W-:Y:S01]  /*14be0*/  STL [R1+0x518], R29 ;  /* 0x0005181d01007387 */ /* 0x0001e20000100800 */
[C---:B------:R-:W-:Y:S01]  /*14bf0*/  IMAD R10, R8.reuse, R13, R10 ;  /* 0x0000000d080a7224 */ /* 0x040fe200078e020a */
        /* <DEDUP_REMOVED lines=22> */
[----:B------:R-:W-:Y:S01]  /*14d60*/  IMAD R11, R8, R13, R11 ;  /* 0x0000000d080b7224 */ /* 0x000fe200078e020b */
[----:B------:R-:W-:Y:S01]  /*14d70*/  PRMT R34, RZ, 0x7610, R34 ;  /* 0x00007610ff227816 */ /* 0x000fe20000000022 */
[----:B------:R-:W-:Y:S01]  /*14d80*/  @!P4 IMAD.IADD R10, R10, 0x1, -R8 ;  /* 0x000000010a0ac824 */ /* 0x000fe200078e0a08 */
[----:B------:R1:W-:Y:S01]  /*14d90*/  STL [R1+0x53c], R58 ;  /* 0x00053c3a01007387 */ /* 0x0003e20000100800 */
[----:B------:R-:W3:Y:S01]  /*14da0*/  LDCU UR4, c[0x0][0x3b0] ;  /* 0x00007600ff0477ac */ /* 0x000ee20008000800 */
[----:B------:R-:W-:Y:S02]  /*14db0*/  ISETP.GT.U32.AND P4, PT, R8, R11, PT ;  /* 0x0000000b0800720c */ /* 0x000fe40003f84070 */
[----:B------:R3:W2:Y:S01]  /*14dc0*/  @P0 LDG.E.U8 R34, desc[UR14][R18.64] ;  /* 0x0000000e12220981 */ /* 0x0006a2000c1e1100 */
[----:B0-----:R-:W-:-:S04]  /*14dd0*/  IADD3 R29, P3, PT, R14, R7, RZ ;  /* 0x000000070e1d7210 */ /* 0x001fc80007f7e0ff */
[----:B-1----:R-:W-:Y:S02]  /*14de0*/  LEA.HI.X.SX32 R58, R14, R6, 0x1, P3 ;  /* 0x000000060e3a7211 */ /* 0x002fe400018f0eff */
[----:B------:R-:W-:Y:S02]  /*14df0*/  ISETP.GE.AND P3, PT, R12, RZ, PT ;  /* 0x000000ff0c00720c */ /* 0x000fe40003f66270 */
[----:B------:R-:W-:Y:S01]  /*14e00*/  LOP3.LUT R12, R0, 0x7d, R21, 0xfe, !PT ;  /* 0x0000007d000c7812 */ /* 0x000fe200078efe15 */
[----:B------:R-:W-:Y:S01]  /*14e10*/  @P0 IMAD.MOV.U32 R14, RZ, RZ, R29 ;  /* 0x000000ffff0e0224 */ /* 0x000fe200078e001d */
[----:B---3--:R-:W-:Y:S01]  /*14e20*/  PRMT R19, RZ, 0x7610, R19 ;  /* 0x00007610ff137816 */ /* 0x008fe20000000013 */
[----:B------:R-:W-:Y:S01]  /*14e30*/  @P0 IMAD.MOV.U32 R15, RZ, RZ, R58 ;  /* 0x000000ffff0f0224 */ /* 0x000fe200078e003a */
[----:B------:R-:W-:Y:S01]  /*14e40*/  IABS R13, R12 ;  /* 0x0000000c000d7213 */ /* 0x000fe20000000000 */
[----:B------:R-:W-:Y:S02]  /*14e50*/  @!P2 IMAD.MOV R10, RZ, RZ, -R10 ;  /* 0x000000ffff0aa224 */ /* 0x000fe400078e0a0a */
[----:B------:R-:W-:Y:S01]  /*14e60*/  @!P4 IMAD.IADD R11, R11, 0x1, -R8 ;  /* 0x000000010b0bc824 */ /* 0x000fe200078e0a08 */
[----:B------:R0:W3:Y:S04]  /*14e70*/  @P0 LDG.E.U8 R19, desc[UR14][R14.64] ;  /* 0x0000000e0e130981 */ /* 0x0000e8000c1e1100 */
[----:B------:R-:W-:-:S02]  /*14e80*/  ISETP.GT.U32.AND P2, PT, R8, R11, PT ;  /* 0x0000000b0800720c */ /* 0x000fc40003f44070 */
[----:B0-----:R-:W-:Y:S01]  /*14e90*/  SEL R14, R79, R10, !P5 ;  /* 0x0000000a4f0e7207 */ /* 0x001fe20006800000 */
[----:B------:R-:W-:-:S04]  /*14ea0*/  IMAD.MOV.U32 R10, RZ, RZ, R13 ;  /* 0x000000ffff0a7224 */ /* 0x000fc800078e000d */
[----:B------:R-:W-:-:S04]  /*14eb0*/  IMAD.HI.U32 R13, R9, R10, RZ ;  /* 0x0000000a090d7227 */ /* 0x000fc800078e00ff */
[----:B------:R-:W-:-:S04]  /*14ec0*/  IMAD.MOV R13, RZ, RZ, -R13 ;  /* 0x000000ffff0d7224 */ /* 0x000fc800078e0a0d */
[----:B------:R-:W-:Y:S02]  /*14ed0*/  IMAD R10, R8, R13, R10 ;  /* 0x0000000d080a7224 */ /* 0x000fe400078e020a */
[----:B------:R-:W-:Y:S01]  /*14ee0*/  IMAD R14, R14, UR4, RZ ;  /* 0x000000040e0e7c24 */ /* 0x000fe2000f8e02ff */
[----:B------:R-:W0:Y:S01]  /*14ef0*/  LDCU UR4, c[0x0][0x3b0] ;  /* 0x00007600ff0477ac */ /* 0x000e220008000800 */
[----:B------:R-:W-:Y:S01]  /*14f00*/  @!P2 IMAD.IADD R11, R11, 0x1, -R8 ;  /* 0x000000010b0ba824 */ /* 0x000fe200078e0a08 */
[----:B------:R-:W-:-:S03]  /*14f10*/  ISETP.GT.U32.AND P2, PT, R8, R10, PT ;  /* 0x0000000a0800720c */ /* 0x000fc60003f44070 */
[----:B------:R-:W-:Y:S01]  /*14f20*/  @!P3 IMAD.MOV R11, RZ, RZ, -R11 ;  /* 0x000000ffff0bb224 */ /* 0x000fe200078e0a0b */
[----:B------:R1:W-:Y:S04]  /*14f30*/  STL [R1+0x548], R29 ;  /* 0x0005481d01007387 */ /* 0x0003e80000100800 */
[----:B------:R-:W-:-:S05]  /*14f40*/  SEL R11, R79, R11, !P5 ;  /* 0x0000000b4f0b7207 */ /* 0x000fca0006800000 */
[----:B------:R-:W-:Y:S01]  /*14f50*/  @!P2 IMAD.IADD R10, R10, 0x1, -R8 ;  /* 0x000000010a0aa824 */ /* 0x000fe200078e0a08 */
[-C--:B-1----:R-:W-:Y:S01]  /*14f60*/  IADD3 R29, P4, PT, R14, R7.reuse, RZ ;  /* 0x000000070e1d7210 */ /* 0x082fe20007f9e0ff */
[----:B0-----:R-:W-:Y:S01]  /*14f70*/  IMAD R11, R11, UR4, RZ ;  /* 0x000000040b0b7c24 */ /* 0x001fe2000f8e02ff */
[----:B------:R0:W-:Y:S02]  /*14f80*/  STL [R1+0x544], R58 ;  /* 0x0005443a01007387 */ /* 0x0001e40000100800 */
[----:B------:R-:W-:Y:S01]  /*14f90*/  ISETP.GT.U32.AND P2, PT, R8, R10, PT ;  /* 0x0000000a0800720c */ /* 0x000fe20003f44070 */
[----:B------:R-:W1:Y:S01]  /*14fa0*/  LDCU UR4, c[0x0][0x3b0] ;  /* 0x00007600ff0477ac */ /* 0x000e620008000800 */
[----:B------:R-:W-:Y:S01]  /*14fb0*/  ISETP.GE.AND P3, PT, R12, RZ, PT ;  /* 0x000000ff0c00720c */ /* 0x000fe20003f66270 */
[----:B------:R0:W-:Y:S02]  /*14fc0*/  STL [R1+0x550], R29 ;  /* 0x0005501d01007387 */ /* 0x0001e40000100800 */
[----:B0-----:R-:W-:Y:S01]  /*14fd0*/  LEA.HI.X.SX32 R58, R14, R6, 0x1, P4 ;  /* 0x000000060e3a7211 */ /* 0x001fe200020f0eff */
[----:B------:R-:W-:Y:S01]  /*14fe0*/  @P0 IMAD.MOV.U32 R14, RZ, RZ, R29 ;  /* 0x000000ffff0e0224 */ /* 0x000fe200078e001d */
[----:B------:R-:W-:-:S03]  /*14ff0*/  IADD3 R29, P4, PT, R11, R7, RZ ;  /* 0x000000070b1d7210 */ /* 0x000fc60007f9e0ff */
[----:B------:R0:W-:Y:S01]  /*15000*/  STL [R1+0x54c], R58 ;  /* 0x00054c3a01007387 */ /* 0x0001e20000100800 */
[----:B------:R-:W-:Y:S01]  /*15010*/  @P0 IMAD.MOV.U32 R15, RZ, RZ, R58 ;  /* 0x000000ffff0f0224 */ /* 0x000fe200078e003a */
[----:B------:R-:W-:Y:S01]  /*15020*/  PRMT R17, RZ, 0x7610, R17 ;  /* 0x00007610ff117816 */ /* 0x000fe20000000011 */
[----:B------:R-:W-:Y:S02]  /*15030*/  @!P2 IMAD.IADD R10, R10, 0x1, -R8 ;  /* 0x000000010a0aa824 */ /* 0x000fe400078e0a08 */
[----:B------:R-:W-:Y:S01]  /*15040*/  @P0 IMAD.MOV.U32 R12, RZ, RZ, R29 ;  /* 0x000000ffff0c0224 */ /* 0x000fe200078e001d */
[----:B0-----:R-:W-:Y:S02]  /*15050*/  LEA.HI.X.SX32 R58, R11, R6, 0x1, P4 ;  /* 0x000000060b3a7211 */ /* 0x001fe400020f0eff */
[----:B------:R-:W-:-:S03]  /*15060*/  LOP3.LUT R11, R0, 0xd, R21, 0xfe, !PT ;  /* 0x0000000d000b7812 */ /* 0x000fc600078efe15 */
[----:B------:R-:W-:Y:S02]  /*15070*/  @P0 IMAD.MOV.U32 R13, RZ, RZ, R58 ;  /* 0x000000ffff0d0224 */ /* 0x000fe400078e003a */
[----:B------:R-:W-:-:S03]  /*15080*/  @!P3 IMAD.MOV R10, RZ, RZ, -R10 ;  /* 0x000000ffff0ab224 */ /* 0x000fc600078e0a0a */
[----:B------:R0:W3:Y:S01]  /*15090*/  @P0 LDG.E.U8 R17, desc[UR14][R12.64] ;  /* 0x0000000e0c110981 */ /* 0x0000e2000c1e1100 */
[----:B------:R-:W-:Y:S02]  /*150a0*/  PRMT R18, RZ, 0x7610, R18 ;  /* 0x00007610ff127816 */ /* 0x000fe40000000012 */
[----:B------:R-:W-:-:S04]  /*150b0*/  PRMT R16, RZ, 0x7610, R16 ;  /* 0x00007610ff107816 */ /* 0x000fc80000000010 */
[----:B------:R1:W4:Y:S01]  /*150c0*/  @P0 LDG.E.U8 R18, desc[UR14][R14.64] ;  /* 0x0000000e0e120981 */ /* 0x000322000c1e1100 */
[----:B0-----:R-:W-:Y:S02]  /*150d0*/  IABS R12, R11 ;  /* 0x0000000b000c7213 */ /* 0x001fe40000000000 */
[----:B------:R-:W-:-:S03]  /*150e0*/  SEL R13, R79, R10, !P5 ;  /* 0x0000000a4f0d7207 */ /* 0x000fc60006800000 */
[----:B------:R-:W-:-:S04]  /*150f0*/  IMAD.HI.U32 R10, R9, R12, RZ ;  /* 0x0000000c090a7227 */ /* 0x000fc800078e00ff */
[----:B-1----:R-:W-:Y:S01]  /*15100*/  IMAD R13, R13, UR4, RZ ;  /* 0x000000040d0d7c24 */ /* 0x002fe2000f8e02ff */
[----:B------:R-:W-:Y:S01]  /*15110*/  STL [R1+0x578], R29 ;  /* 0x0005781d01007387 */ /* 0x000fe20000100800 */
[----:B------:R-:W-:Y:S01]  /*15120*/  IMAD.MOV R10, RZ, RZ, -R10 ;  /* 0x000000ffff0a7224 */ /* 0x000fe200078e0a0a */
[----:B------:R-:W0:Y:S02]  /*15130*/  LDCU UR4, c[0x0][0x3b0] ;  /* 0x00007600ff0477ac */ /* 0x000e240008000800 */
[----:B------:R-:W-:Y:S01]  /*15140*/  IADD3 R14, P2, PT, R13, R7, RZ ;  /* 0x000000070d0e7210 */ /* 0x000fe20007f5e0ff */
[----:B------:R-:W-:-:S03]  /*15150*/  IMAD R12, R8, R10, R12 ;  /* 0x0000000a080c7224 */ /* 0x000fc600078e020c */
[----:B------:R-:W-:Y:S02]  /*15160*/  LEA.HI.X.SX32 R15, R13, R6, 0x1, P2 ;  /* 0x000000060d0f7211 */ /* 0x000fe400010f0eff */
[----:B------:R-:W-:Y:S01]  /*15170*/  ISETP.GT.U32.AND P3, PT, R8, R12, PT ;  /* 0x0000000c0800720c */ /* 0x000fe20003f64070 */
[----:B------:R-:W-:Y:S04]  /*15180*/  STL [R1+0x574], R58 ;  /* 0x0005743a01007387 */ /* 0x000fe80000100800 */
[----:B------:R1:W-:Y:S04]  /*15190*/  STL [R1+0x580], R14 ;  /* 0x0005800e01007387 */ /* 0x0003e80000100800 */
[----:B------:R0:W-:Y:S04]  /*151a0*/  STL [R1+0x57c], R15 ;  /* 0x00057c0f01007387 */ /* 0x0001e80000100800 */
[----:B------:R1:W4:Y:S01]  /*151b0*/  @P0 LDG.E.U8 R16, desc[UR14][R14.64] ;  /* 0x0000000e0e100981 */ /* 0x000322000c1e1100 */
[----:B------:R-:W-:Y:S01]  /*151c0*/  ISETP.GE.AND P2, PT, R11, RZ, PT ;  /* 0x000000ff0b00720c */ /* 0x000fe20003f46270 */
[----:B------:R-:W-:Y:S01]  /*151d0*/  @!P3 IMAD.IADD R12, R12, 0x1, -R8 ;  /* 0x000000010c0cb824 */ /* 0x000fe200078e0a08 */
[----:B-1----:R-:W-:-:S02]  /*151e0*/  LOP3.LUT R14, R0, 0x7f, R21, 0xfe, !PT ;  /* 0x0000007f000e7812 */ /* 0x002fc400078efe15 */
[C-C-:B0-----:R-:W-:Y:S02]  /*151f0*/  LOP3.LUT R15, R0.reuse, 0x77, R21.reuse, 0xfe, !PT ;  /* 0x00000077000f7812 */ /* 0x141fe400078efe15 */
[----:B------:R-:W-:Y:S02]  /*15200*/  LOP3.LUT R21, R0, 0x7e, R21, 0xfe, !PT ;  /* 0x0000007e00157812 */ /* 0x000fe400078efe15 */
[----:B------:R-:W-:Y:S02]  /*15210*/  IABS R10, R14 ;  /* 0x0000000e000a7213 */ /* 0x000fe40000000000 */
[----:B------:R-:W-:Y:S02]  /*15220*/  IABS R11, R15 ;  /* 0x0000000f000b7213 */ /* 0x000fe40000000000 */
[----:B------:R-:W-:Y:S01]  /*15230*/  IABS R13, R21 ;  /* 0x00000015000d7213 */ /* 0x000fe20000000000 */
[----:B------:R-:W-:-:S04]  /*15240*/  IMAD.HI.U32 R29, R9, R10, RZ ;  /* 0x0000000a091d7227 */ /* 0x000fc800078e00ff */
[----:B------:R-:W-:Y:S01]  /*15250*/  IMAD.HI.U32 R58, R9, R11, RZ ;  /* 0x0000000b093a7227 */ /* 0x000fe200078e00ff */
[----:B------:R-:W-:-:S03]  /*15260*/  ISETP.GT.U32.AND P3, PT, R8, R12, PT ;  /* 0x0000000c0800720c */ /* 0x000fc60003f64070 */
[----:B------:R-:W-:-:S04]  /*15270*/  IMAD.HI.U32 R9, R9, R13, RZ ;  /* 0x0000000d09097227 */ /* 0x000fc800078e00ff */
[----:B------:R-:W-:Y:S02]  /*15280*/  IMAD.MOV R29, RZ, RZ, -R29 ;  /* 0x000000ffff1d7224 */ /* 0x000fe400078e0a1d */
[----:B------:R-:W-:Y:S02]  /*15290*/  IMAD.MOV R59, RZ, RZ, -R58 ;  /* 0x000000ffff3b7224 */ /* 0x000fe400078e0a3a */
[----:B------:R-:W-:Y:S02]  /*152a0*/  IMAD.MOV R58, RZ, RZ, -R9 ;  /* 0x000000ffff3a7224 */ /* 0x000fe400078e0a09 */
[C---:B------:R-:W-:Y:S02]  /*152b0*/  IMAD R9, R8.reuse, R29, R10 ;  /* 0x0000001d08097224 */ /* 0x040fe400078e020a */
[----:B------:R-:W-:Y:S02]  /*152c0*/  IMAD R10, R8, R58, R13 ;  /* 0x0000003a080a7224 */ /* 0x000fe400078e020d */
[----:B------:R-:W-:-:S03]  /*152d0*/  @!P3 IMAD.IADD R12, R12, 0x1, -R8 ;  /* 0x000000010c0cb824 */ /* 0x000fc600078e0a08 */
[C---:B------:R-:W-:Y:S02]  /*152e0*/  ISETP.GT.U32.AND P6, PT, R8.reuse, R10, PT ;  /* 0x0000000a0800720c */ /* 0x040fe40003fc4070 */
[C---:B------:R-:W-:Y:S01]  /*152f0*/  ISETP.GT.U32.AND P3, PT, R8.reuse, R9, PT ;  /* 0x000000090800720c */ /* 0x040fe20003f64070 */
[----:B------:R-:W-:Y:S02]  /*15300*/  IMAD R11, R8, R59, R11 ;  /* 0x0000003b080b7224 */ /* 0x000fe400078e020b */
[----:B------:R-:W-:-:S03]  /*15310*/  @!P2 IMAD.MOV R12, RZ, RZ, -R12 ;  /* 0x000000ffff0ca224 */ /* 0x000fc600078e0a0c */
[----:B------:R-:W-:Y:S02]  /*15320*/  ISETP.GT.U32.AND P4, PT, R8, R11, PT ;  /* 0x0000000b0800720c */ /* 0x000fe40003f84070 */
[----:B------:R-:W-:-:S03]  /*15330*/  SEL R12, R79, R12, !P5 ;  /* 0x0000000c4f0c7207 */ /* 0x000fc60006800000 */
[--C-:B------:R-:W-:Y:S02]  /*15340*/  @!P6 IMAD.IADD R10, R10, 0x1, -R8.reuse ;  /* 0x000000010a0ae824 */ /* 0x100fe400078e0a08 */
[----:B------:R-:W-:-:S03]  /*15350*/  @!P3 IMAD.IADD R9, R9, 0x1, -R8 ;  /* 0x000000010909b824 */ /* 0x000fc600078e0a08 */
[----:B------:R-:W-:Y:S01]  /*15360*/  ISETP.GT.U32.AND P3, PT, R8, R10, PT ;  /* 0x0000000a0800720c */ /* 0x000fe20003f64070 */
[----:B------:R-:W-:Y:S01]  /*15370*/  IMAD R12, R12, UR10, RZ ;  /* 0x0000000a0c0c7c24 */ /* 0x000fe2000f8e02ff */
[----:B------:R-:W-:Y:S01]  /*15380*/  ISETP.GE.AND P2, PT, R21, RZ, PT ;  /* 0x000000ff1500720c */ /* 0x000fe20003f46270 */
[----:B------:R-:W-:Y:S01]  /*15390*/  @!P4 IMAD.IADD R11, R11, 0x1, -R8 ;  /* 0x000000010b0bc824 */ /* 0x000fe200078e0a08 */
[----:B------:R-:W-:Y:S02]  /*153a0*/  ISETP.GT.U32.AND P6, PT, R8, R9, PT ;  /* 0x000000090800720c */ /* 0x000fe40003fc4070 */
[----:B------:R-:W-:-:S04]  /*153b0*/  IADD3 R69, P4, PT, R12, R7, RZ ;  /* 0x000000070c457210 */ /* 0x000fc80007f9e0ff */
[----:B------:R-:W-:Y:S02]  /*153c0*/  LEA.HI.X.SX32 R72, R12, R6, 0x1, P4 ;  /* 0x000000060c487211 */ /* 0x000fe400020f0eff */
[----:B------:R-:W-:Y:S01]  /*153d0*/  ISETP.GT.U32.AND P4, PT, R8, R11, PT ;  /* 0x0000000b0800720c */ /* 0x000fe20003f84070 */
[----:B------:R-:W-:Y:S01]  /*153e0*/  @!P3 IMAD.IADD R10, R10, 0x1, -R8 ;  /* 0x000000010a0ab824 */ /* 0x000fe200078e0a08 */
[----:B------:R-:W-:-:S03]  /*153f0*/  ISETP.GE.AND P3, PT, R15, RZ, PT ;  /* 0x000000ff0f00720c */ /* 0x000fc60003f66270 */
[----:B------:R-:W-:Y:S02]  /*15400*/  @!P2 IMAD.MOV R10, RZ, RZ, -R10 ;  /* 0x000000ffff0aa224 */ /* 0x000fe400078e0a0a */
[----:B------:R-:W-:Y:S01]  /*15410*/  @!P6 IMAD.IADD R9, R9, 0x1, -R8 ;  /* 0x000000010909e824 */ /* 0x000fe200078e0a08 */
[----:B------:R-:W-:Y:S02]  /*15420*/  ISETP.GE.AND P6, PT, R14, RZ, PT ;  /* 0x000000ff0e00720c */ /* 0x000fe40003fc6270 */
[----:B------:R-:W-:-:S03]  /*15430*/  SEL R10, R79, R10, !P5 ;  /* 0x0000000a4f0a7207 */ /* 0x000fc60006800000 */
[----:B------:R-:W-:Y:S02]  /*15440*/  @!P4 IMAD.IADD R11, R11, 0x1, -R8 ;  /* 0x000000010b0bc824 */ /* 0x000fe400078e0a08 */
[----:B------:R-:W-:Y:S01]  /*15450*/  IMAD R10, R10, UR5, RZ ;  /* 0x000000050a0a7c24 */ /* 0x000fe2000f8e02ff */
[----:B------:R-:W0:Y:S01]  /*15460*/  LDCU UR5, c[0x0][0x3b0] ;  /* 0x00007600ff0577ac */ /* 0x000e220008000800 */
[----:B------:R-:W-:-:S04]  /*15470*/  @!P3 IMAD.MOV R11, RZ, RZ, -R11 ;  /* 0x000000ffff0bb224 */ /* 0x000fc800078e0a0b */
[----:B------:R-:W-:Y:S01]  /*15480*/  @!P6 IMAD.MOV R9, RZ, RZ, -R9 ;  /* 0x000000ffff09e224 */ /* 0x000fe200078e0a09 */
[C---:B------:R-:W-:Y:S02]  /*15490*/  SEL R11, R79.reuse, R11, !P5 ;  /* 0x0000000b4f0b7207 */ /* 0x040fe40006800000 */
[C---:B------:R-:W-:Y:S02]  /*154a0*/  IADD3 R21, P2, PT, R10.reuse, R7, RZ ;  /* 0x000000070a157210 */ /* 0x040fe40007f5e0ff */
[----:B------:R-:W-:Y:S01]  /*154b0*/  SEL R9, R79, R9, !P5 ;  /* 0x000000094f097207 */ /* 0x000fe20006800000 */
[----:B------:R-:W-:Y:S01]  /*154c0*/  IMAD R13, R11, UR4, RZ ;  /* 0x000000040b0d7c24 */ /* 0x000fe2000f8e02ff */
[----:B------:R-:W-:Y:S01]  /*154d0*/  PRMT R12, RZ, 0x7610, R12 ;  /* 0x00007610ff0c7816 */ /* 0x000fe2000000000c */
[----:B------:R-:W-:Y:S01]  /*154e0*/  @P0 IMAD.MOV.U32 R58, RZ, RZ, R69 ;  /* 0x000000ffff3a0224 */ /* 0x000fe200078e0045 */
[----:B------:R-:W-:Y:S01]  /*154f0*/  LEA.HI.X.SX32 R29, R10, R6, 0x1, P2 ;  /* 0x000000060a1d7211 */ /* 0x000fe200010f0eff */
[----:B------:R-:W-:Y:S01]  /*15500*/  @P0 IMAD.MOV.U32 R59, RZ, RZ, R72 ;  /* 0x000000ffff3b0224 */ /* 0x000fe200078e0048 */
[----:B------:R-:W-:Y:S01]  /*15510*/  IADD3 R15, P2, PT, R13, R7, RZ ;  /* 0x000000070d0f7210 */ /* 0x000fe20007f5e0ff */
[----:B------:R-:W-:Y:S01]  /*15520*/  STL [R1+0x1f0], R69 ;  /* 0x0001f04501007387 */ /* 0x000fe20000100800 */
[----:B0-----:R-:W-:Y:S01]  /*15530*/  IMAD R14, R9, UR5, RZ ;  /* 0x00000005090e7c24 */ /* 0x001fe2000f8e02ff */
[----:B------:R-:W-:Y:S01]  /*15540*/  PRMT R8, RZ, 0x7610, R8 ;  /* 0x00007610ff087816 */ /* 0x000fe20000000008 */
[----:B------:R-:W-:Y:S01]  /*15550*/  @P0 IMAD.MOV.U32 R10, RZ, RZ, R21 ;  /* 0x000000ffff0a0224 */ /* 0x000fe200078e0015 */
[----:B------:R-:W-:Y:S01]  /*15560*/  STL [R1+0x1ec], R72 ;  /* 0x0001ec4801007387 */ /* 0x000fe20000100800 */
[----:B------:R-:W-:-:S03]  /*15570*/  @P0 IMAD.MOV.U32 R11, RZ, RZ, R29 ;  /* 0x000000ffff0b0224 */ /* 0x000fc600078e001d */
[----:B------:R0:W-:Y:S04]  /*15580*/  STL [R1+0x23c], R21 ;  /* 0x00023c1501007387 */ /* 0x0001e80000100800 */
[----:B------:R-:W4:Y:S01]  /*15590*/  @P0 LDG.E.U8 R12, desc[UR14][R58.64] ;  /* 0x0000000e3a0c0981 */ /* 0x000f22000c1e1100 */
[----:B------:R-:W-:-:S03]  /*155a0*/  PRMT R9, RZ, 0x7610, R9 ;  /* 0x00007610ff097816 */ /* 0x000fc60000000009 */
[----:B------:R1:W4:Y:S01]  /*155b0*/  @P0 LDG.E.U8 R8, desc[UR14][R10.64] ;  /* 0x0000000e0a080981 */ /* 0x000322000c1e1100 */
[----:B0-----:R-:W-:Y:S02]  /*155c0*/  LEA.HI.X.SX32 R21, R13, R6, 0x1, P2 ;  /* 0x000000060d157211 */ /* 0x001fe400010f0eff */
[----:B------:R-:W-:-:S04]  /*155d0*/  IADD3 R7, P2, PT, R14, R7, RZ ;  /* 0x000000070e077210 */ /* 0x000fc80007f5e0ff */
[----:B------:R-:W-:Y:S01]  /*155e0*/  LEA.HI.X.SX32 R13, R14, R6, 0x1, P2 ;  /* 0x000000060e0d7211 */ /* 0x000fe200010f0eff */
[----:B-1----:R-:W-:Y:S02]  /*155f0*/  @P0 IMAD.MOV.U32 R10, RZ, RZ, R15 ;  /* 0x000000ffff0a0224 */ /* 0x002fe400078e000f */
[----:B------:R-:W-:Y:S01]  /*15600*/  @P0 IMAD.MOV.U32 R11, RZ, RZ, R21 ;  /* 0x000000ffff0b0224 */ /* 0x000fe200078e0015 */
[----:B------:R-:W-:-:S04]  /*15610*/  PRMT R6, RZ, 0x7610, R6 ;  /* 0x00007610ff067816 */ /* 0x000fc80000000006 */
[----:B------:R0:W4:Y:S02]  /*15620*/  @P0 LDG.E.U8 R9, desc[UR14][R10.64] ;  /* 0x0000000e0a090981 */ /* 0x000124000c1e1100 */
[----:B0-----:R-:W-:Y:S02]  /*15630*/  @P0 IMAD.MOV.U32 R10, RZ, RZ, R7 ;  /* 0x000000ffff0a0224 */ /* 0x001fe400078e0007 */
[----:B------:R-:W-:-:S05]  /*15640*/  @P0 IMAD.MOV.U32 R11, RZ, RZ, R13 ;  /* 0x000000ffff0b0224 */ /* 0x000fca00078e000d */
[----:B------:R-:W4:Y:S04]  /*15650*/  @P0 LDG.E.U8 R6, desc[UR14][R10.64] ;  /* 0x0000000e0a060981 */ /* 0x000f28000c1e1100 */
[----:B--2---:R0:W-:Y:S04]  /*15660*/  STS.U8 [R77+UR6+0x5e00], R50 ;  /* 0x005e00324d007988 */ /* 0x0041e80008000006 */
[----:B------:R0:W-:Y:S04]  /*15670*/  STS.U8 [R77+UR6+0x6200], R46 ;  /* 0x0062002e4d007988 */ /* 0x0001e80008000006 */
[----:B------:R0:W-:Y:S04]  /*15680*/  STS.U8 [R77+UR6+0x6600], R42 ;  /* 0x0066002a4d007988 */ /* 0x0001e80008000006 */
[----:B------:R0:W-:Y:S04]  /*15690*/  STS.U8 [R77+UR6+0x6a00], R38 ;  /* 0x006a00264d007988 */ /* 0x0001e80008000006 */
[----:B------:R0:W-:Y:S04]  /*156a0*/  STS.U8 [R77+UR6+0x6e00], R34 ;  /* 0x006e00224d007988 */ /* 0x0001e80008000006 */
[----:B------:R0:W-:Y:S04]  /*156b0*/  STS.U8 [R77+UR6+0x7200], R30 ;  /* 0x0072001e4d007988 */ /* 0x0001e80008000006 */
[----:B------:R0:W-:Y:S01]  /*156c0*/  STS.U8 [R77+UR6+0x7600], R25 ;  /* 0x007600194d007988 */ /* 0x0001e20008000006 */
[----:B------:R-:W1:Y:S03]  /*156d0*/  S2R R84, SR_CgaCtaId ;  /* 0x0000000000547919 */ /* 0x000e660000008800 */
[----:B------:R0:W-:Y:S04]  /*156e0*/  STS.U8 [R77+UR6+0x7a00], R20 ;  /* 0x007a00144d007988 */ /* 0x0001e80008000006 */
[----:B------:R0:W-:Y:S01]  /*156f0*/  STL [R1+0x238], R29 ;  /* 0x0002381d01007387 */ /* 0x0001e20000100800 */
[----:B-1----:R-:W-:-:S02]  /*15700*/  LOP3.LUT P0, RZ, R84, UR9, RZ, 0xfc, !PT ;  /* 0x0000000954ff7c12 */ /* 0x002fc4000f80fcff */
[----:B------:R-:W1:Y:S01]  /*15710*/  LDC R84, c[0x0][0x3a0] ;  /* 0x0000e800ff547b82 */ /* 0x000e620000000800 */
[----:B---3--:R0:W-:Y:S04]  /*15720*/  STS.U8 [R77+UR6+0x7e00], R17 ;  /* 0x007e00114d007988 */ /* 0x0081e80008000006 */
[----:B------:R0:W-:Y:S01]  /*15730*/  STS.U8 [R76+UR6+0x4280], R75 ;  /* 0x0042804b4c007988 */ /* 0x0001e20008000006 */
[----:B-1----:R-:W-:-:S03]  /*15740*/  VIADD R84, R84, 0x7f ;  /* 0x0000007f54547836 */ /* 0x002fc60000000000 */
[----:B------:R0:W-:Y:S04]  /*15750*/  STL [R1+0x234], R15 ;  /* 0x0002340f01007387 */ /* 0x0001e80000100800 */
[----:B------:R0:W-:Y:S04]  /*15760*/  STL [R1+0x228], R21 ;  /* 0x0002281501007387 */ /* 0x0001e80000100800 */
[----:B------:R0:W-:Y:S04]  /*15770*/  STL [R1+0x230], R7 ;  /* 0x0002300701007387 */ /* 0x0001e80000100800 */
[----:B------:R0:W-:Y:S01]  /*15780*/  STL [R1+0x22c], R13 ;  /* 0x00022c0d01007387 */ /* 0x0001e20000100800 */
[----:B------:R-:W-:-:S02]  /*15790*/  ISETP.LT.OR P2, PT, R84, 0x80, P0 ;  /* 0x000000805400780c */ /* 0x000fc40000741670 */
[----:B------:R-:W-:Y:S01]  /*157a0*/  ISETP.GE.AND P3, PT, R84, 0x100, PT ;  /* 0x000001005400780c */ /* 0x000fe20003f66270 */
[----:B----4-:R0:W-:Y:S04]  /*157b0*/  STS.U8 [R76+UR6+0x4680], R12 ;  /* 0x0046800c4c007988 */ /* 0x0101e80008000006 */
[----:B------:R0:W-:Y:S04]  /*157c0*/  STS.U8 [R76+UR6+0x4a80], R67 ;  /* 0x004a80434c007988 */ /* 0x0001e80008000006 */
        /* <DEDUP_REMOVED lines=44> */
[----:B------:R0:W-:Y:S01]  /*15a90*/  STS.U8 [R88+UR6+0x7f80], R6 ;  /* 0x007f800658007988 */ /* 0x0001e20008000006 */
[----:B------:R1:W-:Y:S06]  /*15aa0*/  MEMBAR.ALL.CTA ;  /* 0x0000000000007992 */ /* 0x0003ec0000008000 */
[----:B-1----:R-:W1:Y:S02]  /*15ab0*/  FENCE.VIEW.ASYNC.S ;  /* 0x00000000000073c6 */ /* 0x002e640000000000 */
[----:B-1----:R-:W-:Y:S06]  /*15ac0*/  BAR.SYNC.DEFER_BLOCKING 0x0 ;  /* 0x0000000000007b1d */ /* 0x002fec0000010000 */
[----:B------:R-:W-:-:S00]  /*15ad0*/  MEMBAR.ALL.CTA ;  /* 0x0000000000007992 */ /* 0x000fc00000008000 */
[----:B------:R-:W-:Y:S06]  /*15ae0*/  MEMBAR.ALL.GPU ;  /* 0x0000000000007992 */ /* 0x000fec000000a000 */
[----:B------:R-:W-:-:S00]  /*15af0*/  ERRBAR ;  /* 0x00000000000079ab */ /* 0x000fc00000000000 */
[----:B------:R-:W-:Y:S08]  /*15b00*/  CGAERRBAR ;  /* 0x00000000000075ab */ /* 0x000ff00000000000 */
[----:B------:R-:W-:Y:S06]  /*15b10*/  UCGABAR_ARV ;  /* 0x00000000000079c7 */ /* 0x000fec0008000000 */
[----:B------:R-:W-:Y:S01]  /*15b20*/  UCGABAR_WAIT ;  /* 0x0000000000007dc7 */ /* 0x000fe20008000000 */
[----:B------:R-:W-:Y:S01]  /*15b30*/  CCTL.IVALL ;  /* 0x00000000ff00798f */ /* 0x000fe20002000000 */
[----:B0-----:R-:W-:Y:S05]  /*15b40*/  @P2 BRA `(.L_x_12) ;  /* 0x00000000007c2947 */ /* 0x001fea0003800000 */
[----:B------:R-:W-:Y:S02]  /*15b50*/  UIADD3 UR4, UPT, UPT, UR6, 0x4000, URZ ;  /* 0x0000400006047890 */ /* 0x000fe4000fffe0ff */
[----:B------:R-:W-:Y:S02]  /*15b60*/  USHF.R.U32.HI UR10, URZ, 0x4, UR6 ;  /* 0x00000004ff0a7899 */ /* 0x000fe40008011606 */
[----:B------:R-:W-:Y:S02]  /*15b70*/  USHF.R.U32.HI UR4, URZ, 0x4, UR4 ;  /* 0x00000004ff047899 */ /* 0x000fe40008011604 */
[----:B------:R-:W-:Y:S02]  /*15b80*/  USGXT.U32 UR10, UR10, 0xe ;  /* 0x0000000e0a0a789a */ /* 0x000fe40008000000 */
[----:B------:R-:W-:Y:S02]  /*15b90*/  USGXT.U32 UR12, UR4, 0xe ;  /* 0x0000000e040c789a */ /* 0x000fe40008000000 */
[----:B------:R-:W-:-:S02]  /*15ba0*/  UIADD3 UR26, UP1, UPT, UR10, 0x100, URZ ;  /* 0x000001000a1a7890 */ /* 0x000fc4000ff3e0ff */
[----:B------:R-:W-:Y:S01]  /*15bb0*/  UIADD3 UR24, UP2, UPT, UR12, 0x2, URZ ;  /* 0x000000020c187890 */ /* 0x000fe2000ff5e0ff */
[----:B------:R-:W-:Y:S01]  /*15bc0*/  UMOV UR4, URZ ;  /* 0x000000ff00047c82 */ /* 0x000fe20008000000 */
[----:B------:R-:W-:Y:S01]  /*15bd0*/  UMOV UR28, 0x0 ;  /* 0x00000000001c7882 */ /* 0x000fe20000000000 */
[----:B------:R-:W-:Y:S02]  /*15be0*/  UIADD3.X UR27, UPT, UPT, UR4, 0x40004040, URZ, UP1, !UPT ;  /* 0x40004040041b7890 */ /* 0x000fe40008ffe4ff */
[----:B------:R-:W-:Y:S02]  /*15bf0*/  UIADD3.X UR25, UPT, UPT, UR4, 0x40004040, URZ, UP2, !UPT ;  /* 0x4000404004197890 */ /* 0x000fe400097fe4ff */
[----:B------:R-:W-:Y:S02]  /*15c00*/  UIADD3.64 UR4, UPT, UPT, UR26, 0x100, URZ ;  /* 0x000001001a047897 */ /* 0x000fe4000fffe0ff */
[----:B------:R-:W-:Y:S02]  /*15c10*/  UIADD3.64 UR18, UPT, UPT, UR24, 0x2, URZ ;  /* 0x0000000218127897 */ /* 0x000fe4000fffe0ff */
[----:B------:R-:W-:-:S02]  /*15c20*/  UIADD3.64 UR20, UPT, UPT, UR26, 0x200, URZ ;  /* 0x000002001a147897 */ /* 0x000fc4000fffe0ff */
[----:B------:R-:W-:Y:S01]  /*15c30*/  UIADD3.64 UR22, UPT, UPT, UR24, 0x4, URZ ;  /* 0x0000000418167897 */ /* 0x000fe2000fffe0ff */
[----:B------:R-:W-:Y:S01]  /*15c40*/  UMOV UR29, 0x10408490 ;  /* 0x10408490001d7882 */ /* 0x000fe20000000000 */
[----:B------:R-:W-:Y:S01]  /*15c50*/  UMOV UR11, 0x40004040 ;  /* 0x40004040000b7882 */ /* 0x000fe20000000000 */
[----:B------:R-:W-:Y:S01]  /*15c60*/  UMOV UR13, 0x40004040 ;  /* 0x40004040000d7882 */ /* 0x000fe20000000000 */
[----:B------:R-:W-:Y:S01]  /*15c70*/  UMOV UR30, 0x0 ;  /* 0x00000000001e7882 */ /* 0x000fe20000000000 */
[----:B------:R-:W-:Y:S01]  /*15c80*/  UMOV UR31, 0x10408490 ;  /* 0x10408490001f7882 */ /* 0x000fe20000000000 */
[----:B------:R-:W-:Y:S01]  /*15c90*/  UMOV UR32, 0x0 ;  /* 0x0000000000207882 */ /* 0x000fe20000000000 */
[----:B------:R-:W-:Y:S01]  /*15ca0*/  UMOV UR33, 0x10408490 ;  /* 0x1040849000217882 */ /* 0x000fe20000000000 */
[----:B------:R0:W-:Y:S01]  /*15cb0*/  UTCQMMA.2CTA gdesc[UR10], gdesc[UR12], tmem[UR16], tmem[UR28], idesc[UR29], !UPT ;  /* 0x00ff1c0c0a0075ea */ /* 0x0001e2000fa00310 */
[----:B------:R-:W-:Y:S01]  /*15cc0*/  UMOV UR34, 0x0 ;  /* 0x0000000000227882 */ /* 0x000fe20000000000 */
[----:B------:R-:W-:Y:S01]  /*15cd0*/  UMOV UR35, 0x10408490 ;  /* 0x1040849000237882 */ /* 0x000fe20000000000 */
[----:B------:R0:W-:Y:S01]  /*15ce0*/  UTCQMMA.2CTA gdesc[UR26], gdesc[UR24], tmem[UR16], tmem[UR30], idesc[UR31], UPT ;  /* 0x00ff1e181a0075ea */ /* 0x0001e2000ba00310 */
[----:B------:R-:W-:Y:S01]  /*15cf0*/  UMOV UR9, 0x3 ;  /* 0x0000000300097882 */ /* 0x000fe20000000000 */
[----:B------:R0:W-:Y:S01]  /*15d00*/  UTCQMMA.2CTA gdesc[UR4], gdesc[UR18], tmem[UR16], tmem[UR32], idesc[UR33], UPT ;  /* 0x00ff2012040075ea */ /* 0x0001e2000ba00310 */
[----:B------:R0:W-:Y:S01]  /*15d10*/  UTCQMMA.2CTA gdesc[UR20], gdesc[UR22], tmem[UR16], tmem[UR34], idesc[UR35], UPT ;  /* 0x00ff2216140075ea */ /* 0x0001e2000ba00310 */
[----:B------:R0:W-:Y:S01]  /*15d20*/  UTCBAR.2CTA.MULTICAST [UR8], URZ, UR9 ;  /* 0x000000ff080073e9 */ /* 0x0001e20008200809 */
[----:B------:R-:W-:Y:S01]  /*15d30*/  NOP ;  /* 0x0000000000007918 */ /* 0x000fe20000000000 */
.L_x_12:
[----:B0-----:R-:W-:Y:S01]  /*15d40*/  UMOV UR4, URZ ;  /* 0x000000ff00047c82 */ /* 0x001fe20008000000 */
[----:B------:R-:W-:Y:S05]  /*15d50*/  @!P3 BRA `(.L_x_13) ;  /* 0x000000d000a4b947 */ /* 0x000fea0003800000 */
[----:B------:R-:W-:Y:S01]  /*15d60*/  SHF.R.S32.HI R6, RZ, 0x1f, R84 ;  /* 0x0000001fff067819 */ /* 0x000fe20000011454 */
[----:B------:R-:W-:Y:S01]  /*15d70*/  UIADD3 UR4, UPT, UPT, UR6, 0x8000, URZ ;  /* 0x0000800006047890 */ /* 0x000fe2000fffe0ff */
[----:B-----5:R-:W-:Y:S01]  /*15d80*/  IMAD.SHL.U32 R4, R4, 0x80, RZ ;  /* 0x0000008004047824 */ /* 0x020fe200078e00ff */
[----:B------:R-:W-:Y:S01]  /*15d90*/  UIADD3 UR5, UPT, UPT, UR6, 0xc000, URZ ;  /* 0x0000c00006057890 */ /* 0x000fe2000fffe0ff */
[----:B------:R-:W-:Y:S01]  /*15da0*/  LEA.HI R6, R6, R84, RZ, 0x7 ;  /* 0x0000005406067211 */ /* 0x000fe200078f38ff */
[----:B------:R-:W-:Y:S01]  /*15db0*/  USHF.R.U32.HI UR4, URZ, 0x4, UR4 ;  /* 0x00000004ff047899 */ /* 0x000fe20008011604 */
[----:B------:R-:W-:Y:S01]  /*15dc0*/  IMAD.SHL.U32 R5, R5, 0x80, RZ ;  /* 0x0000008005057824 */ /* 0x000fe200078e00ff */
[----:B------:R-:W-:Y:S01]  /*15dd0*/  USHF.R.U32.HI UR5, URZ, 0x4, UR5 ;  /* 0x00000004ff057899 */ /* 0x000fe20008011605 */
[----:B------:R-:W-:Y:S01]  /*15de0*/  SHF.R.S32.HI R6, RZ, 0x7, R6 ;  /* 0x00000007ff067819 */ /* 0x000fe20000011406 */
[----:B------:R-:W-:Y:S01]  /*15df0*/  USGXT.U32 UR10, UR4, 0xe ;  /* 0x0000000e040a789a */ /* 0x000fe20008000000 */
[----:B------:R-:W-:Y:S01]  /*15e00*/  IMAD.MOV.U32 R8, RZ, RZ, RZ ;  /* 0x000000ffff087224 */ /* 0x000fe200078e00ff */
[----:B------:R-:W-:Y:S01]  /*15e10*/  USGXT.U32 UR12, UR5, 0xe ;  /* 0x0000000e050c789a */ /* 0x000fe20008000000 */
[----:B------:R-:W-:Y:S01]  /*15e20*/  VIMNMX R6, PT, PT, R6, 0x2, !PT ;  /* 0x0000000206067848 */ /* 0x000fe20007fe0100 */
[----:B------:R-:W-:Y:S01]  /*15e30*/  UIADD3 UR26, UP1, UPT, UR10, 0x100, URZ ;  /* 0x000001000a1a7890 */ /* 0x000fe2000ff3e0ff */
[----:B------:R-:W-:Y:S01]  /*15e40*/  SHF.R.S32.HI R7, RZ, 0x1f, R5 ;  /* 0x0000001fff077819 */ /* 0x000fe20000011405 */
[----:B------:R-:W-:-:S02]  /*15e50*/  UIADD3 UR28, UP2, UPT, UR12, 0x2, URZ ;  /* 0x000000020c1c7890 */ /* 0x000fc4000ff5e0ff */
[----:B------:R-:W-:Y:S01]  /*15e60*/  VIADD R6, R6, 0xfffffffe ;  /* 0xfffffffe06067836 */ /* 0x000fe20000000000 */
[----:B------:R-:W-:Y:S01]  /*15e70*/  UMOV UR4, URZ ;  /* 0x000000ff00047c82 */ /* 0x000fe20008000000 */
[----:B------:R-:W-:Y:S01]  /*15e80*/  UMOV UR5, URZ ;  /* 0x000000ff00057c82 */ /* 0x000fe20008000000 */
[----:B------:R-:W-:Y:S02]  /*15e90*/  UIADD3.X UR27, UPT, UPT, UR4, 0x40004040, URZ, UP1, !UPT ;  /* 0x40004040041b7890 */ /* 0x000fe40008ffe4ff */
[----:B------:R0:W-:Y:S01]  /*15ea0*/  STL [R1+0x8f4], R6 ;  /* 0x0008f40601007387 */ /* 0x0001e20000100800 */
[----:B------:R-:W-:Y:S01]  /*15eb0*/  UIADD3.X UR29, UPT, UPT, UR5, 0x40004040, URZ, UP2, !UPT ;  /* 0x40004040051d7890 */ /* 0x000fe200097fe4ff */
[----:B------:R-:W-:Y:S02]  /*15ec0*/  UMOV UR9, 0x1 ;  /* 0x0000000100097882 */ /* 0x000fe40000000000 */
[----:B------:R1:W-:Y:S01]  /*15ed0*/  STL [R1+0x8e8], RZ ;  /* 0x0008e8ff01007387 */ /* 0x0003e20000100800 */
[----:B------:R-:W-:-:S02]  /*15ee0*/  UIADD3.64 UR18, UPT, UPT, UR26, 0x100, URZ ;  /* 0x000001001a127897 */ /* 0x000fc4000fffe0ff */
[----:B------:R-:W-:Y:S02]  /*15ef0*/  UIADD3.64 UR20, UPT, UPT, UR28, 0x2, URZ ;  /* 0x000000021c147897 */ /* 0x000fe4000fffe0ff */
[----:B------:R-:W-:Y:S01]  /*15f00*/  UIADD3.64 UR22, UPT, UPT, UR26, 0x200, URZ ;  /* 0x000002001a167897 */ /* 0x000fe2000fffe0ff */
[----:B0-----:R-:W-:Y:S01]  /*15f10*/  SHF.R.S32.HI R6, RZ, 0x1f, R4 ;  /* 0x0000001fff067819 */ /* 0x001fe20000011404 */
[----:B------:R-:W-:-:S12]  /*15f20*/  UIADD3.64 UR24, UPT, UPT, UR28, 0x4, URZ ;  /* 0x000000041c187897 */ /* 0x000fd8000fffe0ff */
.L_x_16:
[----:B------:R-:W2:Y:S01]  /*15f30*/  LDL R11, [R1+0x8e8] ;  /* 0x0008e800010b7983 */ /* 0x000ea20000100800 */
[----:B------:R-:W-:Y:S01]  /*15f40*/  IMAD.U32 R8, R8, -0x80000000, RZ ;  /* 0x8000000008087824 */ /* 0x000fe200078e00ff */
[----:B0-----:R-:W0:Y:S02]  /*15f50*/  LDC R52, c[0x0][0x3a0] ;  /* 0x0000e800ff347b82 */ /* 0x001e240000000800 */
[----:B------:R-:W3:Y:S04]  /*15f60*/  LDL.LU R10, [R1+0xf4] ;  /* 0x0000f400010a7983 */ /* 0x000ee80000300800 */
[----:B------:R-:W4:Y:S01]  /*15f70*/  LDL.LU R9, [R1+0xf0] ;  /* 0x0000f00001097983 */ /* 0x000f220000300800 */
[----:B------:R-:W-:Y:S01]  /*15f80*/  PRMT R24, RZ, 0x7610, R24 ;  /* 0x00007610ff187816 */ /* 0x000fe20000000018 */
[----:B-----5:R-:W5:Y:S01]  /*15f90*/  SYNCS.PHASECHK.TRANS64.TRYWAIT P4, [UR8], R8 ;  /* 0x00000008ff0075a7 */ /* 0x020f620008081108 */
[----:B--2---:R-:W-:Y:S01]  /*15fa0*/  VIADD R11, R11, 0x1 ;  /* 0x000000010b0b7836 */ /* 0x004fe20000000000 */
[----:B---3--:R-:W-:-:S04]  /*15fb0*/  IADD3 R10, P5, PT, R4, R10, RZ ;  /* 0x0000000a040a7210 */ /* 0x008fc80007fbe0ff */
[----:B------:R2:W-:Y:S01]  /*15fc0*/  STL [R1+0x8ec], R11 ;  /* 0x0008ec0b01007387 */ /* 0x0005e20000100800 */
[----:B0-----:R-:W-:Y:S02]  /*15fd0*/  IMAD R52, R11, -0x80, R52 ;  /* 0xffffff800b347824 */ /* 0x001fe400078e0234 */
[----:B----4-:R-:W-:-:S03]  /*15fe0*/  IMAD.X R9, R6, 0x1, R9, P5 ;  /* 0x0000000106097824 */ /* 0x010fc600028e0609 */
[C---:B------:R-:W-:Y:S02]  /*15ff0*/  ISETP.GT.AND P3, PT, R52.reuse, 0x1, PT ;  /* 0x000000013400780c */ /* 0x040fe40003f64270 */
[----:B------:R-:W-:Y:S01]  /*16000*/  ISETP.GT.AND P2, PT, R52, 0x2, PT ;  /* 0x000000023400780c */ /* 0x000fe20003f44270 */
[----:B------:R2:W-:Y:S04]  /*16010*/  STL [R1+0xf0], R9 ;  /* 0x0000f00901007387 */ /* 0x0005e80000100800 */
[----:B------:R2:W-:Y:S01]  /*16020*/  STL [R1+0xf4], R10 ;  /* 0x0000f40a01007387 */ /* 0x0005e20000100800 */
[----:B-----5:R-:W-:Y:S07]  /*16030*/  @!P4 BRA `(.L_x_14) ;  /* 0x00000178006cc947 */ /* 0x020fee0003800000 */
.L_x_24:
[----:B------:R-:W3:Y:S04]  /*16040*/  LDL R8, [R1+0xf0] ;  /* 0x0000f00001087983 */ /* 0x000ee80000100800 */
[----:B--2---:R-:W3:Y:S04]  /*16050*/  LDL R9, [R1+0xf4] ;  /* 0x0000f40001097983 */ /* 0x004ee80000100800 */
[----:B------:R0:W-:Y:S04]  /*16060*/  STL [R1+0xa34], R49 ;  /* 0x000a343101007387 */ /* 0x0001e80000100800 */
[----:B0-----:R-:W2:Y:S04]  /*16070*/  LDL.LU R49, [R1+0x104] ;  /* 0x0001040001317983 */ /* 0x001ea80000300800 */
[----:B------:R-:W-:Y:S04]  /*16080*/  STL [R1+0xa30], R81 ;  /* 0x000a305101007387 */ /* 0x000fe80000100800 */
[----:B------:R-:W-:Y:S04]  /*16090*/  STL [R1+0xa2c], R19 ;  /* 0x000a2c1301007387 */ /* 0x000fe80000100800 */
[----:B------:R0:W-:Y:S04]  /*160a0*/  STL [R1+0xa28], R32 ;  /* 0x000a282001007387 */ /* 0x0001e80000100800 */
[----:B0-----:R-:W4:Y:S04]  /*160b0*/  LDL.LU R32, [R1+0x10c] ;  /* 0x00010c0001207983 */ /* 0x001f280000300800 */
[----:B------:R-:W-:Y:S04]  /*160c0*/  STL [R1+0xa24], R51 ;  /* 0x000a243301007387 */ /* 0x000fe80000100800 */
[----:B------:R0:W-:Y:S04]  /*160d0*/  STL [R1+0xa20], R15 ;  /* 0x000a200f01007387 */ /* 0x0001e80000100800 */
[----:B0-----:R-:W4:Y:S04]  /*160e0*/  LDL.LU R15, [R1+0xfc] ;  /* 0x0000fc00010f7983 */ /* 0x001f280000300800 */
        /* <DEDUP_REMOVED lines=22> */
[----:B------:R0:W-:Y:S04]  /*16250*/  STL [R1+0x9c8], R93 ;  /* 0x0009c85d01007387 */ /* 0x0001e80000100800 */
        /* <DEDUP_REMOVED lines=28> */
[----:B------:R-:W-:-:S03]  /*16420*/  PRMT R40, RZ, 0x7610, R40 ;  /* 0x00007610ff287816 */ /* 0x000fc60000000028 */
[----:B------:R-:W-:Y:S04]  /*16430*/  STL [R1+0x954], R56 ;  /* 0x0009543801007387 */ /* 0x000fe80000100800 */
[----:B------:R-:W-:Y:S04]  /*16440*/  STL [R1+0x950], R54 ;  /* 0x0009503601007387 */ /* 0x000fe80000100800 */
[----:B------:R-:W-:Y:S04]  /*16450*/  STL [R1+0x8fc], R0 ;  /* 0x0008fc0001007387 */ /* 0x000fe80000100800 */
[----:B0-----:R-:W4:Y:S04]  /*16460*/  LDL.LU R93, [R1+0x108] ;  /* 0x00010800015d7983 */ /* 0x001f280000300800 */
[----:B------:R-:W4:Y:S01]  /*16470*/  LDL.LU R83, [R1+0x114] ;  /* 0x0001140001537983 */ /* 0x000f220000300800 */
[----:B---3--:R-:W-:-:S04]  /*16480*/  @P3 LOP3.LUT R9, R9, R8, RZ, 0x3c, !PT ;  /* 0x0000000809093212 */ /* 0x008fc800078e3cff */
[----:B------:R-:W-:-:S04]  /*16490*/  @P3 LOP3.LUT R8, R9, R8, RZ, 0x3c, !PT ;  /* 0x0000000809083212 */ /* 0x000fc800078e3cff */
[----:B------:R-:W-:-:S05]  /*164a0*/  @P3 LOP3.LUT R9, R9, R8, RZ, 0x3c, !PT ;  /* 0x0000000809093212 */ /* 0x000fca00078e3cff */
[----:B------:R0:W3:Y:S01]  /*164b0*/  @P3 LDG.E.U8 R24, desc[UR14][R8.64] ;  /* 0x0000000e08183981 */ /* 0x0000e2000c1e1100 */
[C---:B--2---:R-:W-:Y:S02]  /*164c0*/  IADD3 R49, P6, PT, R4.reuse, R49, RZ ;  /* 0x0000003104317210 */ /* 0x044fe40007fde0ff */
[C---:B----4-:R-:W-:Y:S02]  /*164d0*/  IADD3 R32, P3, PT, R4.reuse, R32, RZ ;  /* 0x0000002004207210 */ /* 0x050fe40007f7e0ff */
[----:B------:R-:W-:-:S05]  /*164e0*/  IADD3 R15, P4, PT, R4, R15, RZ ;  /* 0x0000000f040f7210 */ /* 0x000fca0007f9e0ff */
[----:B0-----:R-:W-:Y:S01]  /*164f0*/  @P2 IMAD.MOV.U32 R8, RZ, RZ, R15 ;  /* 0x000000ffff082224 */ /* 0x001fe200078e000f */
[----:B------:R0:W-:Y:S01]  /*16500*/  STL [R1+0xfc], R15 ;  /* 0x0000fc0f01007387 */ /* 0x0001e20000100800 */
[----:B------:R-:W-:-:S04]  /*16510*/  IMAD.X R89, R6, 0x1, R89, P4 ;  /* 0x0000000106597824 */ /* 0x000fc800020e0659 */
[----:B------:R-:W-:Y:S01]  /*16520*/  @P2 IMAD.MOV.U32 R9, RZ, RZ, R89 ;  /* 0x000000ffff092224 */ /* 0x000fe200078e0059 */
[----:B------:R2:W-:Y:S04]  /*16530*/  STL [R1+0xf8], R89 ;  /* 0x0000f85901007387 */ /* 0x0005e80000100800 */
[----:B0-----:R-:W4:Y:S04]  /*16540*/  LDL.LU R15, [R1+0x11c] ;  /* 0x00011c00010f7983 */ /* 0x001f280000300800 */
[----:B------:R0:W-:Y:S04]  /*16550*/  STL [R1+0x104], R49 ;  /* 0x0001043101007387 */ /* 0x0001e80000100800 */
[----:B--2---:R-:W2:Y:S04]  /*16560*/  LDL.LU R89, [R1+0x124] ;  /* 0x0001240001597983 */ /* 0x004ea80000300800 */
[----:B------:R1:W2:Y:S04]  /*16570*/  @P2 LDG.E.U8 R40, desc[UR14][R8.64] ;  /* 0x0000000e08282981 */ /* 0x0002a8000c1e1100 */
[----:B------:R-:W-:Y:S01]  /*16580*/  STL [R1+0x10c], R32 ;  /* 0x00010c2001007387 */ /* 0x000fe20000100800 */
[----:B-1----:R-:W-:-:S03]  /*16590*/  IMAD.MOV.U32 R9, RZ, RZ, R49 ;  /* 0x000000ffff097224 */ /* 0x002fc600078e0031 */
[----:B0-----:R-:W2:Y:S04]  /*165a0*/  LDL.LU R49, [R1+0xa34] ;  /* 0x000a340001317983 */ /* 0x001ea80000300800 */
[----:B------:R-:W2:Y:S01]  /*165b0*/  LDL.LU R8, [R1+0x100] ;  /* 0x0001000001087983 */ /* 0x000ea20000300800 */
[C---:B------:R-:W-:Y:S02]  /*165c0*/  ISETP.GT.AND P5, PT, R52.reuse, 0x3, PT ;  /* 0x000000033400780c */ /* 0x040fe40003fa4270 */
[----:B------:R-:W-:Y:S02]  /*165d0*/  ISETP.GT.AND P4, PT, R52, 0x4, PT ;  /* 0x000000043400780c */ /* 0x000fe40003f84270 */
[----:B------:R-:W-:Y:S02]  /*165e0*/  PRMT R67, RZ, 0x7610, R67 ;  /* 0x00007610ff437816 */ /* 0x000fe40000000043 */
[----:B------:R-:W-:Y:S01]  /*165f0*/  PRMT R58, RZ, 0x7610, R58 ;  /* 0x00007610ff3a7816 */ /* 0x000fe2000000003a */
[----:B------:R-:W-:Y:S01]  /*16600*/  IMAD.X R93, R6, 0x1, R93, P3 ;  /* 0x00000001065d7824 */ /* 0x000fe200018e065d */
[----:B------:R-:W-:Y:S01]  /*16610*/  IADD3 R83, P2, PT, R4, R83, RZ ;  /* 0x0000005304537210 */ /* 0x000fe20007f5e0ff */
[----:B--2---:R-:W-:-:S05]  /*16620*/  IMAD.X R8, R6, 0x1, R8, P6 ;  /* 0x0000000106087824 */ /* 0x004fca00030e0608 */
[-C--:B------:R-:W-:Y:S01]  /*16630*/  @P5 LOP3.LUT R9, R9, R8.reuse, RZ, 0x3c, !PT ;  /* 0x0000000809095212 */ /* 0x080fe200078e3cff */
[----:B------:R0:W-:Y:S03]  /*16640*/  STL [R1+0x100], R8 ;  /* 0x0001000801007387 */ /* 0x0001e60000100800 */
[----:B0-----:R-:W-:-:S04]  /*16650*/  @P5 LOP3.LUT R8, R9, R8, RZ, 0x3c, !PT ;  /* 0x0000000809085212 */ /* 0x001fc800078e3cff */
[----:B------:R-:W-:Y:S01]  /*16660*/  @P5 LOP3.LUT R9, R9, R8, RZ, 0x3c, !PT ;  /* 0x0000000809095212 */ /* 0x000fe200078e3cff */
[----:B------:R0:W-:Y:S04]  /*16670*/  STL [R1+0x108], R93 ;  /* 0x0001085d01007387 */ /* 0x0001e80000100800 */
[----:B------:R1:W2:Y:S02]  /*16680*/  @P5 LDG.E.U8 R67, desc[UR14][R8.64] ;  /* 0x0000000e08435981 */ /* 0x0002a4000c1e1100 */
[----:B-1----:R-:W-:Y:S02]  /*16690*/  @P4 IMAD.MOV.U32 R8, RZ, RZ, R32 ;  /* 0x000000ffff084224 */ /* 0x002fe400078e0020 */
[----:B------:R-:W-:Y:S02]  /*166a0*/  @P4 IMAD.MOV.U32 R9, RZ, RZ, R93 ;  /* 0x000000ffff094224 */ /* 0x000fe400078e005d */
[----:B0-----:R-:W2:Y:S04]  /*166b0*/  LDL.LU R93, [R1+0x120] ;  /* 0x00012000015d7983 */ /* 0x001ea80000300800 */
[----:B------:R-:W2:Y:S04]  /*166c0*/  LDL.LU R32, [R1+0x12c] ;  /* 0x00012c0001207983 */ /* 0x000ea80000300800 */
[----:B------:R-:W-:Y:S04]  /*166d0*/  STL [R1+0x114], R83 ;  /* 0x0001145301007387 */ /* 0x000fe80000100800 */
[----:B------:R0:W2:Y:S04]  /*166e0*/  @P4 LDG.E.U8 R58, desc[UR14][R8.64] ;  /* 0x0000000e083a4981 */ /* 0x0000a8000c1e1100 */
[----:B------:R-:W2:Y:S01]  /*166f0*/  LDL.LU R9, [R1+0x110] ;  /* 0x0001100001097983 */ /* 0x000ea20000300800 */
[----:B------:R-:W-:-:S02]  /*16700*/  ISETP.GT.AND P3, PT, R52, 0x5, PT ;  /* 0x000000053400780c */ /* 0x000fc40003f64270 */
[----:B------:R-:W-:Y:S02]  /*16710*/  PRMT R19, RZ, 0x7610, R19 ;  /* 0x00007610ff137816 */ /* 0x000fe40000000013 */
[----:B----4-:R-:W-:-:S09]  /*16720*/  IADD3 R15, P6, PT, R4, R15, RZ ;  /* 0x0000000f040f7210 */ /* 0x010fd20007fde0ff */
[----:B0-----:R-:W-:Y:S02]  /*16730*/  @P3 IMAD.MOV.U32 R8, RZ, RZ, R83 ;  /* 0x000000ffff083224 */ /* 0x001fe400078e0053 */
[----:B--2---:R-:W-:-:S05]  /*16740*/  IMAD.X R9, R6, 0x1, R9, P2 ;  /* 0x0000000106097824 */ /* 0x004fca00010e0609 */
[----:B------:R0:W-:Y:S04]  /*16750*/  STL [R1+0x110], R9 ;  /* 0x0001100901007387 */ /* 0x0001e80000100800 */
[----:B------:R0:W2:Y:S04]  /*16760*/  @P3 LDG.E.U8 R19, desc[UR14][R8.64] ;  /* 0x0000000e08133981 */ /* 0x0000a8000c1e1100 */
[----:B------:R-:W-:Y:S04]  /*16770*/  STL [R1+0x11c], R15 ;  /* 0x00011c0f01007387 */ /* 0x000fe80000100800 */
[----:B------:R-:W4:Y:S01]  /*16780*/  LDL.LU R8, [R1+0x118] ;  /* 0x0001180001087983 */ /* 0x000f220000300800 */
[----:B------:R-:W-:Y:S01]  /*16790*/  ISETP.GT.AND P4, PT, R52, 0x6, PT ;  /* 0x000000063400780c */ /* 0x000fe20003f84270 */
[----:B0-----:R-:W-:Y:S01]  /*167a0*/  IMAD.MOV.U32 R9, RZ, RZ, R15 ;  /* 0x000000ffff097224 */ /* 0x001fe200078e000f */
[----:B------:R-:W-:Y:S01]  /*167b0*/  IADD3 R89, P5, PT, R4, R89, RZ ;  /* 0x0000005904597210 */ /* 0x000fe20007fbe0ff */
[----:B------:R-:W3:Y:S01]  /*167c0*/  LDL.LU R83, [R1+0x128] ;  /* 0x0001280001537983 */ /* 0x000ee20000300800 */
[----:B------:R-:W-:-:S03]  /*167d0*/  ISETP.GT.AND P2, PT, R52, 0x7, PT ;  /* 0x000000073400780c */ /* 0x000fc60003f44270 */
[----:B------:R-:W-:Y:S01]  /*167e0*/  STL [R1+0x124], R89 ;  /* 0x0001245901007387 */ /* 0x000fe20000100800 */
[----:B------:R-:W-:Y:S01]  /*167f0*/  PRMT R81, RZ, 0x7610, R81 ;  /* 0x00007610ff517816 */ /* 0x000fe20000000051 */
[C---:B------:R-:W-:Y:S01]  /*16800*/  IMAD.X R93, R6.reuse, 0x1, R93, P5 ;  /* 0x00000001065d7824 */ /* 0x040fe200028e065d */
[----:B------:R-:W-:Y:S01]  /*16810*/  PRMT R34, RZ, 0x7610, R34 ;  /* 0x00007610ff227816 */ /* 0x000fe20000000022 */
[----:B--2---:R0:W-:Y:S01]  /*16820*/  STL [R1+0xd4], R19 ;  /* 0x0000d41301007387 */ /* 0x0041e20000100800 */
[----:B----4-:R-:W-:-:S03]  /*16830*/  IMAD.X R8, R6, 0x1, R8, P6 ;  /* 0x0000000106087824 */ /* 0x010fc600030e0608 */
[----:B0-----:R-:W2:Y:S02]  /*16840*/  LDL.LU R19, [R1+0x134] ;  /* 0x0001340001137983 */ /* 0x001ea40000300800 */
[-C--:B------:R-:W-:Y:S02]  /*16850*/  @P4 LOP3.LUT R9, R9, R8.reuse, RZ, 0x3c, !PT ;  /* 0x0000000809094212 */ /* 0x080fe400078e3cff */
[----:B------:R-:W4:Y:S04]  /*16860*/  LDL.LU R15, [R1+0x13c] ;  /* 0x00013c00010f7983 */ /* 0x000f280000300800 */
[----:B------:R0:W-:Y:S02]  /*16870*/  STL [R1+0x118], R8 ;  /* 0x0001180801007387 */ /* 0x0001e40000100800 */
[----:B0-----:R-:W-:-:S04]  /*16880*/  @P4 LOP3.LUT R8, R9, R8, RZ, 0x3c, !PT ;  /* 0x0000000809084212 */ /* 0x001fc800078e3cff */
[----:B------:R-:W-:-:S05]  /*16890*/  @P4 LOP3.LUT R9, R9, R8, RZ, 0x3c, !PT ;  /* 0x0000000809094212 */ /* 0x000fca00078e3cff */
[----:B------:R0:W4:Y:S02]  /*168a0*/  @P4 LDG.E.U8 R81, desc[UR14][R8.64] ;  /* 0x0000000e08514981 */ /* 0x000124000c1e1100 */
[----:B0-----:R-:W-:Y:S02]  /*168b0*/  @P2 IMAD.MOV.U32 R8, RZ, RZ, R89 ;  /* 0x000000ffff082224 */ /* 0x001fe400078e0059 */
[----:B------:R-:W-:-:S05]  /*168c0*/  @P2 IMAD.MOV.U32 R9, RZ, RZ, R93 ;  /* 0x000000ffff092224 */ /* 0x000fca00078e005d */
[----:B------:R0:W4:Y:S01]  /*168d0*/  @P2 LDG.E.U8 R34, desc[UR14][R8.64] ;  /* 0x0000000e08222981 */ /* 0x000122000c1e1100 */
[----:B------:R-:W-:Y:S02]  /*168e0*/  ISETP.GT.AND P3, PT, R52, 0x8, PT ;  /* 0x000000083400780c */ /* 0x000fe40003f64270 */
[----:B------:R-:W-:Y:S01]  /*168f0*/  IADD3 R32, P5, PT, R4, R32, RZ ;  /* 0x0000002004207210 */ /* 0x000fe20007fbe0ff */
[----:B------:R-:W-:Y:S01]  /*16900*/  STL [R1+0x120], R93 ;  /* 0x0001205d01007387 */ /* 0x000fe20000100800 */
[----:B------:R-:W-:-:S03]  /*16910*/  PRMT R14, RZ, 0x7610, R14 ;  /* 0x00007610ff0e7816 */ /* 0x000fc6000000000e */
[----:B---3--:R-:W-:-:S06]  /*16920*/  IMAD.X R83, R6, 0x1, R83, P5 ;  /* 0x0000000106537824 */ /* 0x008fcc00028e0653 */
[----:B0-----:R-:W-:Y:S02]  /*16930*/  @P3 IMAD.MOV.U32 R8, RZ, RZ, R32 ;  /* 0x000000ffff083224 */ /* 0x001fe400078e0020 */
[----:B------:R-:W-:-:S05]  /*16940*/  @P3 IMAD.MOV.U32 R9, RZ, RZ, R83 ;  /* 0x000000ffff093224 */ /* 0x000fca00078e0053 */
[----:B------:R0:W3:Y:S01]  /*16950*/  @P3 LDG.E.U8 R14, desc[UR14][R8.64] ;  /* 0x0000000e080e3981 */ /* 0x0000e2000c1e1100 */
[C---:B--2---:R-:W-:Y:S02]  /*16960*/  IADD3 R19, P6, PT, R4.reuse, R19, RZ ;  /* 0x0000001304137210 */ /* 0x044fe40007fde0ff */
[----:B----4-:R-:W-:-:S03]  /*16970*/  IADD3 R15, P5, PT, R4, R15, RZ ;  /* 0x0000000f040f7210 */ /* 0x010fc60007fbe0ff */
[----:B0-----:R-:W-:Y:S01]  /*16980*/  IMAD.MOV.U32 R9, RZ, RZ, R19 ;  /* 0x000000ffff097224 */ /* 0x001fe200078e0013 */
[----:B------:R0:W-:Y:S04]  /*16990*/  STL [R1+0xd0], R81 ;  /* 0x0000d05101007387 */ /* 0x0001e80000100800 */
[----:B0-----:R-:W2:Y:S04]  /*169a0*/  LDL.LU R81, [R1+0xa30] ;  /* 0x000a300001517983 */ /* 0x001ea80000300800 */
[----:B------:R-:W4:Y:S04]  /*169b0*/  LDL.LU R89, [R1+0x138] ;  /* 0x0001380001597983 */ /* 0x000f280000300800 */
[----:B------:R-:W-:Y:S04]  /*169c0*/  STL [R1+0x12c], R32 ;  /* 0x00012c2001007387 */ /* 0x000fe80000100800 */
[----:B------:R0:W-:Y:S04]  /*169d0*/  STL [R1+0xcc], R34 ;  /* 0x0000cc2201007387 */ /* 0x0001e80000100800 */
[----:B0-----:R-:W2:Y:S04]  /*169e0*/  LDL.LU R34, [R1+0x144] ;  /* 0x0001440001227983 */ /* 0x001ea80000300800 */
[----:B------:R0:W-:Y:S04]  /*169f0*/  STL [R1+0x128], R83 ;  /* 0x0001285301007387 */ /* 0x0001e80000100800 */
[----:B0-----:R-:W3:Y:S04]  /*16a00*/  LDL.LU R83, [R1+0x140] ;  /* 0x0001400001537983 */ /* 0x001ee80000300800 */
[----:B------:R0:W-:Y:S04]  /*16a10*/  STL [R1+0x134], R19 ;  /* 0x0001341301007387 */ /* 0x0001e80000100800 */
[----:B------:R-:W3:Y:S04]  /*16a20*/  LDL.LU R32, [R1+0x14c] ;  /* 0x00014c0001207983 */ /* 0x000ee80000300800 */
[----:B------:R-:W-:Y:S04]  /*16a30*/  STL [R1+0x13c], R15 ;  /* 0x00013c0f01007387 */ /* 0x000fe80000100800 */
[----:B------:R-:W3:Y:S04]  /*16a40*/  LDL.LU R93, [R1+0x154] ;  /* 0x00015400015d7983 */ /* 0x000ee80000300800 */
[----:B0-----:R-:W3:Y:S04]  /*16a50*/  LDL.LU R19, [R1+0xa2c] ;  /* 0x000a2c0001137983 */ /* 0x001ee80000300800 */
[----:B------:R-:W3:Y:S01]  /*16a60*/  LDL.LU R8, [R1+0x130] ;  /* 0x0001300001087983 */ /* 0x000ee20000300800 */
[----:B------:R-:W-:-:S02]  /*16a70*/  ISETP.GT.AND P4, PT, R52, 0x9, PT ;  /* 0x000000093400780c */ /* 0x000fc40003f84270 */
[C---:B------:R-:W-:Y:S02]  /*16a80*/  ISETP.GT.AND P2, PT, R52.reuse, 0xa, PT ;  /* 0x0000000a3400780c */ /* 0x040fe40003f44270 */
[----:B------:R-:W-:Y:S02]  /*16a90*/  PRMT R27, RZ, 0x7610, R27 ;  /* 0x00007610ff1b7816 */ /* 0x000fe4000000001b */
[----:B------:R-:W-:Y:S02]  /*16aa0*/  ISETP.GT.AND P3, PT, R52, 0xb, PT ;  /* 0x0000000b3400780c */ /* 0x000fe40003f64270 */
[----:B------:R-:W-:Y:S02]  /*16ab0*/  PRMT R43, RZ, 0x7610, R43 ;  /* 0x00007610ff2b7816 */ /* 0x000fe4000000002b */
[----:B------:R-:W-:Y:S01]  /*16ac0*/  PRMT R69, RZ, 0x7610, R69 ;  /* 0x00007610ff457816 */ /* 0x000fe20000000045 */
[----:B----4-:R-:W-:Y:S01]  /*16ad0*/  IMAD.X R89, R6, 0x1, R89, P5 ;  /* 0x0000000106597824 */ /* 0x010fe200028e0659 */
[----:B--2---:R-:W-:-:S05]  /*16ae0*/  IADD3 R34, P5, PT, R4, R34, RZ ;  /* 0x0000002204227210 */ /* 0x004fca0007fbe0ff */
[C---:B---3--:R-:W-:Y:S02]  /*16af0*/  IMAD.X R83, R6.reuse, 0x1, R83, P5 ;  /* 0x0000000106537824 */ /* 0x048fe400028e0653 */
[----:B------:R-:W-:-:S05]  /*16b00*/  IMAD.X R8, R6, 0x1, R8, P6 ;  /* 0x0000000106087824 */ /* 0x000fca00030e0608 */
[-C--:B------:R-:W-:Y:S01]  /*16b10*/  @P4 LOP3.LUT R9, R9, R8.reuse, RZ, 0x3c, !PT ;  /* 0x0000000809094212 */ /* 0x080fe200078e3cff */
[----:B------:R0:W-:Y:S03]  /*16b20*/  STL [R1+0x130], R8 ;  /* 0x0001300801007387 */ /* 0x0001e60000100800 */
[----:B0-----:R-:W-:-:S04]  /*16b30*/  @P4 LOP3.LUT R8, R9, R8, RZ, 0x3c, !PT ;  /* 0x0000000809084212 */ /* 0x001fc800078e3cff */
[----:B------:R-:W-:-:S05]  /*16b40*/  @P4 LOP3.LUT R9, R9, R8, RZ, 0x3c, !PT ;  /* 0x0000000809094212 */ /* 0x000fca00078e3cff */
[----:B------:R0:W2:Y:S01]  /*16b50*/  @P4 LDG.E.U8 R27, desc[UR14][R8.64] ;  /* 0x0000000e081b4981 */ /* 0x0000a2000c1e1100 */
[----:B------:R-:W-:-:S03]  /*16b60*/  IADD3 R32, P6, PT, R4, R32, RZ ;  /* 0x0000002004207210 */ /* 0x000fc60007fde0ff */
[----:B------:R1:W-:Y:S01]  /*16b70*/  STL [R1+0x138], R89 ;  /* 0x0001385901007387 */ /* 0x0003e20000100800 */
[----:B0-----:R-:W-:Y:S02]  /*16b80*/  @P2 IMAD.MOV.U32 R8, RZ, RZ, R15 ;  /* 0x000000ffff082224 */ /* 0x001fe400078e000f */
[----:B------:R-:W-:Y:S01]  /*16b90*/  @P2 IMAD.MOV.U32 R9, RZ, RZ, R89 ;  /* 0x000000ffff092224 */ /* 0x000fe200078e0059 */
[----:B------:R-:W3:Y:S01]  /*16ba0*/  LDL.LU R15, [R1+0x150] ;  /* 0x00015000010f7983 */ /* 0x000ee20000300800 */
[----:B------:R-:W-:-:S03]  /*16bb0*/  IADD3 R93, P5, PT, R4, R93, RZ ;  /* 0x0000005d045d7210 */ /* 0x000fc60007fbe0ff */
[----:B------:R0:W4:Y:S04]  /*16bc0*/  @P2 LDG.E.U8 R43, desc[UR14][R8.64] ;  /* 0x0000000e082b2981 */ /* 0x000128000c1e1100 */
[----:B-1----:R-:W2:Y:S04]  /*16bd0*/  LDL.LU R89, [R1+0x15c] ;  /* 0x00015c0001597983 */ /* 0x002ea80000300800 */
[----:B------:R1:W-:Y:S01]  /*16be0*/  STL [R1+0x144], R34 ;  /* 0x0001442201007387 */ /* 0x0003e20000100800 */
[----:B0-----:R-:W-:Y:S02]  /*16bf0*/  @P3 IMAD.MOV.U32 R8, RZ, RZ, R34 ;  /* 0x000000ffff083224 */ /* 0x001fe400078e0022 */
[----:B------:R-:W-:Y:S01]  /*16c00*/  @P3 IMAD.MOV.U32 R9, RZ, RZ, R83 ;  /* 0x000000ffff093224 */ /* 0x000fe200078e0053 */
[----:B------:R0:W-:Y:S04]  /*16c10*/  STL [R1+0x140], R83 ;  /* 0x0001405301007387 */ /* 0x0001e80000100800 */
[----:B------:R0:W2:Y:S04]  /*16c20*/  @P3 LDG.E.U8 R69, desc[UR14][R8.64] ;  /* 0x0000000e08453981 */ /* 0x0000a8000c1e1100 */
[----:B-1----:R-:W2:Y:S04]  /*16c30*/  LDL.LU R34, [R1+0x164] ;  /* 0x0001640001227983 */ /* 0x002ea80000300800 */
[----:B------:R1:W-:Y:S01]  /*16c40*/  STL [R1+0x14c], R32 ;  /* 0x00014c2001007387 */ /* 0x0003e20000100800 */
[----:B0-----:R-:W-:-:S03]  /*16c50*/  IMAD.MOV.U32 R9, RZ, RZ, R32 ;  /* 0x000000ffff097224 */ /* 0x001fc600078e0020 */
[----:B------:R-:W2:Y:S04]  /*16c60*/  LDL.LU R83, [R1+0x16c] ;  /* 0x00016c0001537983 */ /* 0x000ea80000300800 */
[----:B------:R-:W-:Y:S04]  /*16c70*/  STL [R1+0x154], R93 ;  /* 0x0001545d01007387 */ /* 0x000fe80000100800 */
[----:B-1----:R-:W2:Y:S04]  /*16c80*/  LDL.LU R32, [R1+0xa28] ;  /* 0x000a280001207983 */ /* 0x002ea80000300800 */
[----:B------:R-:W2:Y:S01]  /*16c90*/  LDL.LU R8, [R1+0x148] ;  /* 0x0001480001087983 */ /* 0x000ea20000300800 */
[----:B------:R-:W-:-:S02]  /*16ca0*/  ISETP.GT.AND P4, PT, R52, 0xc, PT ;  /* 0x0000000c3400780c */ /* 0x000fc40003f84270 */
[----:B------:R-:W-:Y:S01]  /*16cb0*/  PRMT R51, RZ, 0x7610, R51 ;  /* 0x00007610ff337816 */ /* 0x000fe20000000033 */
[----:B--2---:R-:W-:-:S10]  /*16cc0*/  IMAD.X R8, R6, 0x1, R8, P6 ;  /* 0x0000000106087824 */ /* 0x004fd400030e0608 */
[-C--:B------:R-:W-:Y:S01]  /*16cd0*/  @P4 LOP3.LUT R9, R9, R8.reuse, RZ, 0x3c, !PT ;  /* 0x0000000809094212 */ /* 0x080fe200078e3cff */
[----:B------:R0:W-:Y:S03]  /*16ce0*/  STL [R1+0x148], R8 ;  /* 0x0001480801007387 */ /* 0x0001e60000100800 */
[----:B0-----:R-:W-:-:S04]  /*16cf0*/  @P4 LOP3.LUT R8, R9, R8, RZ, 0x3c, !PT ;  /* 0x0000000809084212 */ /* 0x001fc800078e3cff */
[----:B------:R-:W-:-:S05]  /*16d00*/  @P4 LOP3.LUT R9, R9, R8, RZ, 0x3c, !PT ;  /* 0x0000000809094212 */ /* 0x000fca00078e3cff */
[----:B------:R0:W2:Y:S01]  /*16d10*/  @P4 LDG.E.U8 R51, desc[UR14][R8.64] ;  /* 0x0000000e08334981 */ /* 0x0000a2000c1e1100 */
[----:B------:R-:W-:Y:S01]  /*16d20*/  ISETP.GT.AND P2, PT, R52, 0xd, PT ;  /* 0x0000000d3400780c */ /* 0x000fe20003f44270 */
[----:B---3--:R-:W-:Y:S01]  /*16d30*/  IMAD.X R15, R6, 0x1, R15, P5 ;  /* 0x00000001060f7824 */ /* 0x008fe200028e060f */
[----:B------:R-:W-:-:S04]  /*16d40*/  PRMT R55, RZ, 0x7610, R55 ;  /* 0x00007610ff377816 */ /* 0x000fc80000000037 */
[----:B------:R-:W-:Y:S01]  /*16d50*/  STL [R1+0x150], R15 ;  /* 0x0001500f01007387 */ /* 0x000fe20000100800 */
[----:B0-----:R-:W-:-:S06]  /*16d60*/  IMAD.MOV.U32 R9, RZ, RZ, R15 ;  /* 0x000000ffff097224 */ /* 0x001fcc00078e000f */
[----:B------:R-:W-:-:S05]  /*16d70*/  @P2 IMAD.MOV.U32 R8, RZ, RZ, R93 ;  /* 0x000000ffff082224 */ /* 0x000fca00078e005d */
[----:B------:R-:W3:Y:S04]  /*16d80*/  @P2 LDG.E.U8 R55, desc[UR14][R8.64] ;  /* 0x0000000e08372981 */ /* 0x000ee8000c1e1100 */
[----:B--2---:R0:W-:Y:S04]  /*16d90*/  STL [R1+0xc8], R51 ;  /* 0x0000c83301007387 */ /* 0x0041e80000100800 */
[----:B0-----:R-:W2:Y:S04]  /*16da0*/  LDL.LU R51, [R1+0xa24] ;  /* 0x000a240001337983 */ /* 0x001ea80000300800 */
[----:B------:R-:W2:Y:S04]  /*16db0*/  LDL.LU R15, [R1+0xa20] ;  /* 0x000a2000010f7983 */ /* 0x000ea80000300800 */
[----:B------:R-:W2:Y:S01]  /*16dc0*/  LDL.LU R9, [R1+0x158] ;  /* 0x0001580001097983 */ /* 0x000ea20000300800 */
[----:B------:R-:W-:-:S02]  /*16dd0*/  ISETP.GT.AND P3, PT, R52, 0xe, PT ;  /* 0x0000000e3400780c */ /* 0x000fc40003f64270 */
[C---:B------:R-:W-:Y:S01]  /*16de0*/  IADD3 R89, P5, PT, R4.reuse, R89, RZ ;  /* 0x0000005904597210 */ /* 0x040fe20007fbe0ff */
[----:B------:R-:W4:Y:S01]  /*16df0*/  LDL.LU R93, [R1+0x168] ;  /* 0x00016800015d7983 */ /* 0x000f220000300800 */
[----:B------:R-:W-:Y:S02]  /*16e00*/  PRMT R53, RZ, 0x7610, R53 ;  /* 0x00007610ff357816 */ /* 0x000fe40000000035 */
[----:B------:R-:W-:Y:S01]  /*16e10*/  IADD3 R34, P6, PT, R4, R34, RZ ;  /* 0x0000002204227210 */ /* 0x000fe20007fde0ff */
[----:B------:R-:W-:Y:S04]  /*16e20*/  STL [R1+0x15c], R89 ;  /* 0x00015c5901007387 */ /* 0x000fe80000100800 */
[----:B---3--:R0:W-:Y:S02]  /*16e30*/  STL [R1+0xc4], R55 ;  /* 0x0000c43701007387 */ /* 0x0081e40000100800 */
[----:B------:R-:W-:-:S02]  /*16e40*/  @P3 IMAD.MOV.U32 R8, RZ, RZ, R89 ;  /* 0x000000ffff083224 */ /* 0x000fc400078e0059 */
[----:B0-----:R-:W3:Y:S01]  /*16e50*/  LDL.LU R55, [R1+0x174] ;  /* 0x0001740001377983 */ /* 0x001ee20000300800 */
[----:B--2---:R-:W-:-:S05]  /*16e60*/  IMAD.X R9, R6, 0x1, R9, P5 ;  /* 0x0000000106097824 */ /* 0x004fca00028e0609 */
[----:B------:R0:W-:Y:S04]  /*16e70*/  STL [R1+0x158], R9 ;  /* 0x0001580901007387 */ /* 0x0001e80000100800 */
[----:B------:R0:W2:Y:S04]  /*16e80*/  @P3 LDG.E.U8 R53, desc[UR14][R8.64] ;  /* 0x0000000e08353981 */ /* 0x0000a8000c1e1100 */
[----:B------:R-:W-:Y:S04]  /*16e90*/  STL [R1+0x164], R34 ;  /* 0x0001642201007387 */ /* 0x000fe80000100800 */
[----:B------:R-:W3:Y:S01]  /*16ea0*/  LDL.LU R8, [R1+0x160] ;  /* 0x0001600001087983 */ /* 0x000ee20000300800 */
[----:B------:R-:W-:Y:S01]  /*16eb0*/  ISETP.GT.AND P4, PT, R52, 0xf, PT ;  /* 0x0000000f3400780c */ /* 0x000fe20003f84270 */
[----:B0-----:R-:W-:Y:S01]  /*16ec0*/  IMAD.MOV.U32 R9, RZ, RZ, R34 ;  /* 0x000000ffff097224 */ /* 0x001fe200078e0022 */
[----:B------:R-:W-:Y:S01]  /*16ed0*/  IADD3 R83, P5, PT, R4, R83, RZ ;  /* 0x0000005304537210 */ /* 0x000fe20007fbe0ff */
[----:B------:R-:W4:Y:S04]  /*16ee0*/  LDL.LU R89, [R1+0x170] ;  /* 0x0001700001597983 */ /* 0x000f280000300800 */
[----:B------:R-:W-:Y:S01]  /*16ef0*/  STL [R1+0x16c], R83 ;  /* 0x00016c5301007387 */ /* 0x000fe20000100800 */
[----:B------:R-:W-:-:S03]  /*16f00*/  PRMT R35, RZ, 0x7610, R35 ;  /* 0x00007610ff237816 */ /* 0x000fc60000000023 */
[----:B--2---:R0:W-:Y:S01]  /*16f10*/  STL [R1+0xc0], R53 ;  /* 0x0000c03501007387 */ /* 0x0041e20000100800 */
[----:B---3--:R-:W-:-:S03]  /*16f20*/  IMAD.X R8, R6, 0x1, R8, P6 ;  /* 0x0000000106087824 */ /* 0x008fc600030e0608 */
[----:B0-----:R-:W2:Y:S02]  /*16f30*/  LDL.LU R53, [R1+0x17c] ;  /* 0x00017c0001357983 */ /* 0x001ea40000300800 */
[-C--:B------:R-:W-:Y:S02]  /*16f40*/  @P4 LOP3.LUT R9, R9, R8.reuse, RZ, 0x3c, !PT ;  /* 0x0000000809094212 */ /* 0x080fe400078e3cff */
[----:B------:R-:W3:Y:S04]  /*16f50*/  LDL.LU R34, [R1+0x584] ;  /* 0x0005840001227983 */ /* 0x000ee80000300800 */
[----:B------:R0:W-:Y:S02]  /*16f60*/  STL [R1+0x160], R8 ;  /* 0x0001600801007387 */ /* 0x0001e40000100800 */
[----:B0-----:R-:W-:-:S04]  /*16f70*/  @P4 LOP3.LUT R8, R9, R8, RZ, 0x3c, !PT ;  /* 0x0000000809084212 */ /* 0x001fc800078e3cff */
[----:B------:R-:W-:-:S05]  /*16f80*/  @P4 LOP3.LUT R9, R9, R8, RZ, 0x3c, !PT ;  /* 0x0000000809094212 */ /* 0x000fca00078e3cff */
[----:B------:R0:W3:Y:S01]  /*16f90*/  @P4 LDG.E.U8 R35, desc[UR14][R8.64] ;  /* 0x0000000e08234981 */ /* 0x0000e2000c1e1100 */
[C---:B------:R-:W-:Y:S02]  /*16fa0*/  ISETP.GT.AND P2, PT, R52.reuse, 0x10, PT ;  /* 0x000000103400780c */ /* 0x040fe40003f44270 */
[----:B------:R-:W-:Y:S01]  /*16fb0*/  ISETP.GT.AND P3, PT, R52, 0x11, PT ;  /* 0x000000113400780c */ /* 0x000fe20003f64270 */
[----:B----4-:R-:W-:Y:S01]  /*16fc0*/  IMAD.X R93, R6, 0x1, R93, P5 ;  /* 0x00000001065d7824 */ /* 0x010fe200028e065d */
[----:B------:R-:W-:Y:S02]  /*16fd0*/  IADD3 R55, P5, PT, R4, R55, RZ ;  /* 0x0000003704377210 */ /* 0x000fe40007fbe0ff */
[----:B------:R-:W-:Y:S02]  /*16fe0*/  PRMT R13, RZ, 0x7610, R13 ;  /* 0x00007610ff0d7816 */ /* 0x000fe4000000000d */
[----:B------:R-:W-:Y:S01]  /*16ff0*/  STL [R1+0x168], R93 ;  /* 0x0001685d01007387 */ /* 0x000fe20000100800 */
[----:B------:R-:W-:-:S04]  /*17000*/  IMAD.X R89, R6, 0x1, R89, P5 ;  /* 0x0000000106597824 */ /* 0x000fc800028e0659 */
[----:B0-----:R-:W-:Y:S02]  /*17010*/  @P2 IMAD.MOV.U32 R8, RZ, RZ, R83 ;  /* 0x000000ffff082224 */ /* 0x001fe400078e0053 */
[----:B------:R-:W-:Y:S01]  /*17020*/  @P2 IMAD.MOV.U32 R9, RZ, RZ, R93 ;  /* 0x000000ffff092224 */ /* 0x000fe200078e005d */
[----:B------:R-:W-:-:S04]  /*17030*/  PRMT R26, RZ, 0x7610, R26 ;  /* 0x00007610ff1a7816 */ /* 0x000fc8000000001a */
[----:B------:R0:W4:Y:S02]  /*17040*/  @P2 LDG.E.U8 R13, desc[UR14][R8.64] ;  /* 0x0000000e080d2981 */ /* 0x000124000c1e1100 */
[----:B0-----:R-:W-:Y:S02]  /*17050*/  @P3 IMAD.MOV.U32 R8, RZ, RZ, R55 ;  /* 0x000000ffff083224 */ /* 0x001fe400078e0037 */
[----:B------:R-:W-:-:S05]  /*17060*/  @P3 IMAD.MOV.U32 R9, RZ, RZ, R89 ;  /* 0x000000ffff093224 */ /* 0x000fca00078e0059 */
[----:B------:R0:W4:Y:S01]  /*17070*/  @P3 LDG.E.U8 R26, desc[UR14][R8.64] ;  /* 0x0000000e081a3981 */ /* 0x000122000c1e1100 */
[C---:B--2---:R-:W-:Y:S02]  /*17080*/  IADD3 R53, P6, PT, R4.reuse, R53, RZ ;  /* 0x0000003504357210 */ /* 0x044fe40007fde0ff */
[----:B---3--:R-:W-:-:S03]  /*17090*/  IADD3 R34, P5, PT, R4, R34, RZ ;  /* 0x0000002204227210 */ /* 0x008fc60007fbe0ff */
[----:B0-----:R-:W-:Y:S01]  /*170a0*/  IMAD.MOV.U32 R9, RZ, RZ, R53 ;  /* 0x000000ffff097224 */ /* 0x001fe200078e0035 */
[----:B------:R0:W-:Y:S04]  /*170b0*/  STL [R1+0xbc], R35 ;  /* 0x0000bc2301007387 */ /* 0x0001e80000100800 */
[----:B0-----:R-:W2:Y:S04]  /*170c0*/  LDL.LU R35, [R1+0xa1c] ;  /* 0x000a1c0001237983 */ /* 0x001ea80000300800 */
[----:B------:R-:W3:Y:S04]  /*170d0*/  LDL.LU R93, [R1+0x180] ;  /* 0x00018000015d7983 */ /* 0x000ee80000300800 */
[----:B------:R-:W2:Y:S04]  /*170e0*/  LDL.LU R83, [R1+0x58c] ;  /* 0x00058c0001537983 */ /* 0x000ea80000300800 */
[----:B------:R0:W-:Y:S04]  /*170f0*/  STL [R1+0x174], R55 ;  /* 0x0001743701007387 */ /* 0x0001e80000100800 */
[----:B------:R1:W-:Y:S04]  /*17100*/  STL [R1+0x170], R89 ;  /* 0x0001705901007387 */ /* 0x0003e80000100800 */
[----:B0-----:R-:W4:Y:S04]  /*17110*/  LDL.LU R55, [R1+0x594] ;  /* 0x0005940001377983 */ /* 0x001f280000300800 */
[----:B------:R0:W-:Y:S04]  /*17120*/  STL [R1+0x17c], R53 ;  /* 0x00017c3501007387 */ /* 0x0001e80000100800 */
[----:B-1----:R-:W4:Y:S04]  /*17130*/  LDL.LU R89, [R1+0x59c] ;  /* 0x00059c0001597983 */ /* 0x002f280000300800 */
[----:B------:R-:W-:Y:S04]  /*17140*/  STL [R1+0x584], R34 ;  /* 0x0005842201007387 */ /* 0x000fe80000100800 */
[----:B0-----:R-:W4:Y:S04]  /*17150*/  LDL.LU R53, [R1+0xa18] ;  /* 0x000a180001357983 */ /* 0x001f280000300800 */
[----:B------:R-:W4:Y:S01]  /*17160*/  LDL.LU R8, [R1+0x178] ;  /* 0x0001780001087983 */ /* 0x000f220000300800 */
[----:B------:R-:W-:-:S02]  /*17170*/  ISETP.GT.AND P4, PT, R52, 0x12, PT ;  /* 0x000000123400780c */ /* 0x000fc40003f84270 */
[----:B------:R-:W-:Y:S02]  /*17180*/  ISETP.GT.AND P2, PT, R52, 0x13, PT ;  /* 0x000000133400780c */ /* 0x000fe40003f44270 */
[----:B------:R-:W-:Y:S02]  /*17190*/  PRMT R42, RZ, 0x7610, R42 ;  /* 0x00007610ff2a7816 */ /* 0x000fe4000000002a */
[----:B------:R-:W-:Y:S01]  /*171a0*/  PRMT R71, RZ, 0x7610, R71 ;  /* 0x00007610ff477816 */ /* 0x000fe20000000047 */
[----:B---3--:R-:W-:Y:S01]  /*171b0*/  IMAD.X R93, R6, 0x1, R93, P5 ;  /* 0x00000001065d7824 */ /* 0x008fe200028e065d */
[----:B--2---:R-:W-:Y:S01]  /*171c0*/  IADD3 R83, P5, PT, R4, R83, RZ ;  /* 0x0000005304537210 */ /* 0x004fe20007fbe0ff */
[----:B----4-:R-:W-:-:S05]  /*171d0*/  IMAD.X R8, R6, 0x1, R8, P6 ;  /* 0x0000000106087824 */ /* 0x010fca00030e0608 */
[-C--:B------:R-:W-:Y:S01]  /*171e0*/  @P4 LOP3.LUT R9, R9, R8.reuse, RZ, 0x3c, !PT ;  /* 0x0000000809094212 */ /* 0x080fe200078e3cff */
[----:B------:R0:W-:Y:S03]  /*171f0*/  STL [R1+0x178], R8 ;  /* 0x0001780801007387 */ /* 0x0001e60000100800 */
[----:B0-----:R-:W-:-:S04]  /*17200*/  @P4 LOP3.LUT R8, R9, R8, RZ, 0x3c, !PT ;  /* 0x0000000809084212 */ /* 0x001fc800078e3cff */
[----:B------:R-:W-:Y:S01]  /*17210*/  @P4 LOP3.LUT R9, R9, R8, RZ, 0x3c, !PT ;  /* 0x0000000809094212 */ /* 0x000fe200078e3cff */
[----:B------:R0:W-:Y:S04]  /*17220*/  STL [R1+0x180], R93 ;  /* 0x0001805d01007387 */ /* 0x0001e80000100800 */
[----:B------:R1:W2:Y:S02]  /*17230*/  @P4 LDG.E.U8 R42, desc[UR14][R8.64] ;  /* 0x0000000e082a4981 */ /* 0x0002a4000c1e1100 */
[----:B-1----:R-:W-:Y:S02]  /*17240*/  @P2 IMAD.MOV.U32 R8, RZ, RZ, R34 ;  /* 0x000000ffff082224 */ /* 0x002fe400078e0022 */
[----:B------:R-:W-:Y:S01]  /*17250*/  @P2 IMAD.MOV.U32 R9, RZ, RZ, R93 ;  /* 0x000000ffff092224 */ /* 0x000fe200078e005d */
[----:B------:R-:W3:Y:S04]  /*17260*/  LDL.LU R34, [R1+0x598] ;  /* 0x0005980001227983 */ /* 0x000ee80000300800 */
[----:B0-----:R-:W4:Y:S04]  /*17270*/  LDL.LU R93, [R1+0x5a4] ;  /* 0x0005a400015d7983 */ /* 0x001f280000300800 */
[----:B------:R0:W2:Y:S04]  /*17280*/  @P2 LDG.E.U8 R71, desc[UR14][R8.64] ;  /* 0x0000000e08472981 */ /* 0x0000a8000c1e1100 */
[----:B------:R1:W-:Y:S01]  /*17290*/  STL [R1+0x58c], R83 ;  /* 0x00058c5301007387 */ /* 0x0003e20000100800 */
[----:B0-----:R-:W-:-:S03]  /*172a0*/  IMAD.MOV.U32 R9, RZ, RZ, R83 ;  /* 0x000000ffff097224 */ /* 0x001fc600078e0053 */
[----:B-1----:R-:W2:Y:S04]  /*172b0*/  LDL.LU R83, [R1+0xa14] ;  /* 0x000a140001537983 */ /* 0x002ea80000300800 */
[----:B------:R-:W2:Y:S01]  /*172c0*/  LDL.LU R8, [R1+0x588] ;  /* 0x0005880001087983 */ /* 0x000ea20000300800 */
[----:B------:R-:W-:Y:S02]  /*172d0*/  ISETP.GT.AND P3, PT, R52, 0x14, PT ;  /* 0x000000143400780c */ /* 0x000fe40003f64270 */
[----:B------:R-:W-:Y:S02]  /*172e0*/  PRMT R85, RZ, 0x7610, R85 ;  /* 0x00007610ff557816 */ /* 0x000fe40000000055 */
[----:B------:R-:W-:Y:S01]  /*172f0*/  IADD3 R55, P6, PT, R4, R55, RZ ;  /* 0x0000003704377210 */ /* 0x000fe20007fde0ff */
[----:B--2---:R-:W-:-:S08]  /*17300*/  IMAD.X R8, R6, 0x1, R8, P5 ;  /* 0x0000000106087824 */ /* 0x004fd000028e0608 */
[-C--:B------:R-:W-:Y:S01]  /*17310*/  @P3 LOP3.LUT R9, R9, R8.reuse, RZ, 0x3c, !PT ;  /* 0x0000000809093212 */ /* 0x080fe200078e3cff */
[----:B------:R0:W-:Y:S03]  /*17320*/  STL [R1+0x588], R8 ;  /* 0x0005880801007387 */ /* 0x0001e60000100800 */
[----:B0-----:R-:W-:-:S04]  /*17330*/  @P3 LOP3.LUT R8, R9, R8, RZ, 0x3c, !PT ;  /* 0x0000000809083212 */ /* 0x001fc800078e3cff */
[----:B------:R-:W-:Y:S01]  /*17340*/  @P3 LOP3.LUT R9, R9, R8, RZ, 0x3c, !PT ;  /* 0x0000000809093212 */ /* 0x000fe200078e3cff */
[----:B------:R0:W-:Y:S04]  /*17350*/  STL [R1+0x594], R55 ;  /* 0x0005943701007387 */ /* 0x0001e80000100800 */
[----:B------:R1:W2:Y:S04]  /*17360*/  @P3 LDG.E.U8 R85, desc[UR14][R8.64] ;  /* 0x0000000e08553981 */ /* 0x0002a8000c1e1100 */
[----:B------:R-:W3:Y:S01]  /*17370*/  LDL.LU R8, [R1+0x590] ;  /* 0x0005900001087983 */ /* 0x000ee20000300800 */
[----:B------:R-:W-:Y:S01]  /*17380*/  ISETP.GT.AND P4, PT, R52, 0x15, PT ;  /* 0x000000153400780c */ /* 0x000fe20003f84270 */
[----:B-1----:R-:W-:Y:S01]  /*17390*/  IMAD.MOV.U32 R9, RZ, RZ, R55 ;  /* 0x000000ffff097224 */ /* 0x002fe200078e0037 */
[----:B------:R-:W-:Y:S01]  /*173a0*/  IADD3 R89, P5, PT, R4, R89, RZ ;  /* 0x0000005904597210 */ /* 0x000fe20007fbe0ff */
[----:B0-----:R-:W4:Y:S04]  /*173b0*/  LDL.LU R55, [R1+0x5ac] ;  /* 0x0005ac0001377983 */ /* 0x001f280000300800 */
[----:B------:R-:W-:Y:S01]  /*173c0*/  STL [R1+0x59c], R89 ;  /* 0x00059c5901007387 */ /* 0x000fe20000100800 */
[----:B------:R-:W-:-:S03]  /*173d0*/  PRMT R18, RZ, 0x7610, R18 ;  /* 0x00007610ff127816 */ /* 0x000fc60000000012 */
[----:B--2---:R0:W-:Y:S01]  /*173e0*/  STL [R1+0xb8], R85 ;  /* 0x0000b85501007387 */ /* 0x0041e20000100800 */
[----:B---3--:R-:W-:-:S03]  /*173f0*/  IMAD.X R8, R6, 0x1, R8, P6 ;  /* 0x0000000106087824 */ /* 0x008fc600030e0608 */
[----:B0-----:R-:W2:Y:S02]  /*17400*/  LDL.LU R85, [R1+0x5b4] ;  /* 0x0005b40001557983 */ /* 0x001ea40000300800 */
[-C--:B------:R-:W-:Y:S02]  /*17410*/  @P4 LOP3.LUT R9, R9, R8.reuse, RZ, 0x3c, !PT ;  /* 0x0000000809094212 */ /* 0x080fe400078e3cff */
[----:B------:R0:W-:Y:S02]  /*17420*/  STL [R1+0x590], R8 ;  /* 0x0005900801007387 */ /* 0x0001e40000100800 */
[----:B0-----:R-:W-:-:S04]  /*17430*/  @P4 LOP3.LUT R8, R9, R8, RZ, 0x3c, !PT ;  /* 0x0000000809084212 */ /* 0x001fc800078e3cff */
[----:B------:R-:W-:-:S05]  /*17440*/  @P4 LOP3.LUT R9, R9, R8, RZ, 0x3c, !PT ;  /* 0x0000000809094212 */ /* 0x000fca00078e3cff */
[----:B------:R0:W3:Y:S01]  /*17450*/  @P4 LDG.E.U8 R18, desc[UR14][R8.64] ;  /* 0x0000000e08124981 */ /* 0x0000e2000c1e1100 */
[----:B------:R-:W-:Y:S01]  /*17460*/  ISETP.GT.AND P2, PT, R52, 0x16, PT ;  /* 0x000000163400780c */ /* 0x000fe20003f44270 */
[----:B------:R-:W-:Y:S01]  /*17470*/  IMAD.X R34, R6, 0x1, R34, P5 ;  /* 0x0000000106227824 */ /* 0x000fe200028e0622 */
[----:B------:R-:W-:-:S04]  /*17480*/  PRMT R20, RZ, 0x7610, R20 ;  /* 0x00007610ff147816 */ /* 0x000fc80000000014 */
[----:B------:R-:W-:Y:S01]  /*17490*/  STL [R1+0x598], R34 ;  /* 0x0005982201007387 */ /* 0x000fe20000100800 */
[----:B0-----:R-:W-:-:S06]  /*174a0*/  IMAD.MOV.U32 R9, RZ, RZ, R34 ;  /* 0x000000ffff097224 */ /* 0x001fcc00078e0022 */
[----:B------:R-:W-:-:S05]  /*174b0*/  @P2 IMAD.MOV.U32 R8, RZ, RZ, R89 ;  /* 0x000000ffff082224 */ /* 0x000fca00078e0059 */
[----:B------:R0:W2:Y:S04]  /*174c0*/  @P2 LDG.E.U8 R20, desc[UR14][R8.64] ;  /* 0x0000000e08142981 */ /* 0x0000a8000c1e1100 */
[----:B---3--:R1:W-:Y:S04]  /*174d0*/  STL [R1+0xb4], R18 ;  /* 0x0000b41201007387 */ /* 0x0083e80000100800 */
[----:B-1----:R-:W3:Y:S04]  /*174e0*/  LDL.LU R18, [R1+0xa10] ;  /* 0x000a100001127983 */ /* 0x002ee80000300800 */
[----:B------:R-:W2:Y:S04]  /*174f0*/  LDL.LU R34, [R1+0xa0c] ;  /* 0x000a0c0001227983 */ /* 0x000ea80000300800 */
[----:B------:R-:W2:Y:S01]  /*17500*/  LDL.LU R9, [R1+0x5a0] ;  /* 0x0005a00001097983 */ /* 0x000ea20000300800 */
[----:B------:R-:W-:-:S02]  /*17510*/  ISETP.GT.AND P3, PT, R52, 0x17, PT ;  /* 0x000000173400780c */ /* 0x000fc40003f64270 */
[----:B----4-:R-:W-:Y:S01]  /*17520*/  IADD3 R93, P5, PT, R4, R93, RZ ;  /* 0x0000005d045d7210 */ /* 0x010fe20007fbe0ff */
[----:B------:R-:W4:Y:S01]  /*17530*/  LDL.LU R89, [R1+0x5b0] ;  /* 0x0005b00001597983 */ /* 0x000f220000300800 */
[----:B------:R-:W-:-:S09]  /*17540*/  PRMT R90, RZ, 0x7610, R90 ;  /* 0x00007610ff5a7816 */ /* 0x000fd2000000005a */
[----:B0-----:R-:W-:Y:S01]  /*17550*/  @P3 IMAD.MOV.U32 R8, RZ, RZ, R93 ;  /* 0x000000ffff083224 */ /* 0x001fe200078e005d */
[----:B------:R-:W-:Y:S01]  /*17560*/  IADD3 R55, P6, PT, R4, R55, RZ ;  /* 0x0000003704377210 */ /* 0x000fe20007fde0ff */
[----:B------:R-:W-:Y:S01]  /*17570*/  STL [R1+0x5a4], R93 ;  /* 0x0005a45d01007387 */ /* 0x000fe20000100800 */
[----:B--2---:R-:W-:-:S05]  /*17580*/  IMAD.X R9, R6, 0x1, R9, P5 ;  /* 0x0000000106097824 */ /* 0x004fca00028e0609 */
[----:B------:R0:W2:Y:S04]  /*17590*/  @P3 LDG.E.U8 R90, desc[UR14][R8.64] ;  /* 0x0000000e085a3981 */ /* 0x0000a8000c1e1100 */
[----:B------:R1:W-:Y:S04]  /*175a0*/  STL [R1+0xb0], R20 ;  /* 0x0000b01401007387 */ /* 0x0003e80000100800 */
[----:B-1----:R-:W3:Y:S04]  /*175b0*/  LDL.LU R20, [R1+0x5bc] ;  /* 0x0005bc0001147983 */ /* 0x002ee80000300800 */
[----:B------:R0:W-:Y:S04]  /*175c0*/  STL [R1+0x5a0], R9 ;  /* 0x0005a00901007387 */ /* 0x0001e80000100800 */
[----:B------:R-:W-:Y:S04]  /*175d0*/  STL [R1+0x5ac], R55 ;  /* 0x0005ac3701007387 */ /* 0x000fe80000100800 */
[----:B------:R-:W3:Y:S01]  /*175e0*/  LDL.LU R8, [R1+0x5a8] ;  /* 0x0005a80001087983 */ /* 0x000ee20000300800 */
[----:B------:R-:W-:Y:S01]  /*175f0*/  IADD3 R85, P5, PT, R4, R85, RZ ;  /* 0x0000005504557210 */ /* 0x000fe20007fbe0ff */
[----:B0-----:R-:W-:-:S02]  /*17600*/  IMAD.MOV.U32 R9, RZ, RZ, R55 ;  /* 0x000000ffff097224 */ /* 0x001fc400078e0037 */
[----:B--2---:R0:W-:Y:S04]  /*17610*/  STL [R1+0xac], R90 ;  /* 0x0000ac5a01007387 */ /* 0x0041e80000100800 */
[----:B0-----:R-:W2:Y:S04]  /*17620*/  LDL.LU R90, [R1+0x5b8] ;  /* 0x0005b800015a7983 */ /* 0x001ea80000300800 */
[----:B------:R-:W-:Y:S04]  /*17630*/  STL [R1+0x5b4], R85 ;  /* 0x0005b45501007387 */ /* 0x000fe80000100800 */
[----:B------:R-:W2:Y:S04]  /*17640*/  LDL.LU R55, [R1+0x5c4] ;  /* 0x0005c40001377983 */ /* 0x000ea80000300800 */
[----:B------:R-:W2:Y:S01]  /*17650*/  LDL.LU R93, [R1+0x5cc] ;  /* 0x0005cc00015d7983 */ /* 0x000ea20000300800 */
[----:B------:R-:W-:Y:S01]  /*17660*/  ISETP.GT.AND P4, PT, R52, 0x18, PT ;  /* 0x000000183400780c */ /* 0x000fe20003f84270 */
[----:B---3--:R-:W-:Y:S01]  /*17670*/  IMAD.X R8, R6, 0x1, R8, P6 ;  /* 0x0000000106087824 */ /* 0x008fe200030e0608 */
[----:B------:R-:W-:-:S04]  /*17680*/  ISETP.GT.AND P2, PT, R52, 0x19, PT ;  /* 0x000000193400780c */ /* 0x000fc80003f44270 */
[----:B------:R0:W-:Y:S07]  /*17690*/  STL [R1+0x5a8], R8 ;  /* 0x0005a80801007387 */ /* 0x0001ee0000100800 */
[-C--:B------:R-:W-:Y:S02]  /*176a0*/  @P4 LOP3.LUT R9, R9, R8.reuse, RZ, 0x3c, !PT ;  /* 0x0000000809094212 */ /* 0x080fe400078e3cff */
[----:B------:R-:W-:Y:S02]  /*176b0*/  PRMT R12, RZ, 0x7610, R12 ;  /* 0x00007610ff0c7816 */ /* 0x000fe4000000000c */
[----:B0-----:R-:W-:-:S02]  /*176c0*/  @P4 LOP3.LUT R8, R9, R8, RZ, 0x3c, !PT ;  /* 0x0000000809084212 */ /* 0x001fc400078e3cff */
[----:B------:R-:W-:Y:S02]  /*176d0*/  ISETP.GT.AND P3, PT, R52, 0x1a, PT ;  /* 0x0000001a3400780c */ /* 0x000fe40003f64270 */
[----:B------:R-:W-:Y:S01]  /*176e0*/  @P4 LOP3.LUT R9, R9, R8, RZ, 0x3c, !PT ;  /* 0x0000000809094212 */ /* 0x000fe200078e3cff */
[----:B----4-:R-:W-:Y:S01]  /*176f0*/  IMAD.X R89, R6, 0x1, R89, P5 ;  /* 0x0000000106597824 */ /* 0x010fe200028e0659 */
[----:B------:R-:W-:Y:S02]  /*17700*/  IADD3 R20, P5, PT, R4, R20, RZ ;  /* 0x0000001404147210 */ /* 0x000fe40007fbe0ff */
[----:B------:R-:W-:Y:S01]  /*17710*/  PRMT R29, RZ, 0x7610, R29 ;  /* 0x00007610ff1d7816 */ /* 0x000fe2000000001d */
[----:B------:R0:W3:Y:S01]  /*17720*/  @P4 LDG.E.U8 R12, desc[UR14][R8.64] ;  /* 0x0000000e080c4981 */ /* 0x0000e2000c1e1100 */
[----:B------:R-:W-:-:S03]  /*17730*/  PRMT R45, RZ, 0x7610, R45 ;  /* 0x00007610ff2d7816 */ /* 0x000fc6000000002d */
[----:B------:R1:W-:Y:S01]  /*17740*/  STL [R1+0x5b0], R89 ;  /* 0x0005b05901007387 */ /* 0x0003e20000100800 */
[----:B0-----:R-:W-:Y:S02]  /*17750*/  @P2 IMAD.MOV.U32 R8, RZ, RZ, R85 ;  /* 0x000000ffff082224 */ /* 0x001fe400078e0055 */
[----:B------:R-:W-:Y:S01]  /*17760*/  @P2 IMAD.MOV.U32 R9, RZ, RZ, R89 ;  /* 0x000000ffff092224 */ /* 0x000fe200078e0059 */
[----:B------:R-:W4:Y:S04]  /*17770*/  LDL.LU R85, [R1+0x5c8] ;  /* 0x0005c80001557983 */ /* 0x000f280000300800 */
[----:B------:R0:W3:Y:S04]  /*17780*/  @P2 LDG.E.U8 R29, desc[UR14][R8.64] ;  /* 0x0000000e081d2981 */ /* 0x0000e8000c1e1100 */
[----:B-1----:R-:W3:Y:S04]  /*17790*/  LDL.LU R89, [R1+0x5d4] ;  /* 0x0005d40001597983 */ /* 0x002ee80000300800 */
[----:B------:R1:W-:Y:S01]  /*177a0*/  STL [R1+0x5bc], R20 ;  /* 0x0005bc1401007387 */ /* 0x0003e20000100800 */
[----:B0-----:R-:W-:-:S02]  /*177b0*/  @P3 IMAD.MOV.U32 R8, RZ, RZ, R20 ;  /* 0x000000ffff083224 */ /* 0x001fc400078e0014 */
[----:B--2---:R-:W-:-:S04]  /*177c0*/  IMAD.X R90, R6, 0x1, R90, P5 ;  /* 0x00000001065a7824 */ /* 0x004fc800028e065a */
[----:B------:R-:W-:Y:S01]  /*177d0*/  @P3 IMAD.MOV.U32 R9, RZ, RZ, R90 ;  /* 0x000000ffff093224 */ /* 0x000fe200078e005a */
[----:B------:R0:W-:Y:S01]  /*177e0*/  STL [R1+0x5b8], R90 ;  /* 0x0005b85a01007387 */ /* 0x0001e20000100800 */
[----:B------:R-:W-:-:S03]  /*177f0*/  IADD3 R55, P6, PT, R4, R55, RZ ;  /* 0x0000003704377210 */ /* 0x000fc60007fde0ff */
[----:B-1----:R-:W2:Y:S01]  /*17800*/  LDL.LU R20, [R1+0x5dc] ;  /* 0x0005dc0001147983 */ /* 0x002ea20000300800 */
[----:B------:R-:W-:-:S03]  /*17810*/  IADD3 R93, P5, PT, R4, R93, RZ ;  /* 0x0000005d045d7210 */ /* 0x000fc60007fbe0ff */
[----:B------:R1:W-:Y:S04]  /*17820*/  STL [R1+0x5c4], R55 ;  /* 0x0005c43701007387 */ /* 0x0003e80000100800 */
[----:B0-----:R-:W2:Y:S04]  /*17830*/  LDL.LU R90, [R1+0x5e4] ;  /* 0x0005e400015a7983 */ /* 0x001ea80000300800 */
[----:B------:R0:W2:Y:S04]  /*17840*/  @P3 LDG.E.U8 R45, desc[UR14][R8.64] ;  /* 0x0000000e082d3981 */ /* 0x0000a8000c1e1100 */
[----:B------:R-:W-:Y:S01]  /*17850*/  STL [R1+0x5cc], R93 ;  /* 0x0005cc5d01007387 */ /* 0x000fe20000100800 */
[----:B0-----:R-:W-:-:S03]  /*17860*/  IMAD.MOV.U32 R9, RZ, RZ, R55 ;  /* 0x000000ffff097224 */ /* 0x001fc600078e0037 */
[----:B-1----:R-:W2:Y:S04]  /*17870*/  LDL.LU R55, [R1+0xa08] ;  /* 0x000a080001377983 */ /* 0x002ea80000300800 */
[----:B------:R-:W2:Y:S01]  /*17880*/  LDL.LU R8, [R1+0x5c0] ;  /* 0x0005c00001087983 */ /* 0x000ea20000300800 */
[C---:B------:R-:W-:Y:S02]  /*17890*/  ISETP.GT.AND P4, PT, R52.reuse, 0x1b, PT ;  /* 0x0000001b3400780c */ /* 0x040fe40003f84270 */
[----:B------:R-:W-:Y:S02]  /*178a0*/  ISETP.GT.AND P2, PT, R52, 0x1c, PT ;  /* 0x0000001c3400780c */ /* 0x000fe40003f44270 */
[----:B------:R-:W-:Y:S02]  /*178b0*/  PRMT R73, RZ, 0x7610, R73 ;  /* 0x00007610ff497816 */ /* 0x000fe40000000049 */
[----:B------:R-:W-:Y:S01]  /*178c0*/  PRMT R57, RZ, 0x7610, R57 ;  /* 0x00007610ff397816 */ /* 0x000fe20000000039 */
[----:B----4-:R-:W-:-:S02]  /*178d0*/  IMAD.X R85, R6, 0x1, R85, P5 ;  /* 0x0000000106557824 */ /* 0x010fc400028e0655 */
[----:B--2---:R-:W-:-:S05]  /*178e0*/  IMAD.X R8, R6, 0x1, R8, P6 ;  /* 0x0000000106087824 */ /* 0x004fca00030e0608 */
[-C--:B------:R-:W-:Y:S01]  /*178f0*/  @P4 LOP3.LUT R9, R9, R8.reuse, RZ, 0x3c, !PT ;  /* 0x0000000809094212 */ /* 0x080fe200078e3cff */
[----:B------:R0:W-:Y:S03]  /*17900*/  STL [R1+0x5c0], R8 ;  /* 0x0005c00801007387 */ /* 0x0001e60000100800 */
[----:B0-----:R-:W-:-:S04]  /*17910*/  @P4 LOP3.LUT R8, R9, R8, RZ, 0x3c, !PT ;  /* 0x0000000809084212 */ /* 0x001fc800078e3cff */
[----:B------:R-:W-:-:S05]  /*17920*/  @P4 LOP3.LUT R9, R9, R8, RZ, 0x3c, !PT ;  /* 0x0000000809094212 */ /* 0x000fca00078e3cff */
[----:B------:R0:W2:Y:S04]  /*17930*/  @P4 LDG.E.U8 R73, desc[UR14][R8.64] ;  /* 0x0000000e08494981 */ /* 0x0000a8000c1e1100 */
[----:B------:R1:W-:Y:S01]  /*17940*/  STL [R1+0x5c8], R85 ;  /* 0x0005c85501007387 */ /* 0x0003e20000100800 */
[----:B0-----:R-:W-:Y:S02]  /*17950*/  IMAD.MOV.U32 R9, RZ, RZ, R85 ;  /* 0x000000ffff097224 */ /* 0x001fe400078e0055 */
[----:B------:R-:W-:Y:S01]  /*17960*/  @P2 IMAD.MOV.U32 R8, RZ, RZ, R93 ;  /* 0x000000ffff082224 */ /* 0x000fe200078e005d */
[----:B-1----:R-:W4:Y:S04]  /*17970*/  LDL.LU R85, [R1+0xa04] ;  /* 0x000a040001557983 */ /* 0x002f280000300800 */
[----:B------:R0:W2:Y:S04]  /*17980*/  @P2 LDG.E.U8 R57, desc[UR14][R8.64] ;  /* 0x0000000e08392981 */ /* 0x0000a8000c1e1100 */
[----:B------:R-:W4:Y:S01]  /*17990*/  LDL.LU R9, [R1+0x5d0] ;  /* 0x0005d00001097983 */ /* 0x000f220000300800 */
[----:B------:R-:W-:-:S02]  /*179a0*/  ISETP.GT.AND P3, PT, R52, 0x1d, PT ;  /* 0x0000001d3400780c */ /* 0x000fc40003f64270 */
[C---:B---3--:R-:W-:Y:S01]  /*179b0*/  IADD3 R89, P5, PT, R4.reuse, R89, RZ ;  /* 0x0000005904597210 */ /* 0x048fe20007fbe0ff */
[----:B------:R-:W3:Y:S01]  /*179c0*/  LDL.LU R93, [R1+0x5e0] ;  /* 0x0005e000015d7983 */ /* 0x000ee20000300800 */
[----:B------:R-:W-:Y:S02]  /*179d0*/  PRMT R37, RZ, 0x7610, R37 ;  /* 0x00007610ff257816 */ /* 0x000fe40000000025 */
[----:B------:R-:W-:Y:S01]  /*179e0*/  IADD3 R20, P6, PT, R4, R20, RZ ;  /* 0x0000001404147210 */ /* 0x000fe20007fde0ff */
[----:B------:R-:W-:Y:S06]  /*179f0*/  STL [R1+0x5d4], R89 ;  /* 0x0005d45901007387 */ /* 0x000fec0000100800 */
[----:B0-----:R-:W-:Y:S01]  /*17a00*/  @P3 IMAD.MOV.U32 R8, RZ, RZ, R89 ;  /* 0x000000ffff083224 */ /* 0x001fe200078e0059 */
[----:B--2---:R0:W-:Y:S01]  /*17a10*/  STL [R1+0xa8], R57 ;  /* 0x0000a83901007387 */ /* 0x0041e20000100800 */
[----:B----4-:R-:W-:-:S03]  /*17a20*/  IMAD.X R9, R6, 0x1, R9, P5 ;  /* 0x0000000106097824 */ /* 0x010fc600028e0609 */
[----:B0-----:R-:W2:Y:S04]  /*17a30*/  LDL.LU R57, [R1+0x5ec] ;  /* 0x0005ec0001397983 */ /* 0x001ea80000300800 */
[----:B------:R0:W-:Y:S04]  /*17a40*/  STL [R1+0x5d0], R9 ;  /* 0x0005d00901007387 */ /* 0x0001e80000100800 */
[----:B------:R0:W4:Y:S04]  /*17a50*/  @P3 LDG.E.U8 R37, desc[UR14][R8.64] ;  /* 0x0000000e08253981 */ /* 0x000128000c1e1100 */
[----:B------:R-:W-:Y:S04]  /*17a60*/  STL [R1+0x5dc], R20 ;  /* 0x0005dc1401007387 */ /* 0x000fe80000100800 */
[----:B------:R-:W2:Y:S01]  /*17a70*/  LDL.LU R8, [R1+0x5d8] ;  /* 0x0005d80001087983 */ /* 0x000ea20000300800 */
[----:B------:R-:W-:Y:S01]  /*17a80*/  ISETP.GT.AND P4, PT, R52, 0x1e, PT ;  /* 0x0000001e3400780c */ /* 0x000fe20003f84270 */
[----:B0-----:R-:W-:Y:S01]  /*17a90*/  IMAD.MOV.U32 R9, RZ, RZ, R20 ;  /* 0x000000ffff097224 */ /* 0x001fe200078e0014 */
[----:B------:R-:W-:Y:S01]  /*17aa0*/  IADD3 R90, P5, PT, R4, R90, RZ ;  /* 0x0000005a045a7210 */ /* 0x000fe20007fbe0ff */
[----:B------:R-:W2:Y:S01]  /*17ab0*/  LDL.LU R89, [R1+0x5e8] ;  /* 0x0005e80001597983 */ /* 0x000ea20000300800 */
[----:B------:R-:W-:-:S03]  /*17ac0*/  ISETP.GT.AND P2, PT, R52, 0x1f, PT ;  /* 0x0000001f3400780c */ /* 0x000fc60003f44270 */
[----:B------:R-:W-:Y:S01]  /*17ad0*/  STL [R1+0x5e4], R90 ;  /* 0x0005e45a01007387 */ /* 0x000fe20000100800 */
[----:B------:R-:W-:Y:S01]  /*17ae0*/  PRMT R21, RZ, 0x7610, R21 ;  /* 0x00007610ff157816 */ /* 0x000fe20000000015 */
[C---:B---3--:R-:W-:Y:S01]  /*17af0*/  IMAD.X R93, R6.reuse, 0x1, R93, P5 ;  /* 0x00000001065d7824 */ /* 0x048fe200028e065d */
[----:B------:R-:W-:Y:S01]  /*17b00*/  PRMT R23, RZ, 0x7610, R23 ;  /* 0x00007610ff177816 */ /* 0x000fe20000000017 */
[----:B----4-:R0:W-:Y:S01]  /*17b10*/  STL [R1+0xa4], R37 ;  /* 0x0000a42501007387 */ /* 0x0101e20000100800 */
[----:B--2---:R-:W-:-:S03]  /*17b20*/  IMAD.X R8, R6, 0x1, R8, P6 ;  /* 0x0000000106087824 */ /* 0x004fc600030e0608 */
[----:B0-----:R-:W2:Y:S02]  /*17b30*/  LDL.LU R37, [R1+0x5f4] ;  /* 0x0005f40001257983 */ /* 0x001ea40000300800 */
[-C--:B------:R-:W-:Y:S02]  /*17b40*/  @P4 LOP3.LUT R9, R9, R8.reuse, RZ, 0x3c, !PT ;  /* 0x0000000809094212 */ /* 0x080fe400078e3cff */
[----:B------:R-:W3:Y:S04]  /*17b50*/  LDL.LU R20, [R1+0x5fc] ;  /* 0x0005fc0001147983 */ /* 0x000ee80000300800 */
        /* <DEDUP_REMOVED lines=11> */
[----:B------:R-:W-:-:S06]  /*17c10*/  IMAD.X R89, R6, 0x1, R89, P5 ;  /* 0x0000000106597824 */ /* 0x000fcc00028e0659 */
[----:B0-----:R-:W-:Y:S02]  /*17c20*/  @P3 IMAD.MOV.U32 R8, RZ, RZ, R57 ;  /* 0x000000ffff083224 */ /* 0x001fe400078e0039 */
[----:B------:R-:W-:-:S05]  /*17c30*/  @P3 IMAD.MOV.U32 R9, RZ, RZ, R89 ;  /* 0x000000ffff093224 */ /* 0x000fca00078e0059 */
[----:B------:R0:W4:Y:S01]  /*17c40*/  @P3 LDG.E.U8 R11, desc[UR14][R8.64] ;  /* 0x0000000e080b3981 */ /* 0x000122000c1e1100 */
[C---:B--2---:R-:W-:Y:S02]  /*17c50*/  IADD3 R37, P6, PT, R4.reuse, R37, RZ ;  /* 0x0000002504257210 */ /* 0x044fe40007fde0ff */
[----:B---3--:R-:W-:-:S03]  /*17c60*/  IADD3 R20, P5, PT, R4, R20, RZ ;  /* 0x0000001404147210 */ /* 0x008fc60007fbe0ff */
[----:B0-----:R-:W-:Y:S01]  /*17c70*/  IMAD.MOV.U32 R9, RZ, RZ, R37 ;  /* 0x000000ffff097224 */ /* 0x001fe200078e0025 */
[----:B----4-:R0:W-:Y:S04]  /*17c80*/  STL [R1+0xa0], R21 ;  /* 0x0000a01501007387 */ /* 0x0101e80000100800 */
[----:B0-----:R-:W2:Y:S04]  /*17c90*/  LDL.LU R21, [R1+0xa00] ;  /* 0x000a000001157983 */ /* 0x001ea80000300800 */
[----:B------:R-:W3:Y:S04]  /*17ca0*/  LDL.LU R90, [R1+0x5f8] ;  /* 0x0005f800015a7983 */ /* 0x000ee80000300800 */
[----:B------:R-:W-:Y:S04]  /*17cb0*/  STL [R1+0x5ec], R57 ;  /* 0x0005ec3901007387 */ /* 0x000fe80000100800 */
[----:B------:R0:W-:Y:S04]  /*17cc0*/  STL [R1+0x9c], R23 ;  /* 0x00009c1701007387 */ /* 0x0001e80000100800 */
[----:B0-----:R-:W4:Y:S04]  /*17cd0*/  LDL.LU R23, [R1+0x604] ;  /* 0x0006040001177983 */ /* 0x001f280000300800 */
[----:B------:R0:W-:Y:S04]  /*17ce0*/  STL [R1+0x5e8], R89 ;  /* 0x0005e85901007387 */ /* 0x0001e80000100800 */
[----:B0-----:R-:W2:Y:S04]  /*17cf0*/  LDL.LU R89, [R1+0x600] ;  /* 0x0006000001597983 */ /* 0x001ea80000300800 */
[----:B------:R0:W-:Y:S04]  /*17d00*/  STL [R1+0x5f4], R37 ;  /* 0x0005f42501007387 */ /* 0x0001e80000100800 */
[----:B------:R-:W2:Y:S04]  /*17d10*/  LDL.LU R57, [R1+0x60c] ;  /* 0x00060c0001397983 */ /* 0x000ea80000300800 */
[----:B------:R-:W-:Y:S04]  /*17d20*/  STL [R1+0x5fc], R20 ;  /* 0x0005fc1401007387 */ /* 0x000fe80000100800 */
[----:B------:R-:W2:Y:S04]  /*17d30*/  LDL.LU R93, [R1+0x614] ;  /* 0x00061400015d7983 */ /* 0x000ea80000300800 */
[----:B0-----:R-:W2:Y:S04]  /*17d40*/  LDL.LU R37, [R1+0x9fc] ;  /* 0x0009fc0001257983 */ /* 0x001ea80000300800 */
[----:B------:R-:W2:Y:S01]  /*17d50*/  LDL.LU R8, [R1+0x5f0] ;  /* 0x0005f00001087983 */ /* 0x000ea20000300800 */
[----:B------:R-:W-:-:S02]  /*17d60*/  ISETP.GT.AND P4, PT, R52, 0x21, PT ;  /* 0x000000213400780c */ /* 0x000fc40003f84270 */
[C---:B------:R-:W-:Y:S02]  /*17d70*/  ISETP.GT.AND P2, PT, R52.reuse, 0x22, PT ;  /* 0x000000223400780c */ /* 0x040fe40003f44270 */
[----:B------:R-:W-:Y:S02]  /*17d80*/  PRMT R28, RZ, 0x7610, R28 ;  /* 0x00007610ff1c7816 */ /* 0x000fe4000000001c */
[----:B------:R-:W-:Y:S02]  /*17d90*/  ISETP.GT.AND P3, PT, R52, 0x23, PT ;  /* 0x000000233400780c */ /* 0x000fe40003f64270 */
[----:B------:R-:W-:Y:S02]  /*17da0*/  PRMT R44, RZ, 0x7610, R44 ;  /* 0x00007610ff2c7816 */ /* 0x000fe4000000002c */
[----:B------:R-:W-:Y:S01]  /*17db0*/  PRMT R75, RZ, 0x7610, R75 ;  /* 0x00007610ff4b7816 */ /* 0x000fe2000000004b */
[----:B---3--:R-:W-:Y:S01]  /*17dc0*/  IMAD.X R90, R6, 0x1, R90, P5 ;  /* 0x00000001065a7824 */ /* 0x008fe200028e065a */
[----:B----4-:R-:W-:-:S05]  /*17dd0*/  IADD3 R23, P5, PT, R4, R23, RZ ;  /* 0x0000001704177210 */ /* 0x010fca0007fbe0ff */
[C---:B--2---:R-:W-:Y:S02]  /*17de0*/  IMAD.X R89, R6.reuse, 0x1, R89, P5 ;  /* 0x0000000106597824 */ /* 0x044fe400028e0659 */
        /* <DEDUP_REMOVED lines=250> */
[----:B------:R-:W-:-:S02]  /*18d90*/  IADD3 R84, P5, PT, R4, R84, RZ ;  /* 0x0000005404547210 */ /* 0x000fc40007fbe0ff */
[----:B------:R-:W-:Y:S02]  /*18da0*/  ISETP.GT.AND P2, PT, R52, 0x37, PT ;  /* 0x000000373400780c */ /* 0x000fe40003f44270 */
[----:B------:R-:W-:Y:S01]  /*18db0*/  PRMT R91, RZ, 0x7610, R91 ;  /* 0x00007610ff5b7816 */ /* 0x000fe2000000005b */
[C---:B---3--:R-:W-:Y:S01]  /*18dc0*/  IMAD.X R93, R6.reuse, 0x1, R93, P5 ;  /* 0x00000001065d7824 */ /* 0x048fe200028e065d */
[----:B------:R-:W-:Y:S01]  /*18dd0*/  PRMT R2, RZ, 0x7610, R2 ;  /* 0x00007610ff027816 */ /* 0x000fe20000000002 */
[----:B----4-:R0:W-:Y:S01]  /*18de0*/  STL [R1+0x74], R86 ;  /* 0x0000745601007387 */ /* 0x0101e20000100800 */
[----:B--2---:R-:W-:-:S03]  /*18df0*/  IMAD.X R8, R6, 0x1, R8, P6 ;  /* 0x0000000106087824 */ /* 0x004fc600030e0608 */
[----:B0-----:R-:W2:Y:S04]  /*18e00*/  LDL.LU R86, [R1+0x6a8] ;  /* 0x0006a80001567983 */ /* 0x001ea80000300800 */
[----:B------:R-:W-:Y:S01]  /*18e10*/  STL [R1+0x6a4], R84 ;  /* 0x0006a45401007387 */ /* 0x000fe20000100800 */
[----:B------:R-:W-:-:S03]  /*18e20*/  @P4 LOP3.LUT R9, R9, R8, RZ, 0x3c, !PT ;  /* 0x0000000809094212 */ /* 0x000fc600078e3cff */
[----:B------:R-:W3:Y:S04]  /*18e30*/  LDL.LU R90, [R1+0x6b4] ;  /* 0x0006b400015a7983 */ /* 0x000ee80000300800 */
        /* <DEDUP_REMOVED lines=11> */
[----:B------:R-:W-:-:S09]  /*18ef0*/  PRMT R48, RZ, 0x7610, R48 ;  /* 0x00007610ff307816 */ /* 0x000fd20000000030 */
[----:B0-----:R-:W-:Y:S02]  /*18f00*/  @P3 IMAD.MOV.U32 R8, RZ, RZ, R3 ;  /* 0x000000ffff083224 */ /* 0x001fe400078e0003 */
[----:B--2---:R-:W-:-:S04]  /*18f10*/  IMAD.X R86, R6, 0x1, R86, P5 ;  /* 0x0000000106567824 */ /* 0x004fc800028e0656 */
[----:B------:R-:W-:Y:S01]  /*18f20*/  @P3 IMAD.MOV.U32 R9, RZ, RZ, R86 ;  /* 0x000000ffff093224 */ /* 0x000fe200078e0056 */
[----:B---3--:R-:W-:-:S04]  /*18f30*/  IADD3 R90, P6, PT, R4, R90, RZ ;  /* 0x0000005a045a7210 */ /* 0x008fc80007fde0ff */
[----:B------:R0:W2:Y:S01]  /*18f40*/  @P3 LDG.E.U8 R48, desc[UR14][R8.64] ;  /* 0x0000000e08303981 */ /* 0x0000a2000c1e1100 */
[----:B----4-:R-:W-:Y:S01]  /*18f50*/  IADD3 R22, P5, PT, R4, R22, RZ ;  /* 0x0000001604167210 */ /* 0x010fe20007fbe0ff */
[----:B0-----:R-:W-:Y:S02]  /*18f60*/  IMAD.MOV.U32 R9, RZ, RZ, R90 ;  /* 0x000000ffff097224 */ /* 0x001fe400078e005a */
[----:B------:R0:W-:Y:S04]  /*18f70*/  STL [R1+0x70], R91 ;  /* 0x0000705b01007387 */ /* 0x0001e80000100800 */
[----:B0-----:R-:W3:Y:S04]  /*18f80*/  LDL.LU R91, [R1+0x9d0] ;  /* 0x0009d000015b7983 */ /* 0x001ee80000300800 */
[----:B------:R-:W4:Y:S04]  /*18f90*/  LDL.LU R84, [R1+0x6b8] ;  /* 0x0006b80001547983 */ /* 0x000f280000300800 */
[----:B------:R-:W-:Y:S04]  /*18fa0*/  STL [R1+0x6ac], R3 ;  /* 0x0006ac0301007387 */ /* 0x000fe80000100800 */
[----:B------:R0:W-:Y:S04]  /*18fb0*/  STL [R1+0x6c], R2 ;  /* 0x00006c0201007387 */ /* 0x0001e80000100800 */
[----:B0-----:R-:W2:Y:S04]  /*18fc0*/  LDL.LU R2, [R1+0x6c4] ;  /* 0x0006c40001027983 */ /* 0x001ea80000300800 */
[----:B------:R0:W-:Y:S04]  /*18fd0*/  STL [R1+0x6a8], R86 ;  /* 0x0006a85601007387 */ /* 0x0001e80000100800 */
[----:B------:R-:W3:Y:S04]  /*18fe0*/  LDL.LU R3, [R1+0x6c0] ;  /* 0x0006c00001037983 */ /* 0x000ee80000300800 */
[----:B------:R1:W-:Y:S04]  /*18ff0*/  STL [R1+0x6b4], R90 ;  /* 0x0006b45a01007387 */ /* 0x0003e80000100800 */
[----:B------:R-:W3:Y:S04]  /*19000*/  LDL.LU R93, [R1+0x6cc] ;  /* 0x0006cc00015d7983 */ /* 0x000ee80000300800 */
[----:B------:R-:W-:Y:S04]  /*19010*/  STL [R1+0x6bc], R22 ;  /* 0x0006bc1601007387 */ /* 0x000fe80000100800 */
[----:B0-----:R-:W3:Y:S04]  /*19020*/  LDL.LU R86, [R1+0x6d4] ;  /* 0x0006d40001567983 */ /* 0x001ee80000300800 */
[----:B-1----:R-:W3:Y:S04]  /*19030*/  LDL.LU R90, [R1+0x9cc] ;  /* 0x0009cc00015a7983 */ /* 0x002ee80000300800 */
        /* <DEDUP_REMOVED lines=67> */
[----:B------:R1:W-:Y:S04]  /*19470*/  STL [R1+0x6e4], R2 ;  /* 0x0006e40201007387 */ /* 0x0003e80000100800 */
[----:B------:R-:W3:Y:S01]  /*19480*/  LDL.LU R8, [R1+0x6e0] ;  /* 0x0006e00001087983 */ /* 0x000ee20000300800 */
[----:B------:R-:W-:Y:S01]  /*19490*/  ISETP.GT.AND P4, PT, R52, 0x3f, PT ;  /* 0x0000003f3400780c */ /* 0x000fe20003f84270 */
[----:B0-----:R-:W-:Y:S01]  /*194a0*/  IMAD.MOV.U32 R9, RZ, RZ, R2 ;  /* 0x000000ffff097224 */ /* 0x001fe200078e0002 */
[----:B------:R-:W-:Y:S01]  /*194b0*/  IADD3 R3, P5, PT, R4, R3, RZ ;  /* 0x0000000304037210 */ /* 0x000fe20007fbe0ff */
[----:B------:R-:W4:Y:S04]  /*194c0*/  LDL.LU R84, [R1+0x6f0] ;  /* 0x0006f00001547983 */ /* 0x000f280000300800 */
[----:B------:R-:W-:Y:S04]  /*194d0*/  STL [R1+0x6ec], R3 ;  /* 0x0006ec0301007387 */ /* 0x000fe80000100800 */
[----:B-1----:R-:W4:Y:S01]  /*194e0*/  LDL.LU R2, [R1+0x6fc] ;  /* 0x0006fc0001027983 */ /* 0x002f220000300800 */
        /* <DEDUP_REMOVED lines=18> */
[----:B------:R-:W-:Y:S02]  /*19610*/  PRMT R32, RZ, 0x7610, R32 ;  /* 0x00007610ff207816 */ /* 0x000fe40000000020 */
[----:B------:R-:W-:Y:S02]  /*19620*/  IADD3 R2, P6, PT, R4, R2, RZ ;  /* 0x0000000204027210 */ /* 0x000fe40007fde0ff */
[----:B------:R0:W4:Y:S02]  /*19630*/  @P2 LDG.E.U8 R19, desc[UR14][R8.64] ;  /* 0x0000000e08132981 */ /* 0x000124000c1e1100 */
[----:B0-----:R-:W-:Y:S02]  /*19640*/  @P3 IMAD.MOV.U32 R8, RZ, RZ, R72 ;  /* 0x000000ffff083224 */ /* 0x001fe400078e0048 */
[----:B------:R-:W-:-:S05]  /*19650*/  @P3 IMAD.MOV.U32 R9, RZ, RZ, R84 ;  /* 0x000000ffff093224 */ /* 0x000fca00078e0054 */
[----:B------:R0:W4:Y:S02]  /*19660*/  @P3 LDG.E.U8 R32, desc[UR14][R8.64] ;  /* 0x0000000e08203981 */ /* 0x000124000c1e1100 */
[----:B0-----:R-:W-:Y:S01]  /*19670*/  IMAD.MOV.U32 R9, RZ, RZ, R2 ;  /* 0x000000ffff097224 */ /* 0x001fe200078e0002 */
[----:B--2---:R-:W-:Y:S01]  /*19680*/  IADD3 R61, P5, PT, R4, R61, RZ ;  /* 0x0000003d043d7210 */ /* 0x004fe20007fbe0ff */
[----:B---3--:R0:W-:Y:S04]  /*19690*/  STL [R1+0x5c], R38 ;  /* 0x00005c2601007387 */ /* 0x0081e80000100800 */
        /* <DEDUP_REMOVED lines=67> */
[----:B------:R-:W3:Y:S04]  /*19ad0*/  LDL.LU R61, [R1+0x9ac] ;  /* 0x0009ac00013d7983 */ /* 0x000ee80000300800 */
[----:B------:R-:W3:Y:S01]  /*19ae0*/  LDL.LU R9, [R1+0x720] ;  /* 0x0007200001097983 */ /* 0x000ee20000300800 */
[----:B------:R-:W-:-:S02]  /*19af0*/  ISETP.GT.AND P3, PT, R52, 0x47, PT ;  /* 0x000000473400780c */ /* 0x000fc40003f64270 */
[----:B----4-:R-:W-:Y:S01]  /*19b00*/  IADD3 R86, P5, PT, R4, R86, RZ ;  /* 0x0000005604567210 */ /* 0x010fe20007fbe0ff */
[----:B------:R-:W4:Y:S01]  /*19b10*/  LDL.LU R84, [R1+0x730] ;  /* 0x0007300001547983 */ /* 0x000f220000300800 */
[----:B------:R-:W-:-:S09]  /*19b20*/  PRMT R78, RZ, 0x7610, R78 ;  /* 0x00007610ff4e7816 */ /* 0x000fd2000000004e */
[----:B0-----:R-:W-:Y:S01]  /*19b30*/  @P3 IMAD.MOV.U32 R8, RZ, RZ, R86 ;  /* 0x000000ffff083224 */ /* 0x001fe200078e0056 */
[----:B------:R-:W-:Y:S01]  /*19b40*/  IADD3 R72, P6, PT, R4, R72, RZ ;  /* 0x0000004804487210 */ /* 0x000fe20007fde0ff */
[----:B------:R-:W-:Y:S04]  /*19b50*/  STL [R1+0x724], R86 ;  /* 0x0007245601007387 */ /* 0x000fe80000100800 */
[----:B--2---:R0:W-:Y:S04]  /*19b60*/  STL [R1+0x50], R41 ;  /* 0x0000502901007387 */ /* 0x0041e80000100800 */
[----:B0-----:R-:W2:Y:S01]  /*19b70*/  LDL.LU R41, [R1+0x73c] ;  /* 0x00073c0001297983 */ /* 0x001ea20000300800 */
[----:B---3--:R-:W-:-:S05]  /*19b80*/  IMAD.X R9, R6, 0x1, R9, P5 ;  /* 0x0000000106097824 */ /* 0x008fca00028e0609 */
[----:B------:R0:W3:Y:S04]  /*19b90*/  @P3 LDG.E.U8 R78, desc[UR14][R8.64] ;  /* 0x0000000e084e3981 */ /* 0x0000e8000c1e1100 */
[----:B------:R0:W-:Y:S04]  /*19ba0*/  STL [R1+0x720], R9 ;  /* 0x0007200901007387 */ /* 0x0001e80000100800 */
[----:B------:R1:W-:Y:S04]  /*19bb0*/  STL [R1+0x72c], R72 ;  /* 0x00072c4801007387 */ /* 0x0003e80000100800 */
[----:B------:R-:W2:Y:S01]  /*19bc0*/  LDL.LU R8, [R1+0x728] ;  /* 0x0007280001087983 */ /* 0x000ea20000300800 */
[----:B------:R-:W-:Y:S01]  /*19bd0*/  IADD3 R80, P5, PT, R4, R80, RZ ;  /* 0x0000005004507210 */ /* 0x000fe20007fbe0ff */
[----:B0-----:R-:W-:-:S02]  /*19be0*/  IMAD.MOV.U32 R9, RZ, RZ, R72 ;  /* 0x000000ffff097224 */ /* 0x001fc400078e0048 */
[----:B-1----:R-:W4:Y:S04]  /*19bf0*/  LDL.LU R72, [R1+0x738] ;  /* 0x0007380001487983 */ /* 0x002f280000300800 */
[----:B------:R-:W-:Y:S04]  /*19c00*/  STL [R1+0x734], R80 ;  /* 0x0007345001007387 */ /* 0x000fe80000100800 */
[----:B------:R-:W4:Y:S01]  /*19c10*/  LDL.LU R86, [R1+0x744] ;  /* 0x0007440001567983 */ /* 0x000f220000300800 */
[----:B------:R-:W-:-:S03]  /*19c20*/  ISETP.GT.AND P4, PT, R52, 0x48, PT ;  /* 0x000000483400780c */ /* 0x000fc60003f84270 */
[----:B---3--:R0:W-:Y:S04]  /*19c30*/  STL [R1+0x4c], R78 ;  /* 0x00004c4e01007387 */ /* 0x0081e80000100800 */
[----:B0-----:R-:W3:Y:S01]  /*19c40*/  LDL.LU R78, [R1+0x74c] ;  /* 0x00074c00014e7983 */ /* 0x001ee20000300800 */
[----:B--2---:R-:W-:Y:S01]  /*19c50*/  IMAD.X R8, R6, 0x1, R8, P6 ;  /* 0x0000000106087824 */ /* 0x004fe200030e0608 */
[----:B------:R-:W-:-:S04]  /*19c60*/  ISETP.GT.AND P2, PT, R52, 0x49, PT ;  /* 0x000000493400780c */ /* 0x000fc80003f44270 */
[-C--:B------:R-:W-:Y:S01]  /*19c70*/  @P4 LOP3.LUT R9, R9, R8.reuse, RZ, 0x3c, !PT ;  /* 0x0000000809094212 */ /* 0x080fe200078e3cff */
[----:B------:R0:W-:Y:S01]  /*19c80*/  STL [R1+0x728], R8 ;  /* 0x0007280801007387 */ /* 0x0001e20000100800 */
[----:B------:R-:W-:Y:S02]  /*19c90*/  PRMT R15, RZ, 0x7610, R15 ;  /* 0x00007610ff0f7816 */ /* 0x000fe4000000000f */
[----:B------:R-:W-:Y:S01]  /*19ca0*/  ISETP.GT.AND P3, PT, R52, 0x4a, PT ;  /* 0x0000004a3400780c */ /* 0x000fe20003f64270 */
[----:B----4-:R-:W-:Y:S01]  /*19cb0*/  IMAD.X R84, R6, 0x1, R84, P5 ;  /* 0x0000000106547824 */ /* 0x010fe200028e0654 */
[----:B0-----:R-:W-:-:S04]  /*19cc0*/  @P4 LOP3.LUT R8, R9, R8, RZ, 0x3c, !PT ;  /* 0x0000000809084212 */ /* 0x001fc800078e3cff */
[----:B------:R-:W-:Y:S02]  /*19cd0*/  @P4 LOP3.LUT R9, R9, R8, RZ, 0x3c, !PT ;  /* 0x0000000809094212 */ /* 0x000fe400078e3cff */
[----:B------:R-:W-:Y:S02]  /*19ce0*/  IADD3 R41, P5, PT, R4, R41, RZ ;  /* 0x0000002904297210 */ /* 0x000fe40007fbe0ff */
[----:B------:R-:W-:Y:S01]  /*19cf0*/  PRMT R35, RZ, 0x7610, R35 ;  /* 0x00007610ff237816 */ /* 0x000fe20000000023 */
[----:B------:R0:W2:Y:S02]  /*19d00*/  @P4 LDG.E.U8 R15, desc[UR14][R8.64] ;  /* 0x0000000e080f4981 */ /* 0x0000a4000c1e1100 */
[----:B------:R-:W-:Y:S01]  /*19d10*/  IMAD.X R72, R6, 0x1, R72, P5 ;  /* 0x0000000106487824 */ /* 0x000fe200028e0648 */
[----:B------:R-:W-:Y:S01]  /*19d20*/  PRMT R53, RZ, 0x7610, R53 ;  /* 0x00007610ff357816 */ /* 0x000fe20000000035 */
[----:B------:R1:W-:Y:S01]  /*19d30*/  STL [R1+0x730], R84 ;  /* 0x0007305401007387 */ /* 0x0003e20000100800 */
[----:B------:R-:W-:Y:S01]  /*19d40*/  IADD3 R86, P6, PT, R4, R86, RZ ;  /* 0x0000005604567210 */ /* 0x000fe20007fde0ff */
[----:B0-----:R-:W-:-:S02]  /*19d50*/  @P2 IMAD.MOV.U32 R8, RZ, RZ, R80 ;  /* 0x000000ffff082224 */ /* 0x001fc400078e0050 */
[----:B------:R-:W-:Y:S02]  /*19d60*/  @P2 IMAD.MOV.U32 R9, RZ, RZ, R84 ;  /* 0x000000ffff092224 */ /* 0x000fe400078e0054 */
[----:B-1----:R-:W4:Y:S04]  /*19d70*/  LDL.LU R84, [R1+0x748] ;  /* 0x0007480001547983 */ /* 0x002f280000300800 */
[----:B------:R0:W2:Y:S04]  /*19d80*/  @P2 LDG.E.U8 R35, desc[UR14][R8.64] ;  /* 0x0000000e08232981 */ /* 0x0000a8000c1e1100 */
[----:B------:R-:W2:Y:S04]  /*19d90*/  LDL.LU R80, [R1+0x754] ;  /* 0x0007540001507983 */ /* 0x000ea80000300800 */
[----:B------:R1:W-:Y:S01]  /*19da0*/  STL [R1+0x73c], R41 ;  /* 0x00073c2901007387 */ /* 0x0003e20000100800 */
[----:B0-----:R-:W-:-:S02]  /*19db0*/  @P3 IMAD.MOV.U32 R8, RZ, RZ, R41 ;  /* 0x000000ffff083224 */ /* 0x001fc400078e0029 */
[----:B------:R-:W-:Y:S01]  /*19dc0*/  @P3 IMAD.MOV.U32 R9, RZ, RZ, R72 ;  /* 0x000000ffff093224 */ /* 0x000fe200078e0048 */
[----:B------:R0:W-:Y:S04]  /*19dd0*/  STL [R1+0x738], R72 ;  /* 0x0007384801007387 */ /* 0x0001e80000100800 */
[----:B------:R0:W2:Y:S04]  /*19de0*/  @P3 LDG.E.U8 R53, desc[UR14][R8.64] ;  /* 0x0000000e08353981 */ /* 0x0000a8000c1e1100 */
[----:B-1----:R-:W2:Y:S04]  /*19df0*/  LDL.LU R41, [R1+0x75c] ;  /* 0x00075c0001297983 */ /* 0x002ea80000300800 */
[----:B------:R1:W-:Y:S01]  /*19e00*/  STL [R1+0x744], R86 ;  /* 0x0007445601007387 */ /* 0x0003e20000100800 */
[----:B0-----:R-:W-:-:S03]  /*19e10*/  IMAD.MOV.U32 R9, RZ, RZ, R86 ;  /* 0x000000ffff097224 */ /* 0x001fc600078e0056 */
[----:B------:R-:W2:Y:S01]  /*19e20*/  LDL.LU R72, [R1+0x764] ;  /* 0x0007640001487983 */ /* 0x000ea20000300800 */
[----:B---3--:R-:W-:-:S05]  /*19e30*/  IADD3 R78, P5, PT, R4, R78, RZ ;  /* 0x0000004e044e7210 */ /* 0x008fca0007fbe0ff */
[----:B------:R-:W-:Y:S04]  /*19e40*/  STL [R1+0x74c], R78 ;  /* 0x00074c4e01007387 */ /* 0x000fe80000100800 */
[----:B-1----:R-:W3:Y:S04]  /*19e50*/  LDL.LU R86, [R1+0x9a8] ;  /* 0x0009a80001567983 */ /* 0x002ee80000300800 */
[----:B------:R-:W2:Y:S01]  /*19e60*/  LDL.LU R8, [R1+0x740] ;  /* 0x0007400001087983 */ /* 0x000ea20000300800 */
[C---:B------:R-:W-:Y:S02]  /*19e70*/  ISETP.GT.AND P4, PT, R52.reuse, 0x4b, PT ;  /* 0x0000004b3400780c */ /* 0x040fe40003f84270 */
[----:B------:R-:W-:-:S02]  /*19e80*/  ISETP.GT.AND P2, PT, R52, 0x4c, PT ;  /* 0x0000004c3400780c */ /* 0x000fc40003f44270 */
[----:B------:R-:W-:Y:S02]  /*19e90*/  PRMT R83, RZ, 0x7610, R83 ;  /* 0x00007610ff537816 */ /* 0x000fe40000000053 */
[----:B------:R-:W-:Y:S01]  /*19ea0*/  PRMT R66, RZ, 0x7610, R66 ;  /* 0x00007610ff427816 */ /* 0x000fe20000000042 */
[C---:B----4-:R-:W-:Y:S02]  /*19eb0*/  IMAD.X R84, R6.reuse, 0x1, R84, P5 ;  /* 0x0000000106547824 */ /* 0x050fe400028e0654 */
        /* <DEDUP_REMOVED lines=11> */
[----:B------:R-:W3:Y:S01]  /*19f70*/  LDL.LU R9, [R1+0x750] ;  /* 0x0007500001097983 */ /* 0x000ee20000300800 */
[----:B------:R-:W-:-:S02]  /*19f80*/  ISETP.GT.AND P3, PT, R52, 0x4d, PT ;  /* 0x0000004d3400780c */ /* 0x000fc40003f64270 */
[C---:B------:R-:W-:Y:S01]  /*19f90*/  IADD3 R80, P5, PT, R4.reuse, R80, RZ ;  /* 0x0000005004507210 */ /* 0x040fe20007fbe0ff */
[----:B------:R-:W4:Y:S01]  /*19fa0*/  LDL.LU R78, [R1+0x760] ;  /* 0x00076000014e7983 */ /* 0x000f220000300800 */
[----:B------:R-:W-:Y:S02]  /*19fb0*/  PRMT R76, RZ, 0x7610, R76 ;  /* 0x00007610ff4c7816 */ /* 0x000fe4000000004c */
[----:B------:R-:W-:Y:S01]  /*19fc0*/  IADD3 R41, P6, PT, R4, R41, RZ ;  /* 0x0000002904297210 */ /* 0x000fe20007fde0ff */
[----:B------:R-:W-:Y:S06]  /*19fd0*/  STL [R1+0x754], R80 ;  /* 0x0007545001007387 */ /* 0x000fec0000100800 */
[----:B0-----:R-:W-:Y:S01]  /*19fe0*/  @P3 IMAD.MOV.U32 R8, RZ, RZ, R80 ;  /* 0x000000ffff083224 */ /* 0x001fe200078e0050 */
[----:B--2---:R0:W-:Y:S01]  /*19ff0*/  STL [R1+0x48], R66 ;  /* 0x0000484201007387 */ /* 0x0041e20000100800 */
[----:B---3--:R-:W-:-:S03]  /*1a000*/  IMAD.X R9, R6, 0x1, R9, P5 ;  /* 0x0000000106097824 */ /* 0x008fc600028e0609 */
[----:B0-----:R-:W2:Y:S04]  /*1a010*/  LDL.LU R66, [R1+0x76c] ;  /* 0x00076c0001427983 */ /* 0x001ea80000300800 */
[----:B------:R0:W-:Y:S04]  /*1a020*/  STL [R1+0x750], R9 ;  /* 0x0007500901007387 */ /* 0x0001e80000100800 */
[----:B------:R0:W3:Y:S04]  /*1a030*/  @P3 LDG.E.U8 R76, desc[UR14][R8.64] ;  /* 0x0000000e084c3981 */ /* 0x0000e8000c1e1100 */
[----:B------:R-:W-:Y:S04]  /*1a040*/  STL [R1+0x75c], R41 ;  /* 0x00075c2901007387 */ /* 0x000fe80000100800 */
[----:B------:R-:W2:Y:S01]  /*1a050*/  LDL.LU R8, [R1+0x758] ;  /* 0x0007580001087983 */ /* 0x000ea20000300800 */
[----:B------:R-:W-:Y:S01]  /*1a060*/  ISETP.GT.AND P4, PT, R52, 0x4e, PT ;  /* 0x0000004e3400780c */ /* 0x000fe20003f84270 */
[----:B0-----:R-:W-:Y:S01]  /*1a070*/  IMAD.MOV.U32 R9, RZ, RZ, R41 ;  /* 0x000000ffff097224 */ /* 0x001fe200078e0029 */
[----:B------:R-:W-:-:S02]  /*1a080*/  IADD3 R72, P5, PT, R4, R72, RZ ;  /* 0x0000004804487210 */ /* 0x000fc40007fbe0ff */
[----:B------:R-:W-:Y:S02]  /*1a090*/  ISETP.GT.AND P2, PT, R52, 0x4f, PT ;  /* 0x0000004f3400780c */ /* 0x000fe40003f44270 */
[----:B------:R-:W-:Y:S01]  /*1a0a0*/  PRMT R82, RZ, 0x7610, R82 ;  /* 0x00007610ff527816 */ /* 0x000fe20000000052 */
[C---:B----4-:R-:W-:Y:S01]  /*1a0b0*/  IMAD.X R78, R6.reuse, 0x1, R78, P5 ;  /* 0x00000001064e7824 */ /* 0x050fe200028e064e */
[----:B------:R-:W-:Y:S01]  /*1a0c0*/  PRMT R63, RZ, 0x7610, R63 ;  /* 0x00007610ff3f7816 */ /* 0x000fe2000000003f */
[----:B---3--:R0:W-:Y:S01]  /*1a0d0*/  STL [R1+0x44], R76 ;  /* 0x0000444c01007387 */ /* 0x0081e20000100800 */
        /* <DEDUP_REMOVED lines=136> */
[----:B---3--:R-:W-:Y:S01]  /*1a960*/  IADD3 R63, P5, PT, R4, R63, RZ ;  /* 0x0000003f043f7210 */ /* 0x008fe20007fbe0ff */
[----:B------:R1:W-:Y:S04]  /*1a970*/  STL [R1+0x28], R50 ;  /* 0x0000283201007387 */ /* 0x0003e80000100800 */
[----:B-1----:R-:W2:Y:S04]  /*1a980*/  LDL.LU R50, [R1+0x98c] ;  /* 0x00098c0001327983 */ /* 0x002ea80000300800 */
[----:B------:R-:W3:Y:S04]  /*1a990*/  LDL.LU R66, [R1+0x7c0] ;  /* 0x0007c00001427983 */ /* 0x000ee80000300800 */
[----:B------:R-:W2:Y:S04]  /*1a9a0*/  LDL.LU R76, [R1+0x7cc] ;  /* 0x0007cc00014c7983 */ /* 0x000ea80000300800 */
[----:B------:R-:W-:Y:S04]  /*1a9b0*/  STL [R1+0x7b4], R5 ;  /* 0x0007b40501007387 */ /* 0x000fe80000100800 */
[----:B------:R1:W-:Y:S04]  /*1a9c0*/  STL [R1+0x7b0], R72 ;  /* 0x0007b04801007387 */ /* 0x0003e80000100800 */
[----:B-1----:R-:W4:Y:S04]  /*1a9d0*/  LDL.LU R72, [R1+0x7d4] ;  /* 0x0007d40001487983 */ /* 0x002f280000300800 */
[----:B------:R1:W-:Y:S04]  /*1a9e0*/  STL [R1+0x7bc], R68 ;  /* 0x0007bc4401007387 */ /* 0x0003e80000100800 */
[----:B------:R-:W4:Y:S04]  /*1a9f0*/  LDL.LU R5, [R1+0x7dc] ;  /* 0x0007dc0001057983 */ /* 0x000f280000300800 */
[----:B------:R-:W-:Y:S04]  /*1aa00*/  STL [R1+0x7c4], R63 ;  /* 0x0007c43f01007387 */ /* 0x000fe80000100800 */
[----:B------:R-:W4:Y:S01]  /*1aa10*/  LDL.LU R9, [R1+0x7b8] ;  /* 0x0007b80001097983 */ /* 0x000f220000300800 */
[----:B------:R-:W-:-:S02]  /*1aa20*/  ISETP.GT.AND P4, PT, R52, 0x5a, PT ;  /* 0x0000005a3400780c */ /* 0x000fc40003f84270 */
[----:B------:R-:W-:Y:S02]  /*1aa30*/  ISETP.GT.AND P2, PT, R52, 0x5b, PT ;  /* 0x0000005b3400780c */ /* 0x000fe40003f44270 */
[----:B------:R-:W-:Y:S02]  /*1aa40*/  PRMT R57, RZ, 0x7610, R57 ;  /* 0x00007610ff397816 */ /* 0x000fe40000000039 */
[----:B------:R-:W-:-:S07]  /*1aa50*/  PRMT R87, RZ, 0x7610, R87 ;  /* 0x00007610ff577816 */ /* 0x000fce0000000057 */
[----:B0-----:R-:W-:Y:S02]  /*1aa60*/  @P4 IMAD.MOV.U32 R8, RZ, RZ, R68 ;  /* 0x000000ffff084224 */ /* 0x001fe400078e0044 */
[----:B---3--:R-:W-:Y:S01]  /*1aa70*/  IMAD.X R66, R6, 0x1, R66, P5 ;  /* 0x0000000106427824 */ /* 0x008fe200028e0642 */
[----:B--2---:R-:W-:Y:S01]  /*1aa80*/  IADD3 R76, P5, PT, R4, R76, RZ ;  /* 0x0000004c044c7210 */ /* 0x004fe20007fbe0ff */
[----:B----4-:R-:W-:-:S05]  /*1aa90*/  IMAD.X R9, R6, 0x1, R9, P6 ;  /* 0x0000000106097824 */ /* 0x010fca00030e0609 */
[----:B------:R0:W-:Y:S04]  /*1aaa0*/  STL [R1+0x7b8], R9 ;  /* 0x0007b80901007387 */ /* 0x0001e80000100800 */
[----:B------:R2:W3:Y:S04]  /*1aab0*/  @P4 LDG.E.U8 R57, desc[UR14][R8.64] ;  /* 0x0000000e08394981 */ /* 0x0004e8000c1e1100 */
[----:B------:R4:W-:Y:S04]  /*1aac0*/  STL [R1+0x7c0], R66 ;  /* 0x0007c04201007387 */ /* 0x0009e80000100800 */
[----:B-1----:R-:W3:Y:S01]  /*1aad0*/  LDL.LU R68, [R1+0x7d8] ;  /* 0x0007d80001447983 */ /* 0x002ee20000300800 */
[----:B--2---:R-:W-:-:S02]  /*1aae0*/  @P2 IMAD.MOV.U32 R8, RZ, RZ, R63 ;  /* 0x000000ffff082224 */ /* 0x004fc400078e003f */
[----:B0-----:R-:W-:Y:S02]  /*1aaf0*/  @P2 IMAD.MOV.U32 R9, RZ, RZ, R66 ;  /* 0x000000ffff092224 */ /* 0x001fe400078e0042 */
[----:B----4-:R-:W2:Y:S04]  /*1ab00*/  LDL.LU R66, [R1+0x7e4] ;  /* 0x0007e40001427983 */ /* 0x010ea80000300800 */
[----:B------:R-:W4:Y:S04]  /*1ab10*/  LDL.LU R63, [R1+0x7ec] ;  /* 0x0007ec00013f7983 */ /* 0x000f280000300800 */
[----:B------:R0:W2:Y:S04]  /*1ab20*/  @P2 LDG.E.U8 R87, desc[UR14][R8.64] ;  /* 0x0000000e08572981 */ /* 0x0000a8000c1e1100 */
[----:B------:R1:W-:Y:S01]  /*1ab30*/  STL [R1+0x7cc], R76 ;  /* 0x0007cc4c01007387 */ /* 0x0003e20000100800 */
[----:B0-----:R-:W-:-:S03]  /*1ab40*/  IMAD.MOV.U32 R9, RZ, RZ, R76 ;  /* 0x000000ffff097224 */ /* 0x001fc600078e004c */
[----:B-1----:R-:W2:Y:S04]  /*1ab50*/  LDL.LU R76, [R1+0x988] ;  /* 0x00098800014c7983 */ /* 0x002ea80000300800 */
[----:B------:R-:W2:Y:S01]  /*1ab60*/  LDL.LU R8, [R1+0x7c8] ;  /* 0x0007c80001087983 */ /* 0x000ea20000300800 */
[----:B------:R-:W-:Y:S02]  /*1ab70*/  ISETP.GT.AND P3, PT, R52, 0x5c, PT ;  /* 0x0000005c3400780c */ /* 0x000fe40003f64270 */
[----:B------:R-:W-:Y:S01]  /*1ab80*/  PRMT R74, RZ, 0x7610, R74 ;  /* 0x00007610ff4a7816 */ /* 0x000fe2000000004a */
[----:B--2---:R-:W-:-:S10]  /*1ab90*/  IMAD.X R8, R6, 0x1, R8, P5 ;  /* 0x0000000106087824 */ /* 0x004fd400028e0608 */
[-C--:B------:R-:W-:Y:S01]  /*1aba0*/  @P3 LOP3.LUT R9, R9, R8.reuse, RZ, 0x3c, !PT ;  /* 0x0000000809093212 */ /* 0x080fe200078e3cff */
[----:B------:R0:W-:Y:S03]  /*1abb0*/  STL [R1+0x7c8], R8 ;  /* 0x0007c80801007387 */ /* 0x0001e60000100800 */
[----:B0-----:R-:W-:-:S04]  /*1abc0*/  @P3 LOP3.LUT R8, R9, R8, RZ, 0x3c, !PT ;  /* 0x0000000809083212 */ /* 0x001fc800078e3cff */
[----:B------:R-:W-:-:S05]  /*1abd0*/  @P3 LOP3.LUT R9, R9, R8, RZ, 0x3c, !PT ;  /* 0x0000000809093212 */ /* 0x000fca00078e3cff */
[----:B------:R0:W2:Y:S01]  /*1abe0*/  @P3 LDG.E.U8 R74, desc[UR14][R8.64] ;  /* 0x0000000e084a3981 */ /* 0x0000a2000c1e1100 */
[----:B------:R-:W-:-:S05]  /*1abf0*/  IADD3 R72, P6, PT, R4, R72, RZ ;  /* 0x0000004804487210 */ /* 0x000fca0007fde0ff */
[----:B0-----:R-:W-:Y:S01]  /*1ac00*/  IMAD.MOV.U32 R9, RZ, RZ, R72 ;  /* 0x000000ffff097224 */ /* 0x001fe200078e0048 */
[----:B--2---:R0:W-:Y:S04]  /*1ac10*/  STL [R1+0x24], R74 ;  /* 0x0000244a01007387 */ /* 0x0041e80000100800 */
[----:B0-----:R-:W2:Y:S04]  /*1ac20*/  LDL.LU R74, [R1+0x984] ;  /* 0x00098400014a7983 */ /* 0x001ea80000300800 */
[----:B------:R0:W-:Y:S04]  /*1ac30*/  STL [R1+0x7d4], R72 ;  /* 0x0007d44801007387 */ /* 0x0001e80000100800 */
[----:B0-----:R-:W2:Y:S04]  /*1ac40*/  LDL.LU R72, [R1+0x980] ;  /* 0x0009800001487983 */ /* 0x001ea80000300800 */
[----:B------:R-:W2:Y:S01]  /*1ac50*/  LDL.LU R8, [R1+0x7d0] ;  /* 0x0007d00001087983 */ /* 0x000ea20000300800 */
[----:B------:R-:W-:-:S02]  /*1ac60*/  ISETP.GT.AND P4, PT, R52, 0x5d, PT ;  /* 0x0000005d3400780c */ /* 0x000fc40003f84270 */
[----:B------:R-:W-:-:S05]  /*1ac70*/  IADD3 R5, P5, PT, R4, R5, RZ ;  /* 0x0000000504057210 */ /* 0x000fca0007fbe0ff */
[----:B------:R-:W-:Y:S01]  /*1ac80*/  STL [R1+0x7dc], R5 ;  /* 0x0007dc0501007387 */ /* 0x000fe20000100800 */
[----:B------:R-:W-:Y:S02]  /*1ac90*/  ISETP.GT.AND P2, PT, R52, 0x5e, PT ;  /* 0x0000005e3400780c */ /* 0x000fe40003f44270 */
[----:B------:R-:W-:Y:S01]  /*1aca0*/  PRMT R70, RZ, 0x7610, R70 ;  /* 0x00007610ff467816 */ /* 0x000fe20000000046 */
[C---:B---3--:R-:W-:Y:S01]  /*1acb0*/  IMAD.X R68, R6.reuse, 0x1, R68, P5 ;  /* 0x0000000106447824 */ /* 0x048fe200028e0644 */
[----:B------:R-:W-:Y:S01]  /*1acc0*/  PRMT R7, RZ, 0x7610, R7 ;  /* 0x00007610ff077816 */ /* 0x000fe20000000007 */
[----:B--2---:R-:W-:-:S05]  /*1acd0*/  IMAD.X R8, R6, 0x1, R8, P6 ;  /* 0x0000000106087824 */ /* 0x004fca00030e0608 */
[-C--:B------:R-:W-:Y:S01]  /*1ace0*/  @P4 LOP3.LUT R9, R9, R8.reuse, RZ, 0x3c, !PT ;  /* 0x0000000809094212 */ /* 0x080fe200078e3cff */
[----:B------:R0:W-:Y:S03]  /*1acf0*/  STL [R1+0x7d0], R8 ;  /* 0x0007d00801007387 */ /* 0x0001e60000100800 */
[----:B0-----:R-:W-:-:S04]  /*1ad00*/  @P4 LOP3.LUT R8, R9, R8, RZ, 0x3c, !PT ;  /* 0x0000000809084212 */ /* 0x001fc800078e3cff */
[----:B------:R-:W-:-:S05]  /*1ad10*/  @P4 LOP3.LUT R9, R9, R8, RZ, 0x3c, !PT ;  /* 0x0000000809094212 */ /* 0x000fca00078e3cff */
[----:B------:R0:W2:Y:S02]  /*1ad20*/  @P4 LDG.E.U8 R70, desc[UR14][R8.64] ;  /* 0x0000000e08464981 */ /* 0x0000a4000c1e1100 */
[----:B0-----:R-:W-:Y:S02]  /*1ad30*/  IMAD.MOV.U32 R8, RZ, RZ, R68 ;  /* 0x000000ffff087224 */ /* 0x001fe400078e0044 */
[----:B------:R-:W-:-:S05]  /*1ad40*/  IMAD.MOV.U32 R9, RZ, RZ, R5 ;  /* 0x000000ffff097224 */ /* 0x000fca00078e0005 */
[----:B------:R-:W-:-:S04]  /*1ad50*/  @P2 LOP3.LUT R9, R9, R8, RZ, 0x3c, !PT ;  /* 0x0000000809092212 */ /* 0x000fc800078e3cff */
[----:B------:R-:W-:-:S04]  /*1ad60*/  @P2 LOP3.LUT R8, R9, R8, RZ, 0x3c, !PT ;  /* 0x0000000809082212 */ /* 0x000fc800078e3cff */
[----:B------:R-:W-:-:S05]  /*1ad70*/  @P2 LOP3.LUT R9, R9, R8, RZ, 0x3c, !PT ;  /* 0x0000000809092212 */ /* 0x000fca00078e3cff */
[----:B------:R0:W3:Y:S01]  /*1ad80*/  @P2 LDG.E.U8 R7, desc[UR14][R8.64] ;  /* 0x0000000e08072981 */ /* 0x0000e2000c1e1100 */
[----:B------:R-:W-:-:S03]  /*1ad90*/  IADD3 R66, P4, PT, R4, R66, RZ ;  /* 0x0000004204427210 */ /* 0x000fc60007f9e0ff */
[----:B------:R-:W-:Y:S02]  /*1ada0*/  STL [R1+0x7d8], R68 ;  /* 0x0007d84401007387 */ /* 0x000fe40000100800 */
[----:B0-----:R-:W-:Y:S02]  /*1adb0*/  IMAD.MOV.U32 R9, RZ, RZ, R66 ;  /* 0x000000ffff097224 */ /* 0x001fe400078e0042 */
[----:B--2---:R0:W-:Y:S04]  /*1adc0*/  STL [R1+0x20], R70 ;  /* 0x0000204601007387 */ /* 0x0041e80000100800 */
[----:B0-----:R-:W2:Y:S04]  /*1add0*/  LDL.LU R70, [R1+0x97c] ;  /* 0x00097c0001467983 */ /* 0x001ea80000300800 */
[----:B------:R-:W2:Y:S04]  /*1ade0*/  LDL.LU R68, [R1+0x978] ;  /* 0x0009780001447983 */ /* 0x000ea80000300800 */
[----:B------:R-:W2:Y:S04]  /*1adf0*/  LDL.LU R5, [R1+0x974] ;  /* 0x0009740001057983 */ /* 0x000ea80000300800 */
[----:B---3--:R0:W-:Y:S04]  /*1ae00*/  STL [R1+0x1c], R7 ;  /* 0x00001c0701007387 */ /* 0x0081e80000100800 */
[----:B0-----:R-:W3:Y:S04]  /*1ae10*/  LDL.LU R7, [R1+0x970] ;  /* 0x0009700001077983 */ /* 0x001ee80000300800 */
[----:B------:R0:W-:Y:S04]  /*1ae20*/  STL [R1+0x7e4], R66 ;  /* 0x0007e44201007387 */ /* 0x0001e80000100800 */
[----:B0-----:R-:W2:Y:S04]  /*1ae30*/  LDL.LU R66, [R1+0x96c] ;  /* 0x00096c0001427983 */ /* 0x001ea80000300800 */
        /* <DEDUP_REMOVED lines=8> */
[----:B------:R-:W2:Y:S01]  /*1aec0*/  @P3 LDG.E.U8 R64, desc[UR14][R8.64] ;  /* 0x0000000e08403981 */ /* 0x000ea2000c1e1100 */
[----:B------:R-:W-:Y:S02]  /*1aed0*/  ISETP.GT.AND P5, PT, R52, 0x60, PT ;  /* 0x000000603400780c */ /* 0x000fe40003fa4270 */
[----:B----4-:R-:W-:Y:S01]  /*1aee0*/  IADD3 R63, P2, PT, R4, R63, RZ ;  /* 0x0000003f043f7210 */ /* 0x010fe20007f5e0ff */
[----:B--2---:R0:W-:Y:S04]  /*1aef0*/  STL [R1+0x18], R64 ;  /* 0x0000184001007387 */ /* 0x0041e80000100800 */
[----:B0-----:R-:W2:Y:S04]  /*1af00*/  LDL.LU R64, [R1+0x968] ;  /* 0x0009680001407983 */ /* 0x001ea80000300800 */
[----:B------:R-:W4:Y:S01]  /*1af10*/  LDL.LU R9, [R1+0x7e8] ;  /* 0x0007e80001097983 */ /* 0x000f220000300800 */
[----:B------:R-:W-:Y:S01]  /*1af20*/  PRMT R20, RZ, 0x7610, R20 ;  /* 0x00007610ff147816 */ /* 0x000fe20000000014 */
[----:B------:R-:W-:-:S02]  /*1af30*/  @P5 IMAD.MOV.U32 R8, RZ, RZ, R63 ;  /* 0x000000ffff085224 */ /* 0x000fc400078e003f */
[----:B------:R0:W-:Y:S01]  /*1af40*/  STL [R1+0x7ec], R63 ;  /* 0x0007ec3f01007387 */ /* 0x0001e20000100800 */
[----:B----4-:R-:W-:-:S05]  /*1af50*/  IMAD.X R9, R6, 0x1, R9, P2 ;  /* 0x0000000106097824 */ /* 0x010fca00010e0609 */
[----:B------:R1:W-:Y:S04]  /*1af60*/  STL [R1+0x7e8], R9 ;  /* 0x0007e80901007387 */ /* 0x0003e80000100800 */
[----:B0-----:R-:W4:Y:S04]  /*1af70*/  LDL.LU R63, [R1+0x964] ;  /* 0x00096400013f7983 */ /* 0x001f280000300800 */
[----:B------:R0:W2:Y:S04]  /*1af80*/  @P5 LDG.E.U8 R20, desc[UR14][R8.64] ;  /* 0x0000000e08145981 */ /* 0x0000a8000c1e1100 */
[----:B------:R-:W2:Y:S04]  /*1af90*/  LDL.LU R8, [R1+0x7f0] ;  /* 0x0007f00001087983 */ /* 0x000ea80000300800 */
[----:B-1----:R-:W0:Y:S01]  /*1afa0*/  LDL.LU R9, [R1+0x7f4] ;  /* 0x0007f40001097983 */ /* 0x002e220000300800 */
[----:B------:R-:W-:-:S02]  /*1afb0*/  ISETP.GT.AND P3, PT, R52, 0x61, PT ;  /* 0x000000613400780c */ /* 0x000fc40003f64270 */
[----:B------:R-:W-:Y:S02]  /*1afc0*/  PRMT R36, RZ, 0x7610, R36 ;  /* 0x00007610ff247816 */ /* 0x000fe40000000024 */
[----:B0-----:R-:W-:-:S05]  /*1afd0*/  IADD3 R9, P2, PT, R4, R9, RZ ;  /* 0x0000000904097210 */ /* 0x001fca0007f5e0ff */
[----:B--2---:R-:W-:Y:S01]  /*1afe0*/  IMAD.X R8, R6, 0x1, R8, P2 ;  /* 0x0000000106087824 */ /* 0x004fe200010e0608 */
[----:B------:R0:W-:Y:S04]  /*1aff0*/  STL [R1+0x7f4], R9 ;  /* 0x0007f40901007387 */ /* 0x0001e80000100800 */
[----:B------:R1:W-:Y:S01]  /*1b000*/  STL [R1+0x7f0], R8 ;  /* 0x0007f00801007387 */ /* 0x0003e20000100800 */
[----:B0-----:R-:W-:-:S04]  /*1b010*/  @P3 LOP3.LUT R9, R9, R8, RZ, 0x3c, !PT ;  /* 0x0000000809093212 */ /* 0x001fc800078e3cff */
[----:B-1----:R-:W-:-:S04]  /*1b020*/  @P3 LOP3.LUT R8, R9, R8, RZ, 0x3c, !PT ;  /* 0x0000000809083212 */ /* 0x002fc800078e3cff */
[----:B------:R-:W-:-:S05]  /*1b030*/  @P3 LOP3.LUT R9, R9, R8, RZ, 0x3c, !PT ;  /* 0x0000000809093212 */ /* 0x000fca00078e3cff */
[----:B------:R0:W2:Y:S04]  /*1b040*/  @P3 LDG.E.U8 R36, desc[UR14][R8.64] ;  /* 0x0000000e08243981 */ /* 0x0000a8000c1e1100 */
[----:B------:R-:W2:Y:S04]  /*1b050*/  LDL.LU R8, [R1+0x7f8] ;  /* 0x0007f80001087983 */ /* 0x000ea80000300800 */
[----:B------:R-:W0:Y:S01]  /*1b060*/  LDL.LU R9, [R1+0x7fc] ;  /* 0x0007fc0001097983 */ /* 0x000e220000300800 */
[----:B------:R-:W-:Y:S02]  /*1b070*/  ISETP.GT.AND P3, PT, R52, 0x62, PT ;  /* 0x000000623400780c */ /* 0x000fe40003f64270 */
[----:B------:R-:W-:-:S02]  /*1b080*/  PRMT R65, RZ, 0x7610, R65 ;  /* 0x00007610ff417816 */ /* 0x000fc40000000041 */
        /* <DEDUP_REMOVED lines=31> */
[----:B------:R-:W2:Y:S04]  /*1b280*/  @P3 LDG.E.U8 R62, desc[UR14][R8.64] ;  /* 0x0000000e083e3981 */ /* 0x000ea8000c1e1100 */
[----:B--2---:R0:W-:Y:S04]  /*1b290*/  STL [R1+0x14], R62 ;  /* 0x0000143e01007387 */ /* 0x0041e80000100800 */
[----:B0-----:R-:W2:Y:S04]  /*1b2a0*/  LDL.LU R62, [R1+0x960] ;  /* 0x00096000013e7983 */ /* 0x001ea80000300800 */
[----:B------:R-:W2:Y:S04]  /*1b2b0*/  LDL.LU R8, [R1+0x810] ;  /* 0x0008100001087983 */ /* 0x000ea80000300800 */
[----:B------:R-:W2:Y:S01]  /*1b2c0*/  LDL.LU R9, [R1+0x814] ;  /* 0x0008140001097983 */ /* 0x000ea20000300800 */
[----:B------:R-:W-:-:S02]  /*1b2d0*/  ISETP.GT.AND P3, PT, R52, 0x65, PT ;  /* 0x000000653400780c */ /* 0x000fc40003f64270 */
[----:B------:R-:W-:Y:S02]  /*1b2e0*/  PRMT R60, RZ, 0x7610, R60 ;  /* 0x00007610ff3c7816 */ /* 0x000fe4000000003c */
[----:B--2---:R-:W-:-:S05]  /*1b2f0*/  IADD3 R9, P2, PT, R4, R9, RZ ;  /* 0x0000000904097210 */ /* 0x004fca0007f5e0ff */
[----:B------:R-:W-:Y:S01]  /*1b300*/  IMAD.X R8, R6, 0x1, R8, P2 ;  /* 0x0000000106087824 */ /* 0x000fe200010e0608 */
        /* <DEDUP_REMOVED lines=20> */
[----:B------:R-:W3:Y:S04]  /*1b450*/  LDL.LU R8, [R1+0x820] ;  /* 0x0008200001087983 */ /* 0x000ee80000300800 */
[----:B------:R-:W3:Y:S01]  /*1b460*/  LDL.LU R9, [R1+0x824] ;  /* 0x0008240001097983 */ /* 0x000ee20000300800 */
[----:B------:R-:W-:Y:S02]  /*1b470*/  ISETP.GT.AND P3, PT, R52, 0x67, PT ;  /* 0x000000673400780c */ /* 0x000fe40003f64270 */
[----:B------:R-:W-:Y:S01]  /*1b480*/  PRMT R0, RZ, 0x7610, R0 ;  /* 0x00007610ff007816 */ /* 0x000fe20000000000 */
[----:B--2---:R0:W-:Y:S01]  /*1b490*/  STL [R1+0x914], R88 ;  /* 0x0009145801007387 */ /* 0x0041e20000100800 */
[----:B---3--:R-:W-:Y:S01]  /*1b4a0*/  IADD3 R9, P2, PT, R4, R9, RZ ;  /* 0x0000000904097210 */ /* 0x008fe20007f5e0ff */
[----:B0-----:R-:W-:-:S02]  /*1b4b0*/  IMAD.MOV.U32 R88, RZ, RZ, R58 ;  /* 0x000000ffff587224 */ /* 0x001fc400078e003a */
[----:B------:R-:W2:Y:S02]  /*1b4c0*/  LDL.LU R58, [R1+0x958] ;  /* 0x00095800013a7983 */ /* 0x000ea40000300800 */
[----:B------:R-:W-:Y:S02]  /*1b4d0*/  IMAD.X R8, R6, 0x1, R8, P2 ;  /* 0x0000000106087824 */ /* 0x000fe400010e0608 */
[----:B------:R0:W-:Y:S04]  /*1b4e0*/  STL [R1+0x824], R9 ;  /* 0x0008240901007387 */ /* 0x0001e80000100800 */
[----:B------:R1:W-:Y:S01]  /*1b4f0*/  STL [R1+0x820], R8 ;  /* 0x0008200801007387 */ /* 0x0003e20000100800 */
[----:B0-----:R-:W-:-:S04]  /*1b500*/  @P3 LOP3.LUT R9, R9, R8, RZ, 0x3c, !PT ;  /* 0x0000000809093212 */ /* 0x001fc800078e3cff */
[----:B-1----:R-:W-:-:S04]  /*1b510*/  @P3 LOP3.LUT R8, R9, R8, RZ, 0x3c, !PT ;  /* 0x0000000809083212 */ /* 0x002fc800078e3cff */
[----:B------:R-:W-:-:S05]  /*1b520*/  @P3 LOP3.LUT R9, R9, R8, RZ, 0x3c, !PT ;  /* 0x0000000809093212 */ /* 0x000fca00078e3cff */
[----:B------:R-:W3:Y:S04]  /*1b530*/  @P3 LDG.E.U8 R0, desc[UR14][R8.64] ;  /* 0x0000000e08003981 */ /* 0x000ee8000c1e1100 */
[----:B------:R-:W2:Y:S04]  /*1b540*/  LDL.LU R8, [R1+0x828] ;  /* 0x0008280001087983 */ /* 0x000ea80000300800 */
[----:B------:R-:W2:Y:S01]  /*1b550*/  LDL.LU R9, [R1+0x82c] ;  /* 0x00082c0001097983 */ /* 0x000ea20000300800 */
[----:B------:R-:W-:Y:S02]  /*1b560*/  ISETP.GT.AND P3, PT, R52, 0x68, PT ;  /* 0x000000683400780c */ /* 0x000fe40003f64270 */
[----:B------:R-:W-:Y:S01]  /*1b570*/  PRMT R23, RZ, 0x7610, R23 ;  /* 0x00007610ff177816 */ /* 0x000fe20000000017 */
[----:B---3--:R0:W-:Y:S01]  /*1b580*/  STL [R1+0x900], R0 ;  /* 0x0009000001007387 */ /* 0x0081e20000100800 */
[----:B--2---:R-:W-:Y:S01]  /*1b590*/  IADD3 R9, P2, PT, R4, R9, RZ ;  /* 0x0000000904097210 */ /* 0x004fe20007f5e0ff */
        /* <DEDUP_REMOVED lines=8> */
[----:B------:R0:W3:Y:S04]  /*1b620*/  @P3 LDG.E.U8 R23, desc[UR14][R8.64] ;  /* 0x0000000e08173981 */ /* 0x0000e8000c1e1100 */
        /* <DEDUP_REMOVED lines=67> */
[----:B---3--:R-:W-:-:S05]  /*1ba60*/  IADD3 R9, P2, PT, R4, R9, RZ ;  /* 0x0000000904097210 */ /* 0x008fca0007f5e0ff */
[----:B------:R-:W-:Y:S01]  /*1ba70*/  IMAD.X R8, R6, 0x1, R8, P2 ;  /* 0x0000000106087824 */ /* 0x000fe200010e0608 */
[----:B------:R1:W-:Y:S04]  /*1ba80*/  STL [R1+0x85c], R9 ;  /* 0x00085c0901007387 */ /* 0x0003e80000100800 */
[----:B------:R2:W-:Y:S04]  /*1ba90*/  STL [R1+0x858], R8 ;  /* 0x0008580801007387 */ /* 0x0005e80000100800 */
[----:B0-----:R-:W3:Y:S01]  /*1baa0*/  LDL.LU R90, [R1+0x870] ;  /* 0x00087000015a7983 */ /* 0x001ee20000300800 */
[----:B-1----:R-:W-:-:S04]  /*1bab0*/  @P3 LOP3.LUT R9, R9, R8, RZ, 0x3c, !PT ;  /* 0x0000000809093212 */ /* 0x002fc800078e3cff */
[----:B--2---:R-:W-:-:S04]  /*1bac0*/  @P3 LOP3.LUT R8, R9, R8, RZ, 0x3c, !PT ;  /* 0x0000000809083212 */ /* 0x004fc800078e3cff */
[----:B------:R-:W-:-:S05]  /*1bad0*/  @P3 LOP3.LUT R9, R9, R8, RZ, 0x3c, !PT ;  /* 0x0000000809093212 */ /* 0x000fca00078e3cff */
[----:B------:R-:W2:Y:S04]  /*1bae0*/  @P3 LDG.E.U8 R93, desc[UR14][R8.64] ;  /* 0x0000000e085d3981 */ /* 0x000ea8000c1e1100 */
[----:B------:R-:W3:Y:S04]  /*1baf0*/  LDL.LU R8, [R1+0x860] ;  /* 0x0008600001087983 */ /* 0x000ee80000300800 */
[----:B------:R-:W3:Y:S01]  /*1bb00*/  LDL.LU R9, [R1+0x864] ;  /* 0x0008640001097983 */ /* 0x000ee20000300800 */
[----:B------:R-:W-:Y:S02]  /*1bb10*/  ISETP.GT.AND P3, PT, R52, 0x6f, PT ;  /* 0x0000006f3400780c */ /* 0x000fe40003f64270 */
[----:B------:R-:W-:Y:S01]  /*1bb20*/  PRMT R92, RZ, 0x7610, R92 ;  /* 0x00007610ff5c7816 */ /* 0x000fe2000000005c */
[----:B--2---:R0:W-:Y:S04]  /*1bb30*/  STL [R1+0x918], R93 ;  /* 0x0009185d01007387 */ /* 0x0041e80000100800 */
[----:B0-----:R-:W2:Y:S01]  /*1bb40*/  LDL.LU R93, [R1+0x86c] ;  /* 0x00086c00015d7983 */ /* 0x001ea20000300800 */
[----:B---3--:R-:W-:-:S05]  /*1bb50*/  IADD3 R9, P2, PT, R4, R9, RZ ;  /* 0x0000000904097210 */ /* 0x008fca0007f5e0ff */
[----:B------:R-:W-:Y:S01]  /*1bb60*/  IMAD.X R8, R6, 0x1, R8, P2 ;  /* 0x0000000106087824 */ /* 0x000fe200010e0608 */
        /* <DEDUP_REMOVED lines=9> */
[----:B------:R-:W-:-:S02]  /*1bc00*/  PRMT R22, RZ, 0x7610, R22 ;  /* 0x00007610ff167816 */ /* 0x000fc40000000016 */
[----:B------:R-:W-:Y:S02]  /*1bc10*/  PRMT R38, RZ, 0x7610, R38 ;  /* 0x00007610ff267816 */ /* 0x000fe40000000026 */
[----:B------:R-:W-:Y:S01]  /*1bc20*/  PRMT R17, RZ, 0x7610, R17 ;  /* 0x00007610ff117816 */ /* 0x000fe20000000011 */
[----:B---3--:R-:W-:Y:S01]  /*1bc30*/  STL [R1+0x904], R92 ;  /* 0x0009045c01007387 */ /* 0x008fe20000100800 */
[----:B--2---:R-:W-:-:S05]  /*1bc40*/  IADD3 R9, P2, PT, R4, R9, RZ ;  /* 0x0000000904097210 */ /* 0x004fca0007f5e0ff */
[----:B------:R-:W-:Y:S01]  /*1bc50*/  IMAD.X R8, R6, 0x1, R8, P2 ;  /* 0x0000000106087824 */ /* 0x000fe200010e0608 */
[----:B------:R0:W-:Y:S04]  /*1bc60*/  STL [R1+0x8dc], R9 ;  /* 0x0008dc0901007387 */ /* 0x0001e80000100800 */
[----:B------:R1:W-:Y:S01]  /*1bc70*/  STL [R1+0x868], R8 ;  /* 0x0008680801007387 */ /* 0x0003e20000100800 */
[----:B0-----:R-:W-:-:S04]  /*1bc80*/  @P3 LOP3.LUT R9, R9, R8, RZ, 0x3c, !PT ;  /* 0x0000000809093212 */ /* 0x001fc800078e3cff */
[----:B-1----:R-:W-:-:S04]  /*1bc90*/  @P3 LOP3.LUT R8, R9, R8, RZ, 0x3c, !PT ;  /* 0x0000000809083212 */ /* 0x002fc800078e3cff */
[----:B------:R-:W-:-:S05]  /*1bca0*/  @P3 LOP3.LUT R9, R9, R8, RZ, 0x3c, !PT ;  /* 0x0000000809093212 */ /* 0x000fca00078e3cff */
[----:B------:R0:W2:Y:S01]  /*1bcb0*/  @P3 LDG.E.U8 R22, desc[UR14][R8.64] ;  /* 0x0000000e08163981 */ /* 0x0000a2000c1e1100 */
[----:B------:R-:W-:Y:S02]  /*1bcc0*/  ISETP.GT.AND P3, PT, R52, 0x71, PT ;  /* 0x000000713400780c */ /* 0x000fe40003f64270 */
[----:B------:R-:W-:-:S05]  /*1bcd0*/  IADD3 R90, P2, PT, R4, R90, RZ ;  /* 0x0000005a045a7210 */ /* 0x000fca0007f5e0ff */
[----:B------:R-:W-:Y:S01]  /*1bce0*/  IMAD.X R93, R6, 0x1, R93, P2 ;  /* 0x00000001065d7824 */ /* 0x000fe200010e065d */
[----:B------:R-:W-:Y:S05]  /*1bcf0*/  STL [R1+0x870], R90 ;  /* 0x0008705a01007387 */ /* 0x000fea0000100800 */
[----:B0-----:R-:W-:Y:S02]  /*1bd00*/  @P3 IMAD.MOV.U32 R8, RZ, RZ, R90 ;  /* 0x000000ffff083224 */ /* 0x001fe400078e005a */
[----:B------:R-:W-:Y:S01]  /*1bd10*/  @P3 IMAD.MOV.U32 R9, RZ, RZ, R93 ;  /* 0x000000ffff093224 */ /* 0x000fe200078e005d */
[----:B------:R0:W-:Y:S04]  /*1bd20*/  STL [R1+0x86c], R93 ;  /* 0x00086c5d01007387 */ /* 0x0001e80000100800 */
[----:B------:R1:W3:Y:S04]  /*1bd30*/  @P3 LDG.E.U8 R38, desc[UR14][R8.64] ;  /* 0x0000000e08263981 */ /* 0x0002e8000c1e1100 */
[----:B0-----:R-:W2:Y:S04]  /*1bd40*/  LDL.LU R93, [R1+0x880] ;  /* 0x00088000015d7983 */ /* 0x001ea80000300800 */
[----:B------:R-:W2:Y:S04]  /*1bd50*/  LDL.LU R92, [R1+0x884] ;  /* 0x00088400015c7983 */ /* 0x000ea80000300800 */
[----:B------:R-:W2:Y:S04]  /*1bd60*/  LDL.LU R90, [R1+0x888] ;  /* 0x00088800015a7983 */ /* 0x000ea80000300800 */
[----:B------:R-:W2:Y:S04]  /*1bd70*/  LDL.LU R8, [R1+0x874] ;  /* 0x0008740001087983 */ /* 0x000ea80000300800 */
[----:B------:R-:W1:Y:S01]  /*1bd80*/  LDL.LU R9, [R1+0x878] ;  /* 0x0008780001097983 */ /* 0x000e620000300800 */
[----:B------:R-:W-:-:S02]  /*1bd90*/  ISETP.GT.AND P3, PT, R52, RZ, PT ;  /* 0x000000ff3400720c */ /* 0x000fc40003f64270 */
[----:B------:R-:W-:-:S05]  /*1bda0*/  IADD3 R2, P2, PT, R4, R2, RZ ;  /* 0x0000000204027210 */ /* 0x000fca0007f5e0ff */
[----:B------:R-:W-:Y:S01]  /*1bdb0*/  IMAD.X R3, R6, 0x1, R3, P2 ;  /* 0x0000000106037824 */ /* 0x000fe200010e0603 */
[----:B------:R0:W-:Y:S05]  /*1bdc0*/  STL [R1+0x90c], R2 ;  /* 0x00090c0201007387 */ /* 0x0001ea0000100800 */
[----:B------:R0:W3:Y:S04]  /*1bdd0*/  @P3 LDG.E.U8 R17, desc[UR14][R2.64] ;  /* 0x0000000e02113981 */ /* 0x0000e8000c1e1100 */
[----:B0-----:R-:W3:Y:S01]  /*1bde0*/  LDL.LU R2, [R1+0x87c] ;  /* 0x00087c0001027983 */ /* 0x001ee20000300800 */
[----:B------:R-:W-:-:S03]  /*1bdf0*/  ISETP.GT.AND P3, PT, R52, 0x72, PT ;  /* 0x000000723400780c */ /* 0x000fc60003f64270 */
[----:B------:R-:W-:Y:S01]  /*1be00*/  STL [R1+0x908], R3 ;  /* 0x0009080301007387 */ /* 0x000fe20000100800 */
[----:B------:R-:W-:Y:S02]  /*1be10*/  PRMT R61, RZ, 0x7610, R61 ;  /* 0x00007610ff3d7816 */ /* 0x000fe4000000003d */
[----:B------:R-:W-:Y:S02]  /*1be20*/  PRMT R86, RZ, 0x7610, R86 ;  /* 0x00007610ff567816 */ /* 0x000fe40000000056 */
[----:B------:R-:W-:Y:S02]  /*1be30*/  PRMT R84, RZ, 0x7610, R84 ;  /* 0x00007610ff547816 */ /* 0x000fe40000000054 */
[----:B-1----:R-:W-:-:S05]  /*1be40*/  IADD3 R9, P2, PT, R4, R9, RZ ;  /* 0x0000000904097210 */ /* 0x002fca0007f5e0ff */
[----:B--2---:R-:W-:Y:S01]  /*1be50*/  IMAD.X R8, R6, 0x1, R8, P2 ;  /* 0x0000000106087824 */ /* 0x004fe200010e0608 */
        /* <DEDUP_REMOVED lines=8> */
[----:B---3--:R-:W-:-:S06]  /*1bee0*/  IMAD.X R2, R6, 0x1, R2, P2 ;  /* 0x0000000106027824 */ /* 0x008fcc00010e0602 */
[----:B0-----:R-:W-:Y:S02]  /*1bef0*/  @P3 IMAD.MOV.U32 R8, RZ, RZ, R93 ;  /* 0x000000ffff083224 */ /* 0x001fe400078e005d */
[----:B------:R-:W-:-:S05]  /*1bf00*/  @P3 IMAD.MOV.U32 R9, RZ, RZ, R2 ;  /* 0x000000ffff093224 */ /* 0x000fca00078e0002 */
[----:B------:R0:W3:Y:S01]  /*1bf10*/  @P3 LDG.E.U8 R86, desc[UR14][R8.64] ;  /* 0x0000000e08563981 */ /* 0x0000e2000c1e1100 */
[----:B------:R-:W-:Y:S02]  /*1bf20*/  ISETP.GT.AND P3, PT, R52, 0x74, PT ;  /* 0x000000743400780c */ /* 0x000fe40003f64270 */
[----:B------:R-:W-:Y:S01]  /*1bf30*/  IADD3 R90, P2, PT, R4, R90, RZ ;  /* 0x0000005a045a7210 */ /* 0x000fe20007f5e0ff */
[----:B------:R1:W-:Y:S04]  /*1bf40*/  STL [R1+0x880], R93 ;  /* 0x0008805d01007387 */ /* 0x0003e80000100800 */
[----:B------:R-:W-:Y:S01]  /*1bf50*/  IMAD.X R92, R6, 0x1, R92, P2 ;  /* 0x00000001065c7824 */ /* 0x000fe200010e065c */
[----:B------:R4:W-:Y:S04]  /*1bf60*/  STL [R1+0x87c], R2 ;  /* 0x00087c0201007387 */ /* 0x0009e80000100800 */
[----:B-1----:R-:W2:Y:S01]  /*1bf70*/  LDL.LU R93, [R1+0x890] ;  /* 0x00089000015d7983 */ /* 0x002ea20000300800 */
[----:B0-----:R-:W-:-:S02]  /*1bf80*/  @P3 IMAD.MOV.U32 R8, RZ, RZ, R90 ;  /* 0x000000ffff083224 */ /* 0x001fc400078e005a */
[----:B------:R-:W-:Y:S01]  /*1bf90*/  @P3 IMAD.MOV.U32 R9, RZ, RZ, R92 ;  /* 0x000000ffff093224 */ /* 0x000fe200078e005c */
[----:B------:R-:W3:Y:S04]  /*1bfa0*/  LDL.LU R3, [R1+0x894] ;  /* 0x0008940001037983 */ /* 0x000ee80000300800 */
[----:B----4-:R-:W4:Y:S04]  /*1bfb0*/  LDL.LU R2, [R1+0x898] ;  /* 0x0008980001027983 */ /* 0x010f280000300800 */
[----:B------:R-:W-:Y:S04]  /*1bfc0*/  STL [R1+0x888], R90 ;  /* 0x0008885a01007387 */ /* 0x000fe80000100800 */
[----:B------:R0:W-:Y:S04]  /*1bfd0*/  STL [R1+0x884], R92 ;  /* 0x0008845c01007387 */ /* 0x0001e80000100800 */
[----:B------:R1:W3:Y:S04]  /*1bfe0*/  @P3 LDG.E.U8 R84, desc[UR14][R8.64] ;  /* 0x0000000e08543981 */ /* 0x0002e8000c1e1100 */
[----:B0-----:R-:W3:Y:S04]  /*1bff0*/  LDL.LU R92, [R1+0x89c] ;  /* 0x00089c00015c7983 */ /* 0x001ee80000300800 */
[----:B------:R-:W3:Y:S04]  /*1c000*/  LDL.LU R90, [R1+0x8a0] ;  /* 0x0008a000015a7983 */ /* 0x000ee80000300800 */
[----:B------:R-:W3:Y:S01]  /*1c010*/  LDL.LU R9, [R1+0x88c] ;  /* 0x00088c0001097983 */ /* 0x000ee20000300800 */
[----:B------:R-:W-:-:S02]  /*1c020*/  ISETP.GT.AND P3, PT, R52, 0x75, PT ;  /* 0x000000753400780c */ /* 0x000fc40003f64270 */
[----:B------:R-:W-:Y:S02]  /*1c030*/  PRMT R82, RZ, 0x7610, R82 ;  /* 0x00007610ff527816 */ /* 0x000fe40000000052 */
[----:B--2---:R-:W-:-:S09]  /*1c040*/  IADD3 R93, P2, PT, R4, R93, RZ ;  /* 0x0000005d045d7210 */ /* 0x004fd20007f5e0ff */
[----:B-1----:R-:W-:Y:S02]  /*1c050*/  @P3 IMAD.MOV.U32 R8, RZ, RZ, R93 ;  /* 0x000000ffff083224 */ /* 0x002fe400078e005d */
[----:B---3--:R-:W-:-:S05]  /*1c060*/  IMAD.X R9, R6, 0x1, R9, P2 ;  /* 0x0000000106097824 */ /* 0x008fca00010e0609 */
[----:B------:R0:W2:Y:S01]  /*1c070*/  @P3 LDG.E.U8 R82, desc[UR14][R8.64] ;  /* 0x0000000e08523981 */ /* 0x0000a2000c1e1100 */
[----:B------:R-:W-:Y:S02]  /*1c080*/  ISETP.GT.AND P3, PT, R52, 0x76, PT ;  /* 0x000000763400780c */ /* 0x000fe40003f64270 */
[----:B----4-:R-:W-:Y:S01]  /*1c090*/  IADD3 R2, P2, PT, R4, R2, RZ ;  /* 0x0000000204027210 */ /* 0x010fe20007f5e0ff */
[----:B------:R-:W-:Y:S01]  /*1c0a0*/  STL [R1+0x94c], R84 ;  /* 0x00094c5401007387 */ /* 0x000fe20000100800 */
[----:B------:R-:W-:-:S03]  /*1c0b0*/  PRMT R80, RZ, 0x7610, R80 ;  /* 0x00007610ff507816 */ /* 0x000fc60000000050 */
[----:B------:R-:W-:Y:S01]  /*1c0c0*/  IMAD.X R3, R6, 0x1, R3, P2 ;  /* 0x0000000106037824 */ /* 0x000fe200010e0603 */
[----:B------:R-:W-:Y:S04]  /*1c0d0*/  STL [R1+0x890], R93 ;  /* 0x0008905d01007387 */ /* 0x000fe80000100800 */
[----:B------:R1:W-:Y:S01]  /*1c0e0*/  STL [R1+0x88c], R9 ;  /* 0x00088c0901007387 */ /* 0x0003e20000100800 */
[----:B0-----:R-:W-:Y:S02]  /*1c0f0*/  @P3 IMAD.MOV.U32 R8, RZ, RZ, R2 ;  /* 0x000000ffff083224 */ /* 0x001fe400078e0002 */
[----:B-1----:R-:W-:-:S05]  /*1c100*/  @P3 IMAD.MOV.U32 R9, RZ, RZ, R3 ;  /* 0x000000ffff093224 */ /* 0x002fca00078e0003 */
[----:B------:R0:W3:Y:S01]  /*1c110*/  @P3 LDG.E.U8 R80, desc[UR14][R8.64] ;  /* 0x0000000e08503981 */ /* 0x0000e2000c1e1100 */
[----:B------:R-:W-:Y:S02]  /*1c120*/  ISETP.GT.AND P3, PT, R52, 0x77, PT ;  /* 0x000000773400780c */ /* 0x000fe40003f64270 */
[----:B------:R-:W-:Y:S02]  /*1c130*/  IADD3 R90, P2, PT, R4, R90, RZ ;  /* 0x0000005a045a7210 */ /* 0x000fe40007f5e0ff */
[----:B------:R-:W-:-:S03]  /*1c140*/  PRMT R78, RZ, 0x7610, R78 ;  /* 0x00007610ff4e7816 */ /* 0x000fc6000000004e */
[----:B------:R-:W-:-:S06]  /*1c150*/  IMAD.X R92, R6, 0x1, R92, P2 ;  /* 0x00000001065c7824 */ /* 0x000fcc00010e065c */
[----:B0-----:R-:W-:Y:S02]  /*1c160*/  @P3 IMAD.MOV.U32 R8, RZ, RZ, R90 ;  /* 0x000000ffff083224 */ /* 0x001fe400078e005a */
[----:B------:R-:W-:-:S05]  /*1c170*/  @P3 IMAD.MOV.U32 R9, RZ, RZ, R92 ;  /* 0x000000ffff093224 */ /* 0x000fca00078e005c */
[----:B------:R-:W4:Y:S04]  /*1c180*/  @P3 LDG.E.U8 R78, desc[UR14][R8.64] ;  /* 0x0000000e084e3981 */ /* 0x000f28000c1e1100 */
[----:B--2---:R-:W-:Y:S04]  /*1c190*/  STL [R1+0x948], R82 ;  /* 0x0009485201007387 */ /* 0x004fe80000100800 */
[----:B------:R-:W-:Y:S04]  /*1c1a0*/  STL [R1+0x898], R2 ;  /* 0x0008980201007387 */ /* 0x000fe80000100800 */
[----:B------:R0:W-:Y:S04]  /*1c1b0*/  STL [R1+0x894], R3 ;  /* 0x0008940301007387 */ /* 0x0001e80000100800 */
[----:B0-----:R-:W2:Y:S04]  /*1c1c0*/  LDL.LU R3, [R1+0x8e0] ;  /* 0x0008e00001037983 */ /* 0x001ea80000300800 */
[----:B------:R-:W2:Y:S04]  /*1c1d0*/  LDL.LU R2, [R1+0x8e4] ;  /* 0x0008e40001027983 */ /* 0x000ea80000300800 */
[----:B---3--:R-:W-:Y:S04]  /*1c1e0*/  STL [R1+0x91c], R80 ;  /* 0x00091c5001007387 */ /* 0x008fe80000100800 */
[----:B------:R0:W-:Y:S04]  /*1c1f0*/  STL [R1+0x8a0], R90 ;  /* 0x0008a05a01007387 */ /* 0x0001e80000100800 */
[----:B------:R-:W-:Y:S04]  /*1c200*/  STL [R1+0x89c], R92 ;  /* 0x00089c5c01007387 */ /* 0x000fe80000100800 */
[----:B------:R-:W3:Y:S04]  /*1c210*/  LDL.LU R82, [R1+0x8a8] ;  /* 0x0008a80001527983 */ /* 0x000ee80000300800 */
[----:B------:R-:W3:Y:S04]  /*1c220*/  LDL.LU R84, [R1+0x8a4] ;  /* 0x0008a40001547983 */ /* 0x000ee80000300800 */
[----:B0-----:R-:W3:Y:S04]  /*1c230*/  LDL.LU R90, [R1+0x8ac] ;  /* 0x0008ac00015a7983 */ /* 0x001ee80000300800 */
[----:B------:R-:W3:Y:S01]  /*1c240*/  LDL.LU R80, [R1+0x8b0] ;  /* 0x0008b00001507983 */ /* 0x000ee20000300800 */
[----:B------:R-:W-:-:S03]  /*1c250*/  ISETP.GT.AND P3, PT, R52, 0x78, PT ;  /* 0x000000783400780c */ /* 0x000fc60003f64270 */
[----:B----4-:R-:W-:Y:S01]  /*1c260*/  STL [R1+0x910], R78 ;  /* 0x0009104e01007387 */ /* 0x010fe20000100800 */
[----:B------:R-:W-:Y:S02]  /*1c270*/  PRMT R25, RZ, 0x7610, R25 ;  /* 0x00007610ff197816 */ /* 0x000fe40000000019 */
[----:B--2---:R-:W-:-:S05]  /*1c280*/  IADD3 R2, P2, PT, R4, R2, RZ ;  /* 0x0000000204027210 */ /* 0x004fca0007f5e0ff */
[----:B------:R-:W-:Y:S01]  /*1c290*/  IMAD.X R3, R6, 0x1, R3, P2 ;  /* 0x0000000106037824 */ /* 0x000fe200010e0603 */
[----:B------:R-:W-:Y:S01]  /*1c2a0*/  STL [R1+0x8e4], R2 ;  /* 0x0008e40201007387 */ /* 0x000fe20000100800 */
[----:B------:R-:W-:Y:S02]  /*1c2b0*/  @P3 IMAD.MOV.U32 R8, RZ, RZ, R2 ;  /* 0x000000ffff083224 */ /* 0x000fe400078e0002 */
[----:B------:R-:W-:Y:S01]  /*1c2c0*/  @P3 IMAD.MOV.U32 R9, RZ, RZ, R3 ;  /* 0x000000ffff093224 */ /* 0x000fe200078e0003 */
[----:B------:R0:W-:Y:S04]  /*1c2d0*/  STL [R1+0x8e0], R3 ;  /* 0x0008e00301007387 */ /* 0x0001e80000100800 */
[----:B------:R1:W2:Y:S04]  /*1c2e0*/  @P3 LDG.E.U8 R25, desc[UR14][R8.64] ;  /* 0x0000000e08193981 */ /* 0x0002a8000c1e1100 */
[----:B0-----:R-:W4:Y:S04]  /*1c2f0*/  LDL.LU R3, [R1+0x8b4] ;  /* 0x0008b40001037983 */ /* 0x001f280000300800 */
[----:B------:R-:W2:Y:S01]  /*1c300*/  LDL.LU R2, [R1+0x8b8] ;  /* 0x0008b80001027983 */ /* 0x000ea20000300800 */
[----:B------:R-:W-:-:S02]  /*1c310*/  ISETP.GT.AND P3, PT, R52, 0x79, PT ;  /* 0x000000793400780c */ /* 0x000fc40003f64270 */
[----:B---3--:R-:W-:-:S05]  /*1c320*/  IADD3 R82, P2, PT, R4, R82, RZ ;  /* 0x0000005204527210 */ /* 0x008fca0007f5e0ff */
[----:B------:R-:W-:Y:S01]  /*1c330*/  IMAD.X R84, R6, 0x1, R84, P2 ;  /* 0x0000000106547824 */ /* 0x000fe200010e0654 */
[----:B------:R-:W-:Y:S01]  /*1c340*/  PRMT R41, RZ, 0x7610, R41 ;  /* 0x00007610ff297816 */ /* 0x000fe20000000029 */
[----:B------:R-:W-:Y:S04]  /*1c350*/  STL [R1+0x8a8], R82 ;  /* 0x0008a85201007387 */ /* 0x000fe80000100800 */
[----:B------:R0:W-:Y:S01]  /*1c360*/  STL [R1+0x8a4], R84 ;  /* 0x0008a45401007387 */ /* 0x0001e20000100800 */
[----:B-1----:R-:W-:Y:S02]  /*1c370*/  @P3 IMAD.MOV.U32 R8, RZ, RZ, R82 ;  /* 0x000000ffff083224 */ /* 0x002fe400078e0052 */
[----:B------:R-:W-:Y:S01]  /*1c380*/  @P3 IMAD.MOV.U32 R9, RZ, RZ, R84 ;  /* 0x000000ffff093224 */ /* 0x000fe200078e0054 */
[----:B------:R-:W-:-:S04]  /*1c390*/  IADD3 R80, P2, PT, R4, R80, RZ ;  /* 0x0000005004507210 */ /* 0x000fc80007f5e0ff */
[----:B------:R1:W3:Y:S04]  /*1c3a0*/  @P3 LDG.E.U8 R41, desc[UR14][R8.64] ;  /* 0x0000000e08293981 */ /* 0x0002e8000c1e1100 */
[----:B0-----:R-:W3:Y:S04]  /*1c3b0*/  LDL.LU R84, [R1+0x8bc] ;  /* 0x0008bc0001547983 */ /* 0x001ee80000300800 */
[----:B------:R-:W3:Y:S01]  /*1c3c0*/  LDL.LU R82, [R1+0x8c0] ;  /* 0x0008c00001527983 */ /* 0x000ee20000300800 */
[----:B------:R-:W-:Y:S01]  /*1c3d0*/  ISETP.GT.AND P3, PT, R52, 0x7a, PT ;  /* 0x0000007a3400780c */ /* 0x000fe20003f64270 */
[----:B------:R-:W-:Y:S01]  /*1c3e0*/  IMAD.X R90, R6, 0x1, R90, P2 ;  /* 0x00000001065a7824 */ /* 0x000fe200010e065a */
[----:B------:R-:W-:Y:S01]  /*1c3f0*/  PRMT R50, RZ, 0x7610, R50 ;  /* 0x00007610ff327816 */ /* 0x000fe20000000032 */
[----:B------:R0:W-:Y:S04]  /*1c400*/  STL [R1+0x8b0], R80 ;  /* 0x0008b05001007387 */ /* 0x0001e80000100800 */
[----:B------:R-:W-:Y:S06]  /*1c410*/  STL [R1+0x8ac], R90 ;  /* 0x0008ac5a01007387 */ /* 0x000fec0000100800 */
[----:B-1----:R-:W-:-:S02]  /*1c420*/  @P3 IMAD.MOV.U32 R8, RZ, RZ, R80 ;  /* 0x000000ffff083224 */ /* 0x002fc400078e0050 */
[----:B------:R-:W-:Y:S01]  /*1c430*/  @P3 IMAD.MOV.U32 R9, RZ, RZ, R90 ;  /* 0x000000ffff093224 */ /* 0x000fe200078e005a */
[----:B0-----:R-:W3:Y:S04]  /*1c440*/  LDL.LU R80, [R1+0x8c4] ;  /* 0x0008c40001507983 */ /* 0x001ee80000300800 */
[----:B------:R-:W3:Y:S04]  /*1c450*/  LDL.LU R78, [R1+0x8c8] ;  /* 0x0008c800014e7983 */ /* 0x000ee80000300800 */
[----:B------:R0:W3:Y:S01]  /*1c460*/  @P3 LDG.E.U8 R50, desc[UR14][R8.64] ;  /* 0x0000000e08323981 */ /* 0x0000e2000c1e1100 */
[----:B------:R-:W-:-:S02]  /*1c470*/  ISETP.GT.AND P3, PT, R52, 0x7b, PT ;  /* 0x0000007b3400780c */ /* 0x000fc40003f64270 */
[----:B--2---:R-:W-:-:S05]  /*1c480*/  IADD3 R2, P2, PT, R4, R2, RZ ;  /* 0x0000000204027210 */ /* 0x004fca0007f5e0ff */
[----:B----4-:R-:W-:Y:S01]  /*1c490*/  IMAD.X R3, R6, 0x1, R3, P2 ;  /* 0x0000000106037824 */ /* 0x010fe200010e0603 */
[----:B------:R-:W-:Y:S05]  /*1c4a0*/  STL [R1+0x8b8], R2 ;  /* 0x0008b80201007387 */ /* 0x000fea0000100800 */
[----:B0-----:R-:W-:Y:S02]  /*1c4b0*/  @P3 IMAD.MOV.U32 R8, RZ, RZ, R2 ;  /* 0x000000ffff083224 */ /* 0x001fe400078e0002 */
[----:B------:R-:W-:Y:S01]  /*1c4c0*/  @P3 IMAD.MOV.U32 R9, RZ, RZ, R3 ;  /* 0x000000ffff093224 */ /* 0x000fe200078e0003 */
[----:B------:R0:W-:Y:S04]  /*1c4d0*/  STL [R1+0x8b4], R3 ;  /* 0x0008b40301007387 */ /* 0x0001e80000100800 */
[----:B0-----:R-:W2:Y:S04]  /*1c4e0*/  LDL.LU R3, [R1+0x8cc] ;  /* 0x0008cc0001037983 */ /* 0x001ea80000300800 */
[----:B------:R-:W4:Y:S01]  /*1c4f0*/  LDL.LU R2, [R1+0x8d0] ;  /* 0x0008d00001027983 */ /* 0x000f220000300800 */
[----:B------:R-:W-:-:S06]  /*1c500*/  PRMT R76, RZ, 0x7610, R76 ;  /* 0x00007610ff4c7816 */ /* 0x000fcc000000004c */
[----:B------:R0:W2:Y:S01]  /*1c510*/  @P3 LDG.E.U8 R76, desc[UR14][R8.64] ;  /* 0x0000000e084c3981 */ /* 0x0000a2000c1e1100 */
[----:B------:R-:W-:Y:S02]  /*1c520*/  ISETP.GT.AND P3, PT, R52, 0x7c, PT ;  /* 0x0000007c3400780c */ /* 0x000fe40003f64270 */
[----:B---3--:R-:W-:Y:S02]  /*1c530*/  IADD3 R82, P2, PT, R4, R82, RZ ;  /* 0x0000005204527210 */ /* 0x008fe40007f5e0ff */
[----:B------:R-:W-:-:S03]  /*1c540*/  PRMT R74, RZ, 0x7610, R74 ;  /* 0x00007610ff4a7816 */ /* 0x000fc6000000004a */
[----:B------:R-:W-:-:S06]  /*1c550*/  IMAD.X R84, R6, 0x1, R84, P2 ;  /* 0x0000000106547824 */ /* 0x000fcc00010e0654 */
[----:B0-----:R-:W-:Y:S02]  /*1c560*/  @P3 IMAD.MOV.U32 R8, RZ, RZ, R82 ;  /* 0x000000ffff083224 */ /* 0x001fe400078e0052 */
[----:B------:R-:W-:-:S05]  /*1c570*/  @P3 IMAD.MOV.U32 R9, RZ, RZ, R84 ;  /* 0x000000ffff093224 */ /* 0x000fca00078e0054 */
[----:B------:R0:W3:Y:S01]  /*1c580*/  @P3 LDG.E.U8 R74, desc[UR14][R8.64] ;  /* 0x0000000e084a3981 */ /* 0x0000e2000c1e1100 */
[----:B------:R-:W-:Y:S02]  /*1c590*/  ISETP.GT.AND P3, PT, R52, 0x7d, PT ;  /* 0x0000007d3400780c */ /* 0x000fe40003f64270 */
[----:B------:R-:W-:Y:S02]  /*1c5a0*/  IADD3 R78, P2, PT, R4, R78, RZ ;  /* 0x0000004e044e7210 */ /* 0x000fe40007f5e0ff */
[----:B------:R-:W-:-:S03]  /*1c5b0*/  PRMT R72, RZ, 0x7610, R72 ;  /* 0x00007610ff487816 */ /* 0x000fc60000000048 */
[----:B------:R-:W-:-:S06]  /*1c5c0*/  IMAD.X R80, R6, 0x1, R80, P2 ;  /* 0x0000000106507824 */ /* 0x000fcc00010e0650 */
[----:B0-----:R-:W-:Y:S02]  /*1c5d0*/  @P3 IMAD.MOV.U32 R8, RZ, RZ, R78 ;  /* 0x000000ffff083224 */ /* 0x001fe400078e004e */
[----:B------:R-:W-:-:S05]  /*1c5e0*/  @P3 IMAD.MOV.U32 R9, RZ, RZ, R80 ;  /* 0x000000ffff093224 */ /* 0x000fca00078e0050 */
[----:B------:R0:W3:Y:S01]  /*1c5f0*/  @P3 LDG.E.U8 R72, desc[UR14][R8.64] ;  /* 0x0000000e08483981 */ /* 0x0000e2000c1e1100 */
[----:B------:R-:W-:Y:S01]  /*1c600*/  ISETP.GT.AND P3, PT, R52, 0x7e, PT ;  /* 0x0000007e3400780c */ /* 0x000fe20003f64270 */
[----:B------:R-:W-:Y:S02]  /*1c610*/  IMAD.MOV.U32 R90, RZ, RZ, R0 ;  /* 0x000000ffff5a7224 */ /* 0x000fe400078e0000 */
[----:B------:R-:W-:Y:S01]  /*1c620*/  STL [R1+0x8c0], R82 ;  /* 0x0008c05201007387 */ /* 0x000fe20000100800 */
[----:B------:R-:W-:-:S03]  /*1c630*/  PRMT R70, RZ, 0x7610, R70 ;  /* 0x00007610ff467816 */ /* 0x000fc60000000046 */
[----:B------:R-:W-:Y:S04]  /*1c640*/  STL [R1+0x8bc], R84 ;  /* 0x0008bc5401007387 */ /* 0x000fe80000100800 */
[----:B------:R-:W3:Y:S04]  /*1c650*/  LDL.LU R0, [R1+0x8d8] ;  /* 0x0008d80001007983 */ /* 0x000ee80000300800 */
[----:B------:R1:W-:Y:S04]  /*1c660*/  STL [R1+0x8c8], R78 ;  /* 0x0008c84e01007387 */ /* 0x0003e80000100800 */
[----:B------:R-:W-:Y:S04]  /*1c670*/  STL [R1+0x8c4], R80 ;  /* 0x0008c45001007387 */ /* 0x000fe80000100800 */
[----:B-1----:R-:W3:Y:S01]  /*1c680*/  LDL.LU R78, [R1+0x8d4] ;  /* 0x0008d400014e7983 */ /* 0x002ee20000300800 */
[----:B----4-:R-:W-:-:S05]  /*1c690*/  IADD3 R2, P2, PT, R4, R2, RZ ;  /* 0x0000000204027210 */ /* 0x010fca0007f5e0ff */
[----:B--2---:R-:W-:Y:S02]  /*1c6a0*/  IMAD.X R3, R6, 0x1, R3, P2 ;  /* 0x0000000106037824 */ /* 0x004fe400010e0603 */
[----:B0-----:R-:W-:Y:S02]  /*1c6b0*/  @P3 IMAD.MOV.U32 R8, RZ, RZ, R2 ;  /* 0x000000ffff083224 */ /* 0x001fe400078e0002 */
[----:B------:R-:W-:-:S05]  /*1c6c0*/  @P3 IMAD.MOV.U32 R9, RZ, RZ, R3 ;  /* 0x000000ffff093224 */ /* 0x000fca00078e0003 */
[----:B------:R0:W2:Y:S01]  /*1c6d0*/  @P3 LDG.E.U8 R70, desc[UR14][R8.64] ;  /* 0x0000000e08463981 */ /* 0x0000a2000c1e1100 */
[----:B------:R-:W-:-:S03]  /*1c6e0*/  ISETP.GT.AND P4, PT, R52, 0x7f, PT ;  /* 0x0000007f3400780c */ /* 0x000fc60003f84270 */
[----:B------:R-:W-:Y:S04]  /*1c6f0*/  STL [R1+0x8d0], R2 ;  /* 0x0008d00201007387 */ /* 0x000fe80000100800 */
[----:B------:R1:W-:Y:S04]  /*1c700*/  STL [R1+0x8cc], R3 ;  /* 0x0008cc0301007387 */ /* 0x0003e80000100800 */
[----:B-1----:R-:W4:Y:S04]  /*1c710*/  LDL.LU R3, [R1+0x184] ;  /* 0x0001840001037983 */ /* 0x002f280000300800 */
[----:B------:R-:W4:Y:S01]  /*1c720*/  LDL.LU R2, [R1+0x188] ;  /* 0x0001880001027983 */ /* 0x000f220000300800 */
[----:B---3--:R-:W-:-:S05]  /*1c730*/  IADD3 R0, P3, PT, R4, R0, RZ ;  /* 0x0000000004007210 */ /* 0x008fca0007f7e0ff */
[----:B0-----:R-:W-:Y:S02]  /*1c740*/  @P4 IMAD.MOV.U32 R8, RZ, RZ, R0 ;  /* 0x000000ffff084224 */ /* 0x001fe400078e0000 */
[----:B------:R-:W-:Y:S01]  /*1c750*/  IMAD.X R78, R6, 0x1, R78, P3 ;  /* 0x00000001064e7824 */ /* 0x000fe200018e064e */
[----:B--2---:R0:W-:Y:S04]  /*1c760*/  STL [R1+0x920], R70 ;  /* 0x0009204601007387 */ /* 0x0041e80000100800 */
[----:B------:R-:W-:Y:S04]  /*1c770*/  STL [R1+0x924], R4 ;  /* 0x0009240401007387 */ /* 0x000fe80000100800 */
[----:B------:R1:W-:Y:S04]  /*1c780*/  STL [R1+0x8d8], R0 ;  /* 0x0008d80001007387 */ /* 0x0003e80000100800 */
[----:B------:R2:W-:Y:S04]  /*1c790*/  STL [R1+0x928], R6 ;  /* 0x0009280601007387 */ /* 0x0005e80000100800 */
[----:B------:R-:W-:Y:S04]  /*1c7a0*/  STL [R1+0x8d4], R78 ;  /* 0x0008d44e01007387 */ /* 0x000fe80000100800 */
[----:B0-----:R-:W3:Y:S04]  /*1c7b0*/  LDL.LU R70, [R1+0x1c4] ;  /* 0x0001c40001467983 */ /* 0x001ee80000300800 */
[----:B-1----:R-:W3:Y:S01]  /*1c7c0*/  LDL.LU R0, [R1+0x1c8] ;  /* 0x0001c80001007983 */ /* 0x002ee20000300800 */
[----:B------:R-:W0:Y:S01]  /*1c7d0*/  S2R R80, SR_TID.X ;  /* 0x0000000000507919 */ /* 0x000e220000002100 */
[----:B------:R-:W-:Y:S01]  /*1c7e0*/  PRMT R68, RZ, 0x7610, R68 ;  /* 0x00007610ff447816 */ /* 0x000fe20000000044 */
[----:B------:R-:W-:Y:S01]  /*1c7f0*/  @P4 IMAD.MOV.U32 R9, RZ, RZ, R78 ;  /* 0x000000ffff094224 */ /* 0x000fe200078e004e */
[----:B----4-:R-:W-:Y:S01]  /*1c800*/  IADD3 R2, P3, PT, R5, R2, RZ ;  /* 0x0000000205027210 */ /* 0x010fe20007f7e0ff */
[----:B--2---:R-:W2:Y:S04]  /*1c810*/  LDL.LU R6, [R1+0x204] ;  /* 0x0002040001067983 */ /* 0x004ea80000300800 */
[----:B------:R1:W4:Y:S01]  /*1c820*/  @P4 LDG.E.U8 R68, desc[UR14][R8.64] ;  /* 0x0000000e08444981 */ /* 0x000322000c1e1100 */
[----:B------:R-:W-:Y:S01]  /*1c830*/  IMAD.X R3, R7, 0x1, R3, P3 ;  /* 0x0000000107037824 */ /* 0x000fe200018e0603 */
[----:B------:R-:W-:-:S02]  /*1c840*/  PRMT R66, RZ, 0x7610, R66 ;  /* 0x00007610ff427816 */ /* 0x000fc40000000042 */
[----:B------:R-:W2:Y:S01]  /*1c850*/  LDL.LU R4, [R1+0x208] ;  /* 0x0002080001047983 */ /* 0x000ea20000300800 */
[----:B0-----:R-:W-:-:S04]  /*1c860*/  LOP3.LUT R80, R80, 0x7f, RZ, 0xc0, !PT ;  /* 0x0000007f50507812 */ /* 0x001fc800078ec0ff */
[----:B------:R-:W-:Y:S02]  /*1c870*/  ISETP.GE.AND P2, PT, R80, R52, PT ;  /* 0x000000345000720c */ /* 0x000fe40003f46270 */
[----:B------:R-:W-:-:S11]  /*1c880*/  PRMT R64, RZ, 0x7610, R64 ;  /* 0x00007610ff407816 */ /* 0x000fd60000000040 */
[----:B-1----:R-:W-:Y:S02]  /*1c890*/  @!P2 IMAD.MOV.U32 R8, RZ, RZ, R2 ;  /* 0x000000ffff08a224 */ /* 0x002fe400078e0002 */
[----:B------:R-:W-:Y:S01]  /*1c8a0*/  @!P2 IMAD.MOV.U32 R9, RZ, RZ, R3 ;  /* 0x000000ffff09a224 */ /* 0x000fe200078e0003 */
[----:B------:R-:W-:Y:S06]  /*1c8b0*/  BAR.SYNC.DEFER_BLOCKING 0x0 ;  /* 0x0000000000007b1d */ /* 0x000fec0000010000 */
[----:B------:R0:W4:Y:S01]  /*1c8c0*/  @!P2 LDG.E.U8 R66, desc[UR14][R8.64] ;  /* 0x0000000e0842a981 */ /* 0x000122000c1e1100 */
[----:B---3--:R-:W-:-:S05]  /*1c8d0*/  IADD3 R0, P3, PT, R5, R0, RZ ;  /* 0x0000000005007210 */ /* 0x008fca0007f7e0ff */
[----:B------:R-:W-:Y:S02]  /*1c8e0*/  IMAD.X R70, R7, 0x1, R70, P3 ;  /* 0x0000000107467824 */ /* 0x000fe400018e0646 */
[----:B0-----:R-:W-:Y:S02]  /*1c8f0*/  @!P2 IMAD.MOV.U32 R8, RZ, RZ, R0 ;  /* 0x000000ffff08a224 */ /* 0x001fe400078e0000 */
[----:B------:R-:W-:-:S05]  /*1c900*/  @!P2 IMAD.MOV.U32 R9, RZ, RZ, R70 ;  /* 0x000000ffff09a224 */ /* 0x000fca00078e0046 */
[----:B------:R0:W3:Y:S01]  /*1c910*/  @!P2 LDG.E.U8 R64, desc[UR14][R8.64] ;  /* 0x0000000e0840a981 */ /* 0x0000e2000c1e1100 */
[----:B--2---:R-:W-:-:S03]  /*1c920*/  IADD3 R4, P3, PT, R5, R4, RZ ;  /* 0x0000000405047210 */ /* 0x004fc60007f7e0ff */
[----:B----4-:R-:W-:Y:S04]  /*1c930*/  STL [R1+0x92c], R68 ;  /* 0x00092c4401007387 */ /* 0x010fe80000100800 */
[----:B------:R-:W-:Y:S01]  /*1c940*/  STL [R1+0x188], R2 ;  /* 0x0001880201007387 */ /* 0x000fe20000100800 */
[----:B------:R-:W-:-:S03]  /*1c950*/  IMAD.X R6, R7, 0x1, R6, P3 ;  /* 0x0000000107067824 */ /* 0x000fc600018e0606 */
[----:B------:R1:W-:Y:S01]  /*1c960*/  STL [R1+0x184], R3 ;  /* 0x0001840301007387 */ /* 0x0003e20000100800 */
[----:B------:R-:W-:Y:S01]  /*1c970*/  PRMT R63, RZ, 0x7610, R63 ;  /* 0x00007610ff3f7816 */ /* 0x000fe2000000003f */
[----:B0-----:R-:W-:Y:S02]  /*1c980*/  @!P2 IMAD.MOV.U32 R8, RZ, RZ, R4 ;  /* 0x000000ffff08a224 */ /* 0x001fe400078e0004 */
[----:B------:R-:W-:-:S05]  /*1c990*/  @!P2 IMAD.MOV.U32 R9, RZ, RZ, R6 ;  /* 0x000000ffff09a224 */ /* 0x000fca00078e0006 */
[----:B------:R-:W2:Y:S04]  /*1c9a0*/  @!P2 LDG.E.U8 R63, desc[UR14][R8.64] ;  /* 0x0000000e083fa981 */ /* 0x000ea8000c1e1100 */
[----:B-1----:R-:W4:Y:S04]  /*1c9b0*/  LDL.LU R3, [R1+0x25c] ;  /* 0x00025c0001037983 */ /* 0x002f280000300800 */
[----:B------:R-:W2:Y:S04]  /*1c9c0*/  LDL.LU R2, [R1+0x260] ;  /* 0x0002600001027983 */ /* 0x000ea80000300800 */
[----:B------:R-:W-:Y:S04]  /*1c9d0*/  STL [R1+0x930], R66 ;  /* 0x0009304201007387 */ /* 0x000fe80000100800 */
[----:B------:R0:W-:Y:S04]  /*1c9e0*/  STL [R1+0x1c8], R0 ;  /* 0x0001c80001007387 */ /* 0x0001e80000100800 */
[----:B------:R-:W-:Y:S04]  /*1c9f0*/  STL [R1+0x1c4], R70 ;  /* 0x0001c44601007387 */ /* 0x000fe80000100800 */
[----:B0-----:R-:W4:Y:S04]  /*1ca00*/  LDL.LU R0, [R1+0x2a0] ;  /* 0x0002a00001007983 */ /* 0x001f280000300800 */
[----:B---3--:R-:W-:Y:S04]  /*1ca10*/  STL [R1+0x934], R64 ;  /* 0x0009344001007387 */ /* 0x008fe80000100800 */
[----:B------:R0:W-:Y:S04]  /*1ca20*/  STL [R1+0x208], R4 ;  /* 0x0002080401007387 */ /* 0x0001e80000100800 */
[----:B------:R1:W-:Y:S04]  /*1ca30*/  STL [R1+0x204], R6 ;  /* 0x0002040601007387 */ /* 0x0003e80000100800 */
[----:B0-----:R-:W3:Y:S01]  /*1ca40*/  LDL.LU R4, [R1+0x29c] ;  /* 0x00029c0001047983 */ /* 0x001ee20000300800 */
[----:B------:R-:W-:-:S03]  /*1ca50*/  PRMT R62, RZ, 0x7610, R62 ;  /* 0x00007610ff3e7816 */ /* 0x000fc6000000003e */
[----:B-1----:R-:W3:Y:S01]  /*1ca60*/  LDL.LU R6, [R1+0x2e0] ;  /* 0x0002e00001067983 */ /* 0x002ee20000300800 */
[----:B--2---:R-:W-:-:S05]  /*1ca70*/  IADD3 R2, P3, PT, R5, R2, RZ ;  /* 0x0000000205027210 */ /* 0x004fca0007f7e0ff */
[----:B----4-:R-:W-:Y:S01]  /*1ca80*/  IMAD.X R3, R7, 0x1, R3, P3 ;  /* 0x0000000107037824 */ /* 0x010fe200018e0603 */
[----:B------:R0:W-:Y:S01]  /*1ca90*/  STL [R1+0x938], R63 ;  /* 0x0009383f01007387 */ /* 0x0001e20000100800 */
[----:B------:R-:W-:Y:S02]  /*1caa0*/  @!P2 IMAD.MOV.U32 R8, RZ, RZ, R2 ;  /* 0x000000ffff08a224 */ /* 0x000fe400078e0002 */
[----:B------:R-:W-:Y:S01]  /*1cab0*/  @!P2 IMAD.MOV.U32 R9, RZ, RZ, R3 ;  /* 0x000000ffff09a224 */ /* 0x000fe200078e0003 */
[----:B------:R-:W-:Y:S01]  /*1cac0*/  STL [R1+0x260], R2 ;  /* 0x0002600201007387 */ /* 0x000fe20000100800 */
[----:B------:R-:W-:-:S03]  /*1cad0*/  PRMT R60, RZ, 0x7610, R60 ;  /* 0x00007610ff3c7816 */ /* 0x000fc6000000003c */
[----:B------:R1:W-:Y:S04]  /*1cae0*/  STL [R1+0x25c], R3 ;  /* 0x00025c0301007387 */ /* 0x0003e80000100800 */
[----:B0-----:R-:W2:Y:S04]  /*1caf0*/  LDL.LU R63, [R1+0x2dc] ;  /* 0x0002dc00013f7983 */ /* 0x001ea80000300800 */
[----:B------:R0:W4:Y:S04]  /*1cb00*/  @!P2 LDG.E.U8 R62, desc[UR14][R8.64] ;  /* 0x0000000e083ea981 */ /* 0x000128000c1e1100 */
[----:B-1----:R-:W4:Y:S04]  /*1cb10*/  LDL.LU R3, [R1+0x31c] ;  /* 0x00031c0001037983 */ /* 0x002f280000300800 */
[----:B------:R-:W4:Y:S01]  /*1cb20*/  LDL.LU R2, [R1+0x320] ;  /* 0x0003200001027983 */ /* 0x000f220000300800 */
[----:B------:R-:W-:-:S05]  /*1cb30*/  IADD3 R0, P3, PT, R5, R0, RZ ;  /* 0x0000000005007210 */ /* 0x000fca0007f7e0ff */
[----:B0-----:R-:W-:Y:S02]  /*1cb40*/  @!P2 IMAD.MOV.U32 R8, RZ, RZ, R0 ;  /* 0x000000ffff08a224 */ /* 0x001fe400078e0000 */
[----:B---3--:R-:W-:-:S04]  /*1cb50*/  IMAD.X R4, R7, 0x1, R4, P3 ;  /* 0x0000000107047824 */ /* 0x008fc800018e0604 */
[----:B------:R-:W-:-:S05]  /*1cb60*/  @!P2 IMAD.MOV.U32 R9, RZ, RZ, R4 ;  /* 0x000000ffff09a224 */ /* 0x000fca00078e0004 */
[----:B------:R0:W3:Y:S01]  /*1cb70*/  @!P2 LDG.E.U8 R60, desc[UR14][R8.64] ;  /* 0x0000000e083ca981 */ /* 0x0000e2000c1e1100 */
[----:B------:R-:W-:Y:S02]  /*1cb80*/  IADD3 R6, P3, PT, R5, R6, RZ ;  /* 0x0000000605067210 */ /* 0x000fe40007f7e0ff */
[----:B------:R-:W-:-:S03]  /*1cb90*/  PRMT R58, RZ, 0x7610, R58 ;  /* 0x00007610ff3a7816 */ /* 0x000fc6000000003a */
[----:B0-----:R-:W-:Y:S02]  /*1cba0*/  @!P2 IMAD.MOV.U32 R8, RZ, RZ, R6 ;  /* 0x000000ffff08a224 */ /* 0x001fe400078e0006 */
[----:B--2---:R-:W-:Y:S01]  /*1cbb0*/  IMAD.X R63, R7, 0x1, R63, P3 ;  /* 0x00000001073f7824 */ /* 0x004fe200018e063f */
[----:B----4-:R-:W-:Y:S04]  /*1cbc0*/  STL [R1+0x93c], R62 ;  /* 0x00093c3e01007387 */ /* 0x010fe80000100800 */
[----:B------:R-:W-:Y:S01]  /*1cbd0*/  STL [R1+0x2a0], R0 ;  /* 0x0002a00001007387 */ /* 0x000fe20000100800 */
[----:B------:R-:W-:-:S03]  /*1cbe0*/  IADD3 R2, P3, PT, R5, R2, RZ ;  /* 0x0000000205027210 */ /* 0x000fc60007f7e0ff */
[----:B------:R0:W-:Y:S01]  /*1cbf0*/  STL [R1+0x29c], R4 ;  /* 0x00029c0401007387 */ /* 0x0001e20000100800 */
[----:B------:R-:W-:Y:S02]  /*1cc00*/  @!P2 IMAD.MOV.U32 R9, RZ, RZ, R63 ;  /* 0x000000ffff09a224 */ /* 0x000fe400078e003f */
[----:B------:R-:W-:-:S03]  /*1cc10*/  IMAD.X R3, R7, 0x1, R3, P3 ;  /* 0x0000000107037824 */ /* 0x000fc600018e0603 */
[----:B------:R1:W2:Y:S04]  /*1cc20*/  @!P2 LDG.E.U8 R58, desc[UR14][R8.64] ;  /* 0x0000000e083aa981 */ /* 0x0002a8000c1e1100 */
[----:B0-----:R-:W4:Y:S04]  /*1cc30*/  LDL.LU R4, [R1+0x35c] ;  /* 0x00035c0001047983 */ /* 0x001f280000300800 */
[----:B------:R-:W2:Y:S01]  /*1cc40*/  LDL.LU R0, [R1+0x360] ;  /* 0x0003600001007983 */ /* 0x000ea20000300800 */
[----:B-1----:R-:W-:-:S03]  /*1cc50*/  @!P2 IMAD.MOV.U32 R8, RZ, RZ, R2 ;  /* 0x000000ffff08a224 */ /* 0x002fc600078e0002 */
[----:B---3--:R-:W-:Y:S04]  /*1cc60*/  STL [R1+0x940], R60 ;  /* 0x0009403c01007387 */ /* 0x008fe80000100800 */
[----:B------:R-:W-:Y:S04]  /*1cc70*/  STL [R1+0x2e0], R6 ;  /* 0x0002e00601007387 */ /* 0x000fe80000100800 */
[----:B------:R0:W-:Y:S04]  /*1cc80*/  STL [R1+0x2dc], R63 ;  /* 0x0002dc3f01007387 */ /* 0x0001e80000100800 */
[----:B------:R1:W-:Y:S04]  /*1cc90*/  STL [R1+0x320], R2 ;  /* 0x0003200201007387 */ /* 0x0003e80000100800 */
[----:B------:R3:W-:Y:S04]  /*1cca0*/  STL [R1+0x31c], R3 ;  /* 0x00031c0301007387 */ /* 0x0007e80000100800 */
[----:B0-----:R-:W4:Y:S04]  /*1ccb0*/  LDL.LU R63, [R1+0x39c] ;  /* 0x00039c00013f7983 */ /* 0x001f280000300800 */
[----:B-1----:R-:W4:Y:S01]  /*1ccc0*/  LDL.LU R2, [R1+0x3a0] ;  /* 0x0003a00001027983 */ /* 0x002f220000300800 */
[----:B------:R-:W-:Y:S01]  /*1ccd0*/  PRMT R56, RZ, 0x7610, R56 ;  /* 0x00007610ff387816 */ /* 0x000fe20000000038 */
[----:B------:R-:W-:-:S02]  /*1cce0*/  @!P2 IMAD.MOV.U32 R9, RZ, RZ, R3 ;  /* 0x000000ffff09a224 */ /* 0x000fc400078e0003 */
[----:B---3--:R-:W3:Y:S01]  /*1ccf0*/  LDL.LU R3, [R1+0x3e0] ;  /* 0x0003e00001037983 */ /* 0x008ee20000300800 */
[----:B------:R-:W-:-:S03]  /*1cd00*/  PRMT R54, RZ, 0x7610, R54 ;  /* 0x00007610ff367816 */ /* 0x000fc60000000036 */
[----:B------:R0:W3:Y:S01]  /*1cd10*/  @!P2 LDG.E.U8 R56, desc[UR14][R8.64] ;  /* 0x0000000e0838a981 */ /* 0x0000e2000c1e1100 */
[----:B--2---:R-:W-:-:S05]  /*1cd20*/  IADD3 R0, P3, PT, R5, R0, RZ ;  /* 0x0000000005007210 */ /* 0x004fca0007f7e0ff */
[----:B----4-:R-:W-:Y:S01]  /*1cd30*/  IMAD.X R4, R7, 0x1, R4, P3 ;  /* 0x0000000107047824 */ /* 0x010fe200018e0604 */
[----:B------:R1:W-:Y:S01]  /*1cd40*/  STL [R1+0x360], R0 ;  /* 0x0003600001007387 */ /* 0x0003e20000100800 */
[----:B0-----:R-:W-:-:S03]  /*1cd50*/  @!P2 IMAD.MOV.U32 R8, RZ, RZ, R0 ;  /* 0x000000ffff08a224 */ /* 0x001fc600078e0000 */
[----:B------:R0:W-:Y:S01]  /*1cd60*/  STL [R1+0x35c], R4 ;  /* 0x00035c0401007387 */ /* 0x0001e20000100800 */
[----:B------:R-:W-:-:S03]  /*1cd70*/  @!P2 IMAD.MOV.U32 R9, RZ, RZ, R4 ;  /* 0x000000ffff09a224 */ /* 0x000fc600078e0004 */
[----:B------:R-:W2:Y:S04]  /*1cd80*/  LDL.LU R62, [R1+0x3dc] ;  /* 0x0003dc00013e7983 */ /* 0x000ea80000300800 */
[----:B------:R-:W4:Y:S04]  /*1cd90*/  LDL.LU R60, [R1+0x41c] ;  /* 0x00041c00013c7983 */ /* 0x000f280000300800 */
[----:B-1----:R-:W4:Y:S04]  /*1cda0*/  LDL.LU R0, [R1+0x420] ;  /* 0x0004200001007983 */ /* 0x002f280000300800 */
[----:B0-----:R-:W4:Y:S04]  /*1cdb0*/  LDL.LU R4, [R1+0x45c] ;  /* 0x00045c0001047983 */ /* 0x001f280000300800 */
[----:B------:R0:W4:Y:S01]  /*1cdc0*/  @!P2 LDG.E.U8 R54, desc[UR14][R8.64] ;  /* 0x0000000e0836a981 */ /* 0x000122000c1e1100 */
[----:B------:R-:W-:-:S05]  /*1cdd0*/  IADD3 R2, P3, PT, R5, R2, RZ ;  /* 0x0000000205027210 */ /* 0x000fca0007f7e0ff */
[----:B------:R-:W-:Y:S01]  /*1cde0*/  IMAD.X R63, R7, 0x1, R63, P3 ;  /* 0x00000001073f7824 */ /* 0x000fe200018e063f */
[----:B------:R1:W-:Y:S01]  /*1cdf0*/  STL [R1+0x3a0], R2 ;  /* 0x0003a00201007387 */ /* 0x0003e20000100800 */
[----:B0-----:R-:W-:-:S03]  /*1ce00*/  @!P2 IMAD.MOV.U32 R8, RZ, RZ, R2 ;  /* 0x000000ffff08a224 */ /* 0x001fc600078e0002 */
[----:B------:R-:W-:Y:S04]  /*1ce10*/  STL [R1+0x39c], R63 ;  /* 0x00039c3f01007387 */ /* 0x000fe80000100800 */
[----:B-1----:R-:W4:Y:S01]  /*1ce20*/  LDL.LU R2, [R1+0x460] ;  /* 0x0004600001027983 */ /* 0x002f220000300800 */
[----:B------:R-:W0:Y:S01]  /*1ce30*/  S2R R6, SR_TID.X ;  /* 0x0000000000067919 */ /* 0x000e220000002100 */
[----:B---3--:R-:W-:Y:S01]  /*1ce40*/  IADD3 R3, P3, PT, R5, R3, RZ ;  /* 0x0000000305037210 */ /* 0x008fe20007f7e0ff */
[----:B------:R-:W-:Y:S01]  /*1ce50*/  @!P2 IMAD.MOV.U32 R9, RZ, RZ, R63 ;  /* 0x000000ffff09a224 */ /* 0x000fe200078e003f */
[----:B------:R-:W-:-:S03]  /*1ce60*/  PRMT R52, RZ, 0x7610, R52 ;  /* 0x00007610ff347816 */ /* 0x000fc60000000034 */
[----:B------:R1:W-:Y:S04]  /*1ce70*/  STL [R1+0x3e0], R3 ;  /* 0x0003e00301007387 */ /* 0x0003e80000100800 */
[----:B------:R3:W4:Y:S01]  /*1ce80*/  @!P2 LDG.E.U8 R52, desc[UR14][R8.64] ;  /* 0x0000000e0834a981 */ /* 0x000722000c1e1100 */
[----:B--2---:R-:W-:Y:S02]  /*1ce90*/  IMAD.X R62, R7, 0x1, R62, P3 ;  /* 0x00000001073e7824 */ /* 0x004fe400018e063e */
[----:B---3--:R-:W-:Y:S01]  /*1cea0*/  @!P2 IMAD.MOV.U32 R8, RZ, RZ, R3 ;  /* 0x000000ffff08a224 */ /* 0x008fe200078e0003 */
[----:B0-----:R-:W-:Y:S02]  /*1ceb0*/  LOP3.LUT R6, R6, 0x7f, RZ, 0xc0, !PT ;  /* 0x0000007f06067812 */ /* 0x001fe400078ec0ff */
[----:B----4-:R-:W-:-:S03]  /*1cec0*/  IADD3 R0, P3, PT, R5, R0, RZ ;  /* 0x0000000005007210 */ /* 0x010fc60007f7e0ff */
[----:B------:R-:W-:Y:S01]  /*1ced0*/  STS.U8 [R6+UR6+0x8000], R17 ;  /* 0x0080001106007988 */ /* 0x000fe20008000006 */
[----:B------:R-:W-:-:S03]  /*1cee0*/  @!P2 IMAD.MOV.U32 R9, RZ, RZ, R62 ;  /* 0x000000ffff09a224 */ /* 0x000fc600078e003e */
[----:B------:R0:W-:Y:S01]  /*1cef0*/  STS.U8 [R6+UR6+0x8400], R14 ;  /* 0x0084000e06007988 */ /* 0x0001e20008000006 */
[----:B------:R-:W-:-:S03]  /*1cf00*/  IMAD.X R60, R7, 0x1, R60, P3 ;  /* 0x00000001073c7824 */ /* 0x000fc600018e063c */
[----:B------:R-:W-:Y:S04]  /*1cf10*/  STL [R1+0x3dc], R62 ;  /* 0x0003dc3e01007387 */ /* 0x000fe80000100800 */
[----:B-1----:R-:W2:Y:S01]  /*1cf20*/  LDL.LU R3, [R1+0x4a0] ;  /* 0x0004a00001037983 */ /* 0x002ea20000300800 */
[----:B0-----:R-:W-:-:S03]  /*1cf30*/  PRMT R14, RZ, 0x7610, R14 ;  /* 0x00007610ff0e7816 */ /* 0x001fc6000000000e */
[----:B------:R-:W-:Y:S04]  /*1cf40*/  STL [R1+0x420], R0 ;  /* 0x0004200001007387 */ /* 0x000fe80000100800 */
[----:B------:R0:W3:Y:S04]  /*1cf50*/  @!P2 LDG.E.U8 R14, desc[UR14][R8.64] ;  /* 0x0000000e080ea981 */ /* 0x0000e8000c1e1100 */
[----:B------:R1:W-:Y:S04]  /*1cf60*/  STS.U8 [R6+UR6+0x8800], R13 ;  /* 0x0088000d06007988 */ /* 0x0003e80008000006 */
[----:B------:R4:W-:Y:S01]  /*1cf70*/  STL [R1+0x41c], R60 ;  /* 0x00041c3c01007387 */ /* 0x0009e20000100800 */
[----:B0-----:R-:W-:-:S02]  /*1cf80*/  @!P2 IMAD.MOV.U32 R9, RZ, RZ, R60 ;  /* 0x000000ffff09a224 */ /* 0x001fc400078e003c */
[----:B------:R-:W-:Y:S01]  /*1cf90*/  @!P2 IMAD.MOV.U32 R8, RZ, RZ, R0 ;  /* 0x000000ffff08a224 */ /* 0x000fe200078e0000 */
[----:B-1----:R-:W-:Y:S01]  /*1cfa0*/  PRMT R13, RZ, 0x7610, R13 ;  /* 0x00007610ff0d7816 */ /* 0x002fe2000000000d */
[----:B----4-:R-:W4:Y:S04]  /*1cfb0*/  LDL.LU R60, [R1+0x49c] ;  /* 0x00049c00013c7983 */ /* 0x010f280000300800 */
[----:B------:R-:W3:Y:S04]  /*1cfc0*/  LDL.LU R0, [R1+0x4e0] ;  /* 0x0004e00001007983 */ /* 0x000ee80000300800 */
[----:B------:R0:W3:Y:S01]  /*1cfd0*/  @!P2 LDG.E.U8 R13, desc[UR14][R8.64] ;  /* 0x0000000e080da981 */ /* 0x0000e2000c1e1100 */
[----:B------:R-:W-:-:S05]  /*1cfe0*/  IADD3 R2, P3, PT, R5, R2, RZ ;  /* 0x0000000205027210 */ /* 0x000fca0007f7e0ff */
[----:B------:R-:W-:Y:S01]  /*1cff0*/  IMAD.X R4, R7, 0x1, R4, P3 ;  /* 0x0000000107047824 */ /* 0x000fe200018e0604 */
[----:B------:R-:W-:Y:S01]  /*1d000*/  STL [R1+0x460], R2 ;  /* 0x0004600201007387 */ /* 0x000fe20000100800 */
[----:B0-----:R-:W-:Y:S02]  /*1d010*/  @!P2 IMAD.MOV.U32 R8, RZ, RZ, R2 ;  /* 0x000000ffff08a224 */ /* 0x001fe400078e0002 */
[----:B------:R-:W-:Y:S01]  /*1d020*/  @!P2 IMAD.MOV.U32 R9, RZ, RZ, R4 ;  /* 0x000000ffff09a224 */ /* 0x000fe200078e0004 */
[----:B------:R0:W-:Y:S04]  /*1d030*/  STL [R1+0x45c], R4 ;  /* 0x00045c0401007387 */ /* 0x0001e80000100800 */
[----:B------:R-:W3:Y:S04]  /*1d040*/  LDL.LU R17, [R1+0x4dc] ;  /* 0x0004dc0001117983 */ /* 0x000ee80000300800 */
[----:B0-----:R-:W3:Y:S04]  /*1d050*/  LDL.LU R4, [R1+0x51c] ;  /* 0x00051c0001047983 */ /* 0x001ee80000300800 */
[----:B------:R-:W3:Y:S04]  /*1d060*/  LDL.LU R2, [R1+0x520] ;  /* 0x0005200001027983 */ /* 0x000ee80000300800 */
[----:B------:R0:W-:Y:S02]  /*1d070*/  STS.U8 [R6+UR6+0x8c00], R12 ;  /* 0x008c000c06007988 */ /* 0x0001e40008000006 */
[----:B0-----:R-:W-:-:S02]  /*1d080*/  PRMT R12, RZ, 0x7610, R12 ;  /* 0x00007610ff0c7816 */ /* 0x001fc4000000000c */
[----:B------:R0:W-:Y:S04]  /*1d090*/  STS.U8 [R6+UR6+0x9000], R11 ;  /* 0x0090000b06007988 */ /* 0x0001e80008000006 */
[----:B------:R1:W3:Y:S01]  /*1d0a0*/  @!P2 LDG.E.U8 R12, desc[UR14][R8.64] ;  /* 0x0000000e080ca981 */ /* 0x0002e2000c1e1100 */
[----:B--2---:R-:W-:Y:S02]  /*1d0b0*/  IADD3 R3, P3, PT, R5, R3, RZ ;  /* 0x0000000305037210 */ /* 0x004fe40007f7e0ff */
[----:B0-----:R-:W-:-:S03]  /*1d0c0*/  PRMT R11, RZ, 0x7610, R11 ;  /* 0x00007610ff0b7816 */ /* 0x001fc6000000000b */
[----:B------:R-:W-:Y:S01]  /*1d0d0*/  STL [R1+0x4a0], R3 ;  /* 0x0004a00301007387 */ /* 0x000fe20000100800 */
[----:B-1----:R-:W-:Y:S02]  /*1d0e0*/  @!P2 IMAD.MOV.U32 R8, RZ, RZ, R3 ;  /* 0x000000ffff08a224 */ /* 0x002fe400078e0003 */
[----:B----4-:R-:W-:Y:S01]  /*1d0f0*/  IMAD.X R60, R7, 0x1, R60, P3 ;  /* 0x00000001073c7824 */ /* 0x010fe200018e063c */
[----:B---3--:R-:W-:-:S04]  /*1d100*/  IADD3 R0, P3, PT, R5, R0, RZ ;  /* 0x0000000005007210 */ /* 0x008fc80007f7e0ff */
[----:B------:R0:W-:Y:S01]  /*1d110*/  STL [R1+0x49c], R60 ;  /* 0x00049c3c01007387 */ /* 0x0001e20000100800 */
[----:B------:R-:W-:-:S05]  /*1d120*/  @!P2 IMAD.MOV.U32 R9, RZ, RZ, R60 ;  /* 0x000000ffff09a224 */ /* 0x000fca00078e003c */
[----:B------:R1:W2:Y:S04]  /*1d130*/  @!P2 LDG.E.U8 R11, desc[UR14][R8.64] ;  /* 0x0000000e080ba981 */ /* 0x0002a8000c1e1100 */
[----:B0-----:R-:W3:Y:S04]  /*1d140*/  LDL.LU R60, [R1+0x554] ;  /* 0x00055400013c7983 */ /* 0x001ee80000300800 */
[----:B------:R-:W4:Y:S01]  /*1d150*/  LDL.LU R3, [R1+0x558] ;  /* 0x0005580001037983 */ /* 0x000f220000300800 */
[----:B-1----:R-:W-:-:S03]  /*1d160*/  @!P2 IMAD.MOV.U32 R8, RZ, RZ, R0 ;  /* 0x000000ffff08a224 */ /* 0x002fc600078e0000 */
[----:B------:R0:W-:Y:S01]  /*1d170*/  STL [R1+0x4e0], R0 ;  /* 0x0004e00001007387 */ /* 0x0001e20000100800 */
[----:B------:R-:W-:-:S05]  /*1d180*/  IMAD.X R17, R7, 0x1, R17, P3 ;  /* 0x0000000107117824 */ /* 0x000fca00018e0611 */
[----:B------:R1:W-:Y:S01]  /*1d190*/  STL [R1+0x4dc], R17 ;  /* 0x0004dc1101007387 */ /* 0x0003e20000100800 */
[----:B------:R-:W-:-:S03]  /*1d1a0*/  IADD3 R2, P3, PT, R5, R2, RZ ;  /* 0x0000000205027210 */ /* 0x000fc60007f7e0ff */
[----:B0-----:R-:W2:Y:S02]  /*1d1b0*/  LDL.LU R0, [R1+0x190] ;  /* 0x0001900001007983 */ /* 0x001ea40000300800 */
[----:B------:R-:W-:Y:S02]  /*1d1c0*/  IMAD.X R4, R7, 0x1, R4, P3 ;  /* 0x0000000107047824 */ /* 0x000fe400018e0604 */
[----:B------:R-:W-:Y:S01]  /*1d1d0*/  STL [R1+0x520], R2 ;  /* 0x0005200201007387 */ /* 0x000fe20000100800 */
[----:B------:R-:W-:Y:S02]  /*1d1e0*/  @!P2 IMAD.MOV.U32 R9, RZ, RZ, R17 ;  /* 0x000000ffff09a224 */ /* 0x000fe400078e0011 */
[----:B-1----:R-:W-:Y:S01]  /*1d1f0*/  @!P2 IMAD.MOV.U32 R17, RZ, RZ, R4 ;  /* 0x000000ffff11a224 */ /* 0x002fe200078e0004 */
[----:B------:R0:W-:Y:S04]  /*1d200*/  STL [R1+0x51c], R4 ;  /* 0x00051c0401007387 */ /* 0x0001e80000100800 */
[----:B0-----:R-:W2:Y:S04]  /*1d210*/  LDL.LU R4, [R1+0x18c] ;  /* 0x00018c0001047983 */ /* 0x001ea80000300800 */
[----:B------:R0:W-:Y:S02]  /*1d220*/  STS.U8 [R6+UR6+0x9400], R10 ;  /* 0x0094000a06007988 */ /* 0x0001e40008000006 */
[----:B0-----:R-:W-:-:S02]  /*1d230*/  PRMT R10, RZ, 0x7610, R10 ;  /* 0x00007610ff0a7816 */ /* 0x001fc4000000000a */
[----:B------:R0:W-:Y:S04]  /*1d240*/  STS.U8 [R6+UR6+0x9800], R16 ;  /* 0x0098001006007988 */ /* 0x0001e80008000006 */
[----:B------:R1:W2:Y:S01]  /*1d250*/  @!P2 LDG.E.U8 R10, desc[UR14][R8.64] ;  /* 0x0000000e080aa981 */ /* 0x0002a2000c1e1100 */
[----:B0-----:R-:W-:-:S03]  /*1d260*/  @!P2 IMAD.MOV.U32 R16, RZ, RZ, R2 ;  /* 0x000000ffff10a224 */ /* 0x001fc600078e0002 */
[----:B------:R-:W2:Y:S01]  /*1d270*/  LDL.LU R2, [R1+0x1d0] ;  /* 0x0001d00001027983 */ /* 0x000ea20000300800 */
[----:B-1----:R-:W-:Y:S02]  /*1d280*/  PRMT R9, RZ, 0x7610, R9 ;  /* 0x00007610ff097816 */ /* 0x002fe40000000009 */
[----:B------:R-:W-:-:S04]  /*1d290*/  PRMT R8, RZ, 0x7610, R8 ;  /* 0x00007610ff087816 */ /* 0x000fc80000000008 */
[----:B------:R0:W2:Y:S01]  /*1d2a0*/  @!P2 LDG.E.U8 R9, desc[UR14][R16.64] ;  /* 0x0000000e1009a981 */ /* 0x0000a2000c1e1100 */
[----:B----4-:R-:W-:-:S05]  /*1d2b0*/  IADD3 R3, P3, PT, R5, R3, RZ ;  /* 0x0000000305037210 */ /* 0x010fca0007f7e0ff */
[----:B---3--:R-:W-:Y:S01]  /*1d2c0*/  IMAD.X R60, R7, 0x1, R60, P3 ;  /* 0x00000001073c7824 */ /* 0x008fe200018e063c */
[----:B------:R-:W-:Y:S01]  /*1d2d0*/  STL [R1+0x558], R3 ;  /* 0x0005580301007387 */ /* 0x000fe20000100800 */
[----:B0-----:R-:W-:Y:S02]  /*1d2e0*/  @!P2 IMAD.MOV.U32 R16, RZ, RZ, R3 ;  /* 0x000000ffff10a224 */ /* 0x001fe400078e0003 */
[----:B------:R-:W-:Y:S01]  /*1d2f0*/  @!P2 IMAD.MOV.U32 R17, RZ, RZ, R60 ;  /* 0x000000ffff11a224 */ /* 0x000fe200078e003c */
[----:B------:R0:W-:Y:S04]  /*1d300*/  STL [R1+0x554], R60 ;  /* 0x0005543c01007387 */ /* 0x0001e80000100800 */
[----:B------:R-:W3:Y:S04]  /*1d310*/  LDL.LU R62, [R1+0x1cc] ;  /* 0x0001cc00013e7983 */ /* 0x000ee80000300800 */
[----:B------:R1:W4:Y:S04]  /*1d320*/  @!P2 LDG.E.U8 R8, desc[UR14][R16.64] ;  /* 0x0000000e1008a981 */ /* 0x000328000c1e1100 */
[----:B0-----:R-:W4:Y:S04]  /*1d330*/  LDL.LU R60, [R1+0x20c] ;  /* 0x00020c00013c7983 */ /* 0x001f280000300800 */
[----:B------:R-:W4:Y:S01]  /*1d340*/  LDL.LU R3, [R1+0x210] ;  /* 0x0002100001037983 */ /* 0x000f220000300800 */
[----:B--2---:R-:W-:-:S05]  /*1d350*/  IADD3 R0, P3, PT, R5, R0, RZ ;  /* 0x0000000005007210 */ /* 0x004fca0007f7e0ff */
[----:B------:R-:W-:Y:S01]  /*1d360*/  STL [R1+0x190], R0 ;  /* 0x0001900001007387 */ /* 0x000fe20000100800 */
[----:B-1----:R-:W-:Y:S02]  /*1d370*/  @!P2 IMAD.MOV.U32 R16, RZ, RZ, R0 ;  /* 0x000000ffff10a224 */ /* 0x002fe400078e0000 */
[----:B------:R-:W-:-:S04]  /*1d380*/  IMAD.X R4, R7, 0x1, R4, P3 ;  /* 0x0000000107047824 */ /* 0x000fc800018e0604 */
[----:B------:R-:W-:Y:S01]  /*1d390*/  @!P2 IMAD.MOV.U32 R17, RZ, RZ, R4 ;  /* 0x000000ffff11a224 */ /* 0x000fe200078e0004 */
[----:B------:R0:W-:Y:S04]  /*1d3a0*/  STL [R1+0x18c], R4 ;  /* 0x00018c0401007387 */ /* 0x0001e80000100800 */
[----:B0-----:R-:W2:Y:S04]  /*1d3b0*/  LDL.LU R4, [R1+0x264] ;  /* 0x0002640001047983 */ /* 0x001ea80000300800 */
[----:B------:R-:W2:Y:S04]  /*1d3c0*/  LDL.LU R0, [R1+0x268] ;  /* 0x0002680001007983 */ /* 0x000ea80000300800 */
[----:B------:R0:W-:Y:S01]  /*1d3d0*/  STS.U8 [R6+UR6+0x9c00], R48 ;  /* 0x009c003006007988 */ /* 0x0001e20008000006 */
[----:B------:R-:W-:-:S03]  /*1d3e0*/  IADD3 R2, P3, PT, R5, R2, RZ ;  /* 0x0000000205027210 */ /* 0x000fc60007f7e0ff */
[----:B------:R-:W-:Y:S01]  /*1d3f0*/  STS.U8 [R6+UR6+0xa000], R19 ;  /* 0x00a0001306007988 */ /* 0x000fe20008000006 */
[----:B0-----:R-:W-:-:S03]  /*1d400*/  PRMT R48, RZ, 0x7610, R48 ;  /* 0x00007610ff307816 */ /* 0x001fc60000000030 */
[----:B------:R0:W-:Y:S04]  /*1d410*/  STS.U8 [R6+UR6+0xa400], R15 ;  /* 0x00a4000f06007988 */ /* 0x0001e80008000006 */
[----:B------:R1:W-:Y:S04]  /*1d420*/  STL [R1+0x1d0], R2 ;  /* 0x0001d00201007387 */ /* 0x0003e80000100800 */
[----:B------:R1:W2:Y:S01]  /*1d430*/  @!P2 LDG.E.U8 R48, desc[UR14][R16.64] ;  /* 0x0000000e1030a981 */ /* 0x0002a2000c1e1100 */
[----:B0-----:R-:W-:-:S03]  /*1d440*/  PRMT R15, RZ, 0x7610, R15 ;  /* 0x00007610ff0f7816 */ /* 0x001fc6000000000f */
[----:B------:R0:W-:Y:S01]  /*1d450*/  STS.U8 [R6+UR6+0xa800], R18 ;  /* 0x00a8001206007988 */ /* 0x0001e20008000006 */
[----:B-1----:R-:W-:Y:S02]  /*1d460*/  @!P2 IMAD.MOV.U32 R16, RZ, RZ, R2 ;  /* 0x000000ffff10a224 */ /* 0x002fe400078e0002 */
[----:B---3--:R-:W-:-:S04]  /*1d470*/  IMAD.X R62, R7, 0x1, R62, P3 ;  /* 0x00000001073e7824 */ /* 0x008fc800018e063e */
[----:B------:R-:W-:Y:S01]  /*1d480*/  @!P2 IMAD.MOV.U32 R17, RZ, RZ, R62 ;  /* 0x000000ffff11a224 */ /* 0x000fe200078e003e */
[----:B------:R-:W-:Y:S04]  /*1d490*/  STL [R1+0x1cc], R62 ;  /* 0x0001cc3e01007387 */ /* 0x000fe80000100800 */
[----:B------:R-:W3:Y:S01]  /*1d4a0*/  LDL.LU R2, [R1+0x2a8] ;  /* 0x0002a80001027983 */ /* 0x000ee20000300800 */
[----:B----4-:R-:W-:-:S03]  /*1d4b0*/  IADD3 R3, P3, PT, R5, R3, RZ ;  /* 0x0000000305037210 */ /* 0x010fc60007f7e0ff */
[----:B------:R1:W4:Y:S02]  /*1d4c0*/  @!P2 LDG.E.U8 R15, desc[UR14][R16.64] ;  /* 0x0000000e100fa981 */ /* 0x000324000c1e1100 */
[----:B------:R-:W-:Y:S02]  /*1d4d0*/  IMAD.X R60, R7, 0x1, R60, P3 ;  /* 0x00000001073c7824 */ /* 0x000fe400018e063c */
[----:B------:R-:W-:Y:S01]  /*1d4e0*/  STL [R1+0x210], R3 ;  /* 0x0002100301007387 */ /* 0x000fe20000100800 */
[----:B0-----:R-:W-:Y:S02]  /*1d4f0*/  @!P2 IMAD.MOV.U32 R18, RZ, RZ, R3 ;  /* 0x000000ffff12a224 */ /* 0x001fe400078e0003 */
[----:B------:R-:W-:Y:S01]  /*1d500*/  @!P2 IMAD.MOV.U32 R19, RZ, RZ, R60 ;  /* 0x000000ffff13a224 */ /* 0x000fe200078e003c */
[----:B------:R0:W-:Y:S01]  /*1d510*/  STL [R1+0x20c], R60 ;  /* 0x00020c3c01007387 */ /* 0x0001e20000100800 */
[----:B-1----:R-:W-:-:S06]  /*1d520*/  PRMT R16, RZ, 0x7610, R16 ;  /* 0x00007610ff107816 */ /* 0x002fcc0000000010 */
[----:B------:R1:W4:Y:S04]  /*1d530*/  @!P2 LDG.E.U8 R16, desc[UR14][R18.64] ;  /* 0x0000000e1210a981 */ /* 0x000328000c1e1100 */
[----:B0-----:R-:W4:Y:S04]  /*1d540*/  LDL.LU R60, [R1+0x2a4] ;  /* 0x0002a400013c7983 */ /* 0x001f280000300800 */
[----:B------:R-:W4:Y:S01]  /*1d550*/  LDL.LU R3, [R1+0x2e8] ;  /* 0x0002e80001037983 */ /* 0x000f220000300800 */
[----:B--2---:R-:W-:-:S05]  /*1d560*/  IADD3 R0, P3, PT, R5, R0, RZ ;  /* 0x0000000005007210 */ /* 0x004fca0007f7e0ff */
[----:B------:R-:W-:Y:S01]  /*1d570*/  IMAD.X R4, R7, 0x1, R4, P3 ;  /* 0x0000000107047824 */ /* 0x000fe200018e0604 */
[----:B------:R-:W-:Y:S01]  /*1d580*/  STL [R1+0x268], R0 ;  /* 0x0002680001007387 */ /* 0x000fe20000100800 */
[----:B-1----:R-:W-:Y:S02]  /*1d590*/  @!P2 IMAD.MOV.U32 R18, RZ, RZ, R0 ;  /* 0x000000ffff12a224 */ /* 0x002fe400078e0000 */
[----:B------:R-:W-:Y:S01]  /*1d5a0*/  @!P2 IMAD.MOV.U32 R19, RZ, RZ, R4 ;  /* 0x000000ffff13a224 */ /* 0x000fe200078e0004 */
[----:B------:R0:W-:Y:S04]  /*1d5b0*/  STL [R1+0x264], R4 ;  /* 0x0002640401007387 */ /* 0x0001e80000100800 */
[----:B------:R-:W2:Y:S04]  /*1d5c0*/  LDL.LU R62, [R1+0x2e4] ;  /* 0x0002e400013e7983 */ /* 0x000ea80000300800 */
[----:B0-----:R-:W2:Y:S04]  /*1d5d0*/  LDL.LU R4, [R1+0x324] ;  /* 0x0003240001047983 */ /* 0x001ea80000300800 */
[----:B------:R-:W2:Y:S01]  /*1d5e0*/  LDL.LU R0, [R1+0x328] ;  /* 0x0003280001007983 */ /* 0x000ea20000300800 */
[----:B------:R-:W-:-:S03]  /*1d5f0*/  PRMT R17, RZ, 0x7610, R17 ;  /* 0x00007610ff117816 */ /* 0x000fc60000000011 */
[----:B------:R-:W-:Y:S04]  /*1d600*/  STS.U8 [R6+UR6+0xac00], R21 ;  /* 0x00ac001506007988 */ /* 0x000fe80008000006 */
[----:B------:R0:W-:Y:S04]  /*1d610*/  STS.U8 [R6+UR6+0xb000], R20 ;  /* 0x00b0001406007988 */ /* 0x0001e80008000006 */
[----:B------:R1:W2:Y:S02]  /*1d620*/  @!P2 LDG.E.U8 R17, desc[UR14][R18.64] ;  /* 0x0000000e1211a981 */ /* 0x0002a4000c1e1100 */
[----:B-1----:R-:W-:-:S02]  /*1d630*/  PRMT R18, RZ, 0x7610, R18 ;  /* 0x00007610ff127816 */ /* 0x002fc40000000012 */
[----:B---3--:R-:W-:-:S05]  /*1d640*/  IADD3 R2, P3, PT, R5, R2, RZ ;  /* 0x0000000205027210 */ /* 0x008fca0007f7e0ff */
[----:B------:R-:W-:Y:S01]  /*1d650*/  STL [R1+0x2a8], R2 ;  /* 0x0002a80201007387 */ /* 0x000fe20000100800 */
[----:B0-----:R-:W-:Y:S02]  /*1d660*/  @!P2 IMAD.MOV.U32 R20, RZ, RZ, R2 ;  /* 0x000000ffff14a224 */ /* 0x001fe400078e0002 */
[----:B----4-:R-:W-:Y:S01]  /*1d670*/  IMAD.X R60, R7, 0x1, R60, P3 ;  /* 0x00000001073c7824 */ /* 0x010fe200018e063c */
[----:B------:R-:W-:-:S04]  /*1d680*/  IADD3 R3, P3, PT, R5, R3, RZ ;  /* 0x0000000305037210 */ /* 0x000fc80007f7e0ff */
[----:B------:R0:W-:Y:S01]  /*1d690*/  STL [R1+0x2a4], R60 ;  /* 0x0002a43c01007387 */ /* 0x0001e20000100800 */
[----:B------:R-:W-:-:S05]  /*1d6a0*/  @!P2 IMAD.MOV.U32 R21, RZ, RZ, R60 ;  /* 0x000000ffff15a224 */ /* 0x000fca00078e003c */
[----:B------:R1:W3:Y:S04]  /*1d6b0*/  @!P2 LDG.E.U8 R18, desc[UR14][R20.64] ;  /* 0x0000000e1412a981 */ /* 0x0002e8000c1e1100 */
[----:B0-----:R-:W4:Y:S04]  /*1d6c0*/  LDL.LU R60, [R1+0x364] ;  /* 0x00036400013c7983 */ /* 0x001f280000300800 */
[----:B------:R-:W3:Y:S01]  /*1d6d0*/  LDL.LU R2, [R1+0x368] ;  /* 0x0003680001027983 */ /* 0x000ee20000300800 */
[----:B-1----:R-:W-:-:S03]  /*1d6e0*/  @!P2 IMAD.MOV.U32 R20, RZ, RZ, R3 ;  /* 0x000000ffff14a224 */ /* 0x002fc600078e0003 */
[----:B------:R0:W-:Y:S01]  /*1d6f0*/  STL [R1+0x2e8], R3 ;  /* 0x0002e80301007387 */ /* 0x0001e20000100800 */
[----:B--2---:R-:W-:-:S05]  /*1d700*/  IMAD.X R62, R7, 0x1, R62, P3 ;  /* 0x00000001073e7824 */ /* 0x004fca00018e063e */
[----:B------:R1:W-:Y:S04]  /*1d710*/  STL [R1+0x2e4], R62 ;  /* 0x0002e43e01007387 */ /* 0x0003e80000100800 */
[----:B0-----:R-:W2:Y:S01]  /*1d720*/  LDL.LU R3, [R1+0x3a8] ;  /* 0x0003a80001037983 */ /* 0x001ea20000300800 */
[----:B------:R-:W-:-:S05]  /*1d730*/  IADD3 R0, P3, PT, R5, R0, RZ ;  /* 0x0000000005007210 */ /* 0x000fca0007f7e0ff */
[----:B------:R-:W-:Y:S01]  /*1d740*/  IMAD.X R4, R7, 0x1, R4, P3 ;  /* 0x0000000107047824 */ /* 0x000fe200018e0604 */
[----:B------:R-:W-:Y:S01]  /*1d750*/  STL [R1+0x328], R0 ;  /* 0x0003280001007387 */ /* 0x000fe20000100800 */
[----:B------:R-:W-:-:S03]  /*1d760*/  @!P2 IMAD.MOV.U32 R21, RZ, RZ, R62 ;  /* 0x000000ffff15a224 */ /* 0x000fc600078e003e */
[----:B------:R-:W-:Y:S04]  /*1d770*/  STL [R1+0x324], R4 ;  /* 0x0003240401007387 */ /* 0x000fe80000100800 */
[----:B-1----:R-:W2:Y:S01]  /*1d780*/  LDL.LU R62, [R1+0x3a4] ;  /* 0x0003a400013e7983 */ /* 0x002ea20000300800 */
[----:B------:R-:W0:Y:S01]  /*1d790*/  S2R R93, SR_TID.X ;  /* 0x00000000005d7919 */ /* 0x000e220000002100 */
[----:B------:R-:W-:Y:S02]  /*1d7a0*/  PRMT R19, RZ, 0x7610, R19 ;  /* 0x00007610ff137816 */ /* 0x000fe40000000013 */
[----:B------:R1:W-:Y:S04]  /*1d7b0*/  STS.U8 [R6+UR6+0xb400], R23 ;  /* 0x00b4001706007988 */ /* 0x0003e80008000006 */
[----:B------:R1:W2:Y:S04]  /*1d7c0*/  @!P2 LDG.E.U8 R19, desc[UR14][R20.64] ;  /* 0x0000000e1413a981 */ /* 0x0002a8000c1e1100 */
[----:B------:R1:W-:Y:S02]  /*1d7d0*/  STS.U8 [R6+UR6+0xb800], R22 ;  /* 0x00b8001606007988 */ /* 0x0003e40008000006 */
[----:B-1----:R-:W-:Y:S01]  /*1d7e0*/  @!P2 IMAD.MOV.U32 R23, RZ, RZ, R4 ;  /* 0x000000ffff17a224 */ /* 0x002fe200078e0004 */
[----:B------:R-:W-:Y:S01]  /*1d7f0*/  PRMT R20, RZ, 0x7610, R20 ;  /* 0x00007610ff147816 */ /* 0x000fe20000000014 */
[----:B------:R-:W-:-:S02]  /*1d800*/  @!P2 IMAD.MOV.U32 R22, RZ, RZ, R0 ;  /* 0x000000ffff16a224 */ /* 0x000fc400078e0000 */
[----:B------:R-:W2:Y:S04]  /*1d810*/  LDL.LU R0, [R1+0x3e8] ;  /* 0x0003e80001007983 */ /* 0x000ea80000300800 */
[----:B------:R1:W2:Y:S01]  /*1d820*/  @!P2 LDG.E.U8 R20, desc[UR14][R22.64] ;  /* 0x0000000e1614a981 */ /* 0x0002a2000c1e1100 */
[----:B0-----:R-:W-:-:S04]  /*1d830*/  LOP3.LUT R93, R93, 0x7f, RZ, 0xc0, !PT ;  /* 0x0000007f5d5d7812 */ /* 0x001fc800078ec0ff */
[----:B------:R-:W-:Y:S01]  /*1d840*/  LOP3.LUT R4, R93, 0x10, RZ, 0x3c, !PT ;  /* 0x000000105d047812 */ /* 0x000fe200078e3cff */
[----:B------:R-:W-:Y:S04]  /*1d850*/  STS.U8 [R6+UR6+0xbc00], R25 ;  /* 0x00bc001906007988 */ /* 0x000fe80008000006 */
[----:B------:R-:W-:Y:S01]  /*1d860*/  STS.U8 [R4+UR6+0x8080], R24 ;  /* 0x0080801804007988 */ /* 0x000fe20008000006 */
[----:B---3--:R-:W-:-:S05]  /*1d870*/  IADD3 R2, P3, PT, R5, R2, RZ ;  /* 0x0000000205027210 */ /* 0x008fca0007f7e0ff */
[----:B----4-:R-:W-:Y:S01]  /*1d880*/  IMAD.X R60, R7, 0x1, R60, P3 ;  /* 0x00000001073c7824 */ /* 0x010fe200018e063c */
[----:B------:R-:W-:Y:S01]  /*1d890*/  STL [R1+0x368], R2 ;  /* 0x0003680201007387 */ /* 0x000fe20000100800 */
[----:B-1----:R-:W-:Y:S02]  /*1d8a0*/  @!P2 IMAD.MOV.U32 R22, RZ, RZ, R2 ;  /* 0x000000ffff16a224 */ /* 0x002fe400078e0002 */
[----:B------:R-:W-:Y:S01]  /*1d8b0*/  @!P2 IMAD.MOV.U32 R23, RZ, RZ, R60 ;  /* 0x000000ffff17a224 */ /* 0x000fe200078e003c */
[----:B------:R0:W-:Y:S04]  /*1d8c0*/  STL [R1+0x364], R60 ;  /* 0x0003643c01007387 */ /* 0x0001e80000100800 */
[----:B------:R-:W3:Y:S04]  /*1d8d0*/  LDL.LU R63, [R1+0x3e4] ;  /* 0x0003e400013f7983 */ /* 0x000ee80000300800 */
[----:B0-----:R-:W4:Y:S04]  /*1d8e0*/  LDL.LU R60, [R1+0x424] ;  /* 0x00042400013c7983 */ /* 0x001f280000300800 */
[----:B------:R-:W4:Y:S01]  /*1d8f0*/  LDL.LU R2, [R1+0x428] ;  /* 0x0004280001027983 */ /* 0x000f220000300800 */
[----:B--2---:R-:W-:-:S05]  /*1d900*/  IADD3 R3, P3, PT, R5, R3, RZ ;  /* 0x0000000305037210 */ /* 0x004fca0007f7e0ff */
[----:B------:R-:W-:Y:S01]  /*1d910*/  STL [R1+0x3a8], R3 ;  /* 0x0003a80301007387 */ /* 0x000fe20000100800 */
[----:B------:R-:W-:Y:S02]  /*1d920*/  @!P2 IMAD.MOV.U32 R24, RZ, RZ, R3 ;  /* 0x000000ffff18a224 */ /* 0x000fe400078e0003 */
[----:B------:R-:W-:-:S04]  /*1d930*/  IMAD.X R62, R7, 0x1, R62, P3 ;  /* 0x00000001073e7824 */ /* 0x000fc800018e063e */
[----:B------:R-:W-:Y:S01]  /*1d940*/  @!P2 IMAD.MOV.U32 R25, RZ, RZ, R62 ;  /* 0x000000ffff19a224 */ /* 0x000fe200078e003e */
[----:B------:R0:W-:Y:S04]  /*1d950*/  STL [R1+0x3a4], R62 ;  /* 0x0003a43e01007387 */ /* 0x0001e80000100800 */
[----:B0-----:R-:W2:Y:S04]  /*1d960*/  LDL.LU R62, [R1+0x464] ;  /* 0x00046400013e7983 */ /* 0x001ea80000300800 */
[----:B------:R-:W2:Y:S01]  /*1d970*/  LDL.LU R3, [R1+0x468] ;  /* 0x0004680001037983 */ /* 0x000ea20000300800 */
[----:B------:R-:W-:-:S06]  /*1d980*/  PRMT R21, RZ, 0x7610, R21 ;  /* 0x00007610ff157816 */ /* 0x000fcc0000000015 */
[----:B------:R0:W2:Y:S01]  /*1d990*/  @!P2 LDG.E.U8 R21, desc[UR14][R22.64] ;  /* 0x0000000e1615a981 */ /* 0x0000a2000c1e1100 */
[----:B------:R-:W-:Y:S02]  /*1d9a0*/  IADD3 R0, P3, PT, R5, R0, RZ ;  /* 0x0000000005007210 */ /* 0x000fe40007f7e0ff */
[----:B0-----:R-:W-:-:S03]  /*1d9b0*/  PRMT R22, RZ, 0x7610, R22 ;  /* 0x00007610ff167816 */ /* 0x001fc60000000016 */
[----:B------:R0:W-:Y:S01]  /*1d9c0*/  STL [R1+0x3e8], R0 ;  /* 0x0003e80001007387 */ /* 0x0001e20000100800 */
[----:B------:R-:W-:-:S03]  /*1d9d0*/  PRMT R23, RZ, 0x7610, R23 ;  /* 0x00007610ff177816 */ /* 0x000fc60000000017 */
[----:B------:R1:W2:Y:S04]  /*1d9e0*/  @!P2 LDG.E.U8 R22, desc[UR14][R24.64] ;  /* 0x0000000e1816a981 */ /* 0x0002a8000c1e1100 */
[----:B------:R0:W-:Y:S01]  /*1d9f0*/  STS.U8 [R4+UR6+0x8480], R27 ;  /* 0x0084801b04007988 */ /* 0x0001e20008000006 */
[----:B-1----:R-:W-:-:S03]  /*1da00*/  @!P2 IMAD.MOV.U32 R24, RZ, RZ, R0 ;  /* 0x000000ffff18a224 */ /* 0x002fc600078e0000 */
[----:B------:R1:W-:Y:S01]  /*1da10*/  STS.U8 [R4+UR6+0x8880], R26 ;  /* 0x0088801a04007988 */ /* 0x0003e20008000006 */
[----:B---3--:R-:W-:-:S04]  /*1da20*/  IMAD.X R63, R7, 0x1, R63, P3 ;  /* 0x00000001073f7824 */ /* 0x008fc800018e063f */
[----:B------:R-:W-:Y:S01]  /*1da30*/  @!P2 IMAD.MOV.U32 R25, RZ, RZ, R63 ;  /* 0x000000ffff19a224 */ /* 0x000fe200078e003f */
[----:B------:R-:W-:Y:S04]  /*1da40*/  STL [R1+0x3e4], R63 ;  /* 0x0003e43f01007387 */ /* 0x000fe80000100800 */
[----:B0-----:R-:W3:Y:S01]  /*1da50*/  LDL.LU R0, [R1+0x4a8] ;  /* 0x0004a80001007983 */ /* 0x001ee20000300800 */
[----:B----4-:R-:W-:-:S03]  /*1da60*/  IADD3 R2, P3, PT, R5, R2, RZ ;  /* 0x0000000205027210 */ /* 0x010fc60007f7e0ff */
[----:B------:R0:W4:Y:S02]  /*1da70*/  @!P2 LDG.E.U8 R23, desc[UR14][R24.64] ;  /* 0x0000000e1817a981 */ /* 0x000124000c1e1100 */
[----:B------:R-:W-:Y:S02]  /*1da80*/  IMAD.X R60, R7, 0x1, R60, P3 ;  /* 0x00000001073c7824 */ /* 0x000fe400018e063c */
[----:B------:R-:W-:Y:S02]  /*1da90*/  STL [R1+0x428], R2 ;  /* 0x0004280201007387 */ /* 0x000fe40000100800 */
[----:B------:R-:W-:Y:S02]  /*1daa0*/  @!P2 IMAD.MOV.U32 R27, RZ, RZ, R60 ;  /* 0x000000ffff1ba224 */ /* 0x000fe400078e003c */
[----:B------:R0:W-:Y:S01]  /*1dab0*/  STL [R1+0x424], R60 ;  /* 0x0004243c01007387 */ /* 0x0001e20000100800 */
[----:B-1----:R-:W-:Y:S01]  /*1dac0*/  @!P2 IMAD.MOV.U32 R26, RZ, RZ, R2 ;  /* 0x000000ffff1aa224 */ /* 0x002fe200078e0002 */
[----:B0-----:R-:W-:-:S06]  /*1dad0*/  PRMT R24, RZ, 0x7610, R24 ;  /* 0x00007610ff187816 */ /* 0x001fcc0000000018 */
[----:B------:R0:W4:Y:S04]  /*1dae0*/  @!P2 LDG.E.U8 R24, desc[UR14][R26.64] ;  /* 0x0000000e1a18a981 */ /* 0x000128000c1e1100 */
[----:B------:R-:W4:Y:S04]  /*1daf0*/  LDL.LU R60, [R1+0x4a4] ;  /* 0x0004a400013c7983 */ /* 0x000f280000300800 */
[----:B------:R-:W4:Y:S01]  /*1db00*/  LDL.LU R2, [R1+0x4e8] ;  /* 0x0004e80001027983 */ /* 0x000f220000300800 */
[----:B--2---:R-:W-:-:S05]  /*1db10*/  IADD3 R3, P3, PT, R5, R3, RZ ;  /* 0x0000000305037210 */ /* 0x004fca0007f7e0ff */
[----:B------:R-:W-:Y:S01]  /*1db20*/  IMAD.X R62, R7, 0x1, R62, P3 ;  /* 0x00000001073e7824 */ /* 0x000fe200018e063e */
[----:B------:R-:W-:Y:S01]  /*1db30*/  STL [R1+0x468], R3 ;  /* 0x0004680301007387 */ /* 0x000fe20000100800 */
[----:B0-----:R-:W-:Y:S02]  /*1db40*/  @!P2 IMAD.MOV.U32 R26, RZ, RZ, R3 ;  /* 0x000000ffff1aa224 */ /* 0x001fe400078e0003 */
        /* <DEDUP_REMOVED lines=21> */
[----:B------:R0:W-:Y:S04]  /*1dca0*/  STL [R1+0x4e8], R2 ;  /* 0x0004e80201007387 */ /* 0x0001e80000100800 */
[----:B------:R1:W-:Y:S01]  /*1dcb0*/  STS.U8 [R4+UR6+0x9480], R31 ;  /* 0x0094801f04007988 */ /* 0x0003e20008000006 */
[----:B--2---:R-:W-:-:S05]  /*1dcc0*/  IMAD.X R63, R7, 0x1, R63, P3 ;  /* 0x00000001073f7824 */ /* 0x004fca00018e063f */
[----:B------:R-:W-:Y:S04]  /*1dcd0*/  STL [R1+0x4e4], R63 ;  /* 0x0004e43f01007387 */ /* 0x000fe80000100800 */
[----:B0-----:R-:W2:Y:S01]  /*1dce0*/  LDL.LU R2, [R1+0x198] ;  /* 0x0001980001027983 */ /* 0x001ea20000300800 */
[----:B------:R-:W-:-:S05]  /*1dcf0*/  IADD3 R3, P3, PT, R5, R3, RZ ;  /* 0x0000000305037210 */ /* 0x000fca0007f7e0ff */
[----:B------:R-:W-:Y:S01]  /*1dd00*/  IMAD.X R62, R7, 0x1, R62, P3 ;  /* 0x00000001073e7824 */ /* 0x000fe200018e063e */
[----:B------:R-:W-:Y:S03]  /*1dd10*/  STL [R1+0x528], R3 ;  /* 0x0005280301007387 */ /* 0x000fe60000100800 */
[----:B-1----:R-:W-:Y:S01]  /*1dd20*/  @!P2 IMAD.MOV.U32 R31, RZ, RZ, R62 ;  /* 0x000000ffff1fa224 */ /* 0x002fe200078e003e */
[----:B------:R0:W-:Y:S04]  /*1dd30*/  STL [R1+0x524], R62 ;  /* 0x0005243e01007387 */ /* 0x0001e80000100800 */
[----:B0-----:R-:W2:Y:S01]  /*1dd40*/  LDL.LU R62, [R1+0x194] ;  /* 0x00019400013e7983 */ /* 0x001ea20000300800 */
[----:B------:R-:W-:Y:S01]  /*1dd50*/  PRMT R27, RZ, 0x7610, R27 ;  /* 0x00007610ff1b7816 */ /* 0x000fe2000000001b */
[----:B------:R-:W-:-:S02]  /*1dd60*/  @!P2 IMAD.MOV.U32 R29, RZ, RZ, R63 ;  /* 0x000000ffff1da224 */ /* 0x000fc400078e003f */
[----:B------:R0:W-:Y:S04]  /*1dd70*/  STS.U8 [R4+UR6+0x9880], R30 ;  /* 0x0098801e04007988 */ /* 0x0001e80008000006 */
[----:B------:R1:W2:Y:S01]  /*1dd80*/  @!P2 LDG.E.U8 R27, desc[UR14][R28.64] ;  /* 0x0000000e1c1ba981 */ /* 0x0002a2000c1e1100 */
[----:B0-----:R-:W-:-:S03]  /*1dd90*/  @!P2 IMAD.MOV.U32 R30, RZ, RZ, R3 ;  /* 0x000000ffff1ea224 */ /* 0x001fc600078e0003 */
[----:B------:R-:W2:Y:S01]  /*1dda0*/  LDL.LU R3, [R1+0x1d8] ;  /* 0x0001d80001037983 */ /* 0x000ea20000300800 */
[----:B-1----:R-:W-:-:S06]  /*1ddb0*/  PRMT R28, RZ, 0x7610, R28 ;  /* 0x00007610ff1c7816 */ /* 0x002fcc000000001c */
[----:B------:R0:W2:Y:S04]  /*1ddc0*/  @!P2 LDG.E.U8 R28, desc[UR14][R30.64] ;  /* 0x0000000e1e1ca981 */ /* 0x0000a8000c1e1100 */
[----:B------:R-:W-:Y:S04]  /*1ddd0*/  STS.U8 [R4+UR6+0x9c80], R33 ;  /* 0x009c802104007988 */ /* 0x000fe80008000006 */
[----:B------:R-:W-:Y:S01]  /*1dde0*/  STS.U8 [R4+UR6+0xa080], R32 ;  /* 0x00a0802004007988 */ /* 0x000fe20008000006 */
[----:B---3--:R-:W-:-:S05]  /*1ddf0*/  IADD3 R0, P3, PT, R5, R0, RZ ;  /* 0x0000000005007210 */ /* 0x008fca0007f7e0ff */
[----:B----4-:R-:W-:Y:S01]  /*1de00*/  IMAD.X R60, R7, 0x1, R60, P3 ;  /* 0x00000001073c7824 */ /* 0x010fe200018e063c */
[----:B------:R-:W-:Y:S01]  /*1de10*/  STL [R1+0x560], R0 ;  /* 0x0005600001007387 */ /* 0x000fe20000100800 */
[----:B0-----:R-:W-:Y:S02]  /*1de20*/  @!P2 IMAD.MOV.U32 R30, RZ, RZ, R0 ;  /* 0x000000ffff1ea224 */ /* 0x001fe400078e0000 */
        /* <DEDUP_REMOVED lines=13> */
[----:B------:R-:W-:-:S02]  /*1df00*/  PRMT R29, RZ, 0x7610, R29 ;  /* 0x00007610ff1d7816 */ /* 0x000fc4000000001d */
[----:B------:R-:W-:-:S04]  /*1df10*/  IADD3 R3, P3, PT, R5, R3, RZ ;  /* 0x0000000305037210 */ /* 0x000fc80007f7e0ff */
[----:B------:R0:W2:Y:S04]  /*1df20*/  @!P2 LDG.E.U8 R29, desc[UR14][R30.64] ;  /* 0x0000000e1e1da981 */ /* 0x0000a8000c1e1100 */
[----:B------:R1:W-:Y:S01]  /*1df30*/  STL [R1+0x1d8], R3 ;  /* 0x0001d80301007387 */ /* 0x0003e20000100800 */
[----:B0-----:R-:W-:Y:S02]  /*1df40*/  PRMT R30, RZ, 0x7610, R30 ;  /* 0x00007610ff1e7816 */ /* 0x001fe4000000001e */
[----:B------:R-:W-:-:S04]  /*1df50*/  PRMT R31, RZ, 0x7610, R31 ;  /* 0x00007610ff1f7816 */ /* 0x000fc8000000001f */
[----:B------:R0:W2:Y:S04]  /*1df60*/  @!P2 LDG.E.U8 R30, desc[UR14][R32.64] ;  /* 0x0000000e201ea981 */ /* 0x0000a8000c1e1100 */
[----:B------:R1:W-:Y:S01]  /*1df70*/  STS.U8 [R4+UR6+0xa480], R35 ;  /* 0x00a4802304007988 */ /* 0x0003e20008000006 */
[----:B0-----:R-:W-:-:S03]  /*1df80*/  @!P2 IMAD.MOV.U32 R32, RZ, RZ, R3 ;  /* 0x000000ffff20a224 */ /* 0x001fc600078e0003 */
[----:B------:R0:W-:Y:S01]  /*1df90*/  STS.U8 [R4+UR6+0xa880], R34 ;  /* 0x00a8802204007988 */ /* 0x0001e20008000006 */
[----:B---3--:R-:W-:-:S04]  /*1dfa0*/  IMAD.X R63, R7, 0x1, R63, P3 ;  /* 0x00000001073f7824 */ /* 0x008fc800018e063f */
[----:B------:R-:W-:Y:S01]  /*1dfb0*/  @!P2 IMAD.MOV.U32 R33, RZ, RZ, R63 ;  /* 0x000000ffff21a224 */ /* 0x000fe200078e003f */
[----:B------:R-:W-:Y:S04]  /*1dfc0*/  STL [R1+0x1d4], R63 ;  /* 0x0001d43f01007387 */ /* 0x000fe80000100800 */
[----:B-1----:R-:W3:Y:S01]  /*1dfd0*/  LDL.LU R3, [R1+0x2b0] ;  /* 0x0002b00001037983 */ /* 0x002ee20000300800 */
[----:B----4-:R-:W-:-:S03]  /*1dfe0*/  IADD3 R0, P3, PT, R5, R0, RZ ;  /* 0x0000000005007210 */ /* 0x010fc60007f7e0ff */
[----:B------:R1:W4:Y:S02]  /*1dff0*/  @!P2 LDG.E.U8 R31, desc[UR14][R32.64] ;  /* 0x0000000e201fa981 */ /* 0x000324000c1e1100 */
[----:B------:R-:W-:Y:S02]  /*1e000*/  IMAD.X R60, R7, 0x1, R60, P3 ;  /* 0x00000001073c7824 */ /* 0x000fe400018e063c */
[----:B------:R-:W-:Y:S02]  /*1e010*/  STL [R1+0x218], R0 ;  /* 0x0002180001007387 */ /* 0x000fe40000100800 */
[----:B------:R-:W-:Y:S02]  /*1e020*/  @!P2 IMAD.MOV.U32 R35, RZ, RZ, R60 ;  /* 0x000000ffff23a224 */ /* 0x000fe400078e003c */
[----:B------:R1:W-:Y:S01]  /*1e030*/  STL [R1+0x214], R60 ;  /* 0x0002143c01007387 */ /* 0x0003e20000100800 */
[----:B0-----:R-:W-:Y:S01]  /*1e040*/  @!P2 IMAD.MOV.U32 R34, RZ, RZ, R0 ;  /* 0x000000ffff22a224 */ /* 0x001fe200078e0000 */
[----:B-1----:R-:W-:-:S06]  /*1e050*/  PRMT R32, RZ, 0x7610, R32 ;  /* 0x00007610ff207816 */ /* 0x002fcc0000000020 */
        /* <DEDUP_REMOVED lines=17> */
[----:B------:R-:W-:Y:S01]  /*1e170*/  STS.U8 [R4+UR6+0xb480], R39 ;  /* 0x00b4802704007988 */ /* 0x000fe20008000006 */
        /* <DEDUP_REMOVED lines=13> */
[----:B------:R-:W-:Y:S04]  /*1e250*/  STL [R1+0x2ec], R63 ;  /* 0x0002ec3f01007387 */ /* 0x000fe80000100800 */
[----:B0-----:R-:W2:Y:S01]  /*1e260*/  LDL.LU R0, [R1+0x3b0] ;  /* 0x0003b00001007983 */ /* 0x001ea20000300800 */
[----:B------:R-:W-:-:S05]  /*1e270*/  IADD3 R2, P3, PT, R5, R2, RZ ;  /* 0x0000000205027210 */ /* 0x000fca0007f7e0ff */
[----:B------:R-:W-:Y:S01]  /*1e280*/  IMAD.X R62, R7, 0x1, R62, P3 ;  /* 0x00000001073e7824 */ /* 0x000fe200018e063e */
[----:B------:R-:W-:Y:S03]  /*1e290*/  STL [R1+0x330], R2 ;  /* 0x0003300201007387 */ /* 0x000fe60000100800 */
[----:B------:R-:W-:Y:S01]  /*1e2a0*/  @!P2 IMAD.MOV.U32 R39, RZ, RZ, R62 ;  /* 0x000000ffff27a224 */ /* 0x000fe200078e003e */
[----:B------:R0:W-:Y:S04]  /*1e2b0*/  STL [R1+0x32c], R62 ;  /* 0x00032c3e01007387 */ /* 0x0001e80000100800 */
[----:B0-----:R-:W2:Y:S01]  /*1e2c0*/  LDL.LU R62, [R1+0x3ac] ;  /* 0x0003ac00013e7983 */ /* 0x001ea20000300800 */
[----:B------:R-:W0:Y:S01]  /*1e2d0*/  S2R R93, SR_TID.X ;  /* 0x00000000005d7919 */ /* 0x000e220000002100 */
[----:B------:R-:W-:Y:S01]  /*1e2e0*/  PRMT R35, RZ, 0x7610, R35 ;  /* 0x00007610ff237816 */ /* 0x000fe20000000023 */
[----:B------:R-:W-:Y:S01]  /*1e2f0*/  @!P2 IMAD.MOV.U32 R37, RZ, RZ, R63 ;  /* 0x000000ffff25a224 */ /* 0x000fe200078e003f */
[----:B------:R1:W-:Y:S04]  /*1e300*/  STS.U8 [R4+UR6+0xb880], R38 ;  /* 0x00b8802604007988 */ /* 0x0003e80008000006 */
[----:B------:R1:W2:Y:S02]  /*1e310*/  @!P2 LDG.E.U8 R35, desc[UR14][R36.64] ;  /* 0x0000000e2423a981 */ /* 0x0002a4000c1e1100 */
[----:B-1----:R-:W-:-:S02]  /*1e320*/  @!P2 IMAD.MOV.U32 R38, RZ, RZ, R2 ;  /* 0x000000ffff26a224 */ /* 0x002fc400078e0002 */
[----:B------:R-:W2:Y:S01]  /*1e330*/  LDL.LU R2, [R1+0x3f0] ;  /* 0x0003f00001027983 */ /* 0x000ea20000300800 */
[----:B------:R-:W-:-:S03]  /*1e340*/  PRMT R36, RZ, 0x7610, R36 ;  /* 0x00007610ff247816 */ /* 0x000fc60000000024 */
[----:B------:R1:W-:Y:S04]  /*1e350*/  STS.U8 [R4+UR6+0xbc80], R41 ;  /* 0x00bc802904007988 */ /* 0x0003e80008000006 */
[----:B------:R1:W2:Y:S01]  /*1e360*/  @!P2 LDG.E.U8 R36, desc[UR14][R38.64] ;  /* 0x0000000e2624a981 */ /* 0x0002a2000c1e1100 */
[----:B0-----:R-:W-:-:S04]  /*1e370*/  LOP3.LUT R93, R93, 0x7f, RZ, 0xc0, !PT ;  /* 0x0000007f5d5d7812 */ /* 0x001fc800078ec0ff */
[----:B-1----:R-:W-:-:S05]  /*1e380*/  LOP3.LUT R4, R93, 0x20, RZ, 0x3c, !PT ;  /* 0x000000205d047812 */ /* 0x002fca00078e3cff */
[----:B------:R-:W-:Y:S01]  /*1e390*/  STS.U8 [R4+UR6+0x8100], R40 ;  /* 0x0081002804007988 */ /* 0x000fe20008000006 */
[----:B---3--:R-:W-:-:S05]  /*1e3a0*/  IADD3 R3, P3, PT, R5, R3, RZ ;  /* 0x0000000305037210 */ /* 0x008fca0007f7e0ff */
[----:B----4-:R-:W-:Y:S01]  /*1e3b0*/  IMAD.X R60, R7, 0x1, R60, P3 ;  /* 0x00000001073c7824 */ /* 0x010fe200018e063c */
[----:B------:R-:W-:Y:S01]  /*1e3c0*/  STL [R1+0x370], R3 ;  /* 0x0003700301007387 */ /* 0x000fe20000100800 */
[----:B------:R-:W-:Y:S02]  /*1e3d0*/  @!P2 IMAD.MOV.U32 R38, RZ, RZ, R3 ;  /* 0x000000ffff26a224 */ /* 0x000fe400078e0003 */
        /* <DEDUP_REMOVED lines=80> */
[----:B-1----:R-:W-:Y:S02]  /*1e8e0*/  PRMT R44, RZ, 0x7610, R44 ;  /* 0x00007610ff2c7816 */ /* 0x002fe4000000002c */
[----:B------:R-:W-:-:S04]  /*1e8f0*/  PRMT R45, RZ, 0x7610, R45 ;  /* 0x00007610ff2d7816 */ /* 0x000fc8000000002d */
[----:B------:R0:W2:Y:S01]  /*1e900*/  @!P2 LDG.E.U8 R44, desc[UR14][R46.64] ;  /* 0x0000000e2e2ca981 */ /* 0x0000a2000c1e1100 */
[----:B---3--:R-:W-:-:S05]  /*1e910*/  IADD3 R2, P3, PT, R5, R2, RZ ;  /* 0x0000000205027210 */ /* 0x008fca0007f7e0ff */
[----:B----4-:R-:W-:Y:S01]  /*1e920*/  IMAD.X R60, R7, 0x1, R60, P3 ;  /* 0x00000001073c7824 */ /* 0x010fe200018e063c */
        /* <DEDUP_REMOVED lines=15> */
[----:B------:R-:W2:Y:S01]  /*1ea20*/  LDL.LU R3, [R1+0x278] ;  /* 0x0002780001037983 */ /* 0x000ea20000300800 */
[----:B------:R-:W-:-:S03]  /*1ea30*/  IADD3 R0, P3, PT, R5, R0, RZ ;  /* 0x0000000005007210 */ /* 0x000fc60007f7e0ff */
[----:B------:R0:W-:Y:S04]  /*1ea40*/  STS.U8 [R4+UR6+0x9d00], R49 ;  /* 0x009d003104007988 */ /* 0x0001e80008000006 */
[----:B------:R1:W-:Y:S01]  /*1ea50*/  STS.U8 [R4+UR6+0xa100], R51 ;  /* 0x00a1003304007988 */ /* 0x0003e20008000006 */
[----:B0-----:R-:W-:-:S03]  /*1ea60*/  PRMT R49, RZ, 0x7610, R49 ;  /* 0x00007610ff317816 */ /* 0x001fc60000000031 */
[----:B------:R-:W-:Y:S01]  /*1ea70*/  STL [R1+0x1e0], R0 ;  /* 0x0001e00001007387 */ /* 0x000fe20000100800 */
[----:B-1----:R-:W-:-:S03]  /*1ea80*/  PRMT R51, RZ, 0x7610, R51 ;  /* 0x00007610ff337816 */ /* 0x002fc60000000033 */
[----:B------:R0:W2:Y:S04]  /*1ea90*/  @!P2 LDG.E.U8 R49, desc[UR14][R46.64] ;  /* 0x0000000e2e31a981 */ /* 0x0000a8000c1e1100 */
[----:B------:R1:W-:Y:S01]  /*1eaa0*/  STS.U8 [R4+UR6+0xa500], R53 ;  /* 0x00a5003504007988 */ /* 0x0003e20008000006 */
[----:B0-----:R-:W-:Y:S01]  /*1eab0*/  @!P2 IMAD.MOV.U32 R46, RZ, RZ, R0 ;  /* 0x000000ffff2ea224 */ /* 0x001fe200078e0000 */
[----:B-1----:R-:W-:Y:S01]  /*1eac0*/  PRMT R53, RZ, 0x7610, R53 ;  /* 0x00007610ff357816 */ /* 0x002fe20000000035 */
[----:B---3--:R-:W-:-:S04]  /*1ead0*/  IMAD.X R63, R7, 0x1, R63, P3 ;  /* 0x00000001073f7824 */ /* 0x008fc800018e063f */
[----:B------:R-:W-:Y:S01]  /*1eae0*/  @!P2 IMAD.MOV.U32 R47, RZ, RZ, R63 ;  /* 0x000000ffff2fa224 */ /* 0x000fe200078e003f */
[----:B------:R-:W-:Y:S04]  /*1eaf0*/  STL [R1+0x1dc], R63 ;  /* 0x0001dc3f01007387 */ /* 0x000fe80000100800 */
[----:B------:R-:W3:Y:S01]  /*1eb00*/  LDL.LU R0, [R1+0x2b8] ;  /* 0x0002b80001007983 */ /* 0x000ee20000300800 */
[----:B----4-:R-:W-:-:S03]  /*1eb10*/  IADD3 R2, P3, PT, R5, R2, RZ ;  /* 0x0000000205027210 */ /* 0x010fc60007f7e0ff */
[----:B------:R0:W4:Y:S02]  /*1eb20*/  @!P2 LDG.E.U8 R51, desc[UR14][R46.64] ;  /* 0x0000000e2e33a981 */ /* 0x000124000c1e1100 */
[----:B------:R-:W-:Y:S02]  /*1eb30*/  IMAD.X R60, R7, 0x1, R60, P3 ;  /* 0x00000001073c7824 */ /* 0x000fe400018e063c */
[----:B------:R-:W-:Y:S04]  /*1eb40*/  STL [R1+0x220], R2 ;  /* 0x0002200201007387 */ /* 0x000fe80000100800 */
[----:B------:R1:W-:Y:S01]  /*1eb50*/  STL [R1+0x21c], R60 ;  /* 0x00021c3c01007387 */ /* 0x0003e20000100800 */
[----:B0-----:R-:W-:Y:S02]  /*1eb60*/  @!P2 IMAD.MOV.U32 R47, RZ, RZ, R60 ;  /* 0x000000ffff2fa224 */ /* 0x001fe400078e003c */
[----:B------:R-:W-:-:S05]  /*1eb70*/  @!P2 IMAD.MOV.U32 R46, RZ, RZ, R2 ;  /* 0x000000ffff2ea224 */ /* 0x000fca00078e0002 */
[----:B------:R0:W4:Y:S04]  /*1eb80*/  @!P2 LDG.E.U8 R53, desc[UR14][R46.64] ;  /* 0x0000000e2e35a981 */ /* 0x000128000c1e1100 */
[----:B-1----:R-:W4:Y:S04]  /*1eb90*/  LDL.LU R60, [R1+0x2b4] ;  /* 0x0002b400013c7983 */ /* 0x002f280000300800 */
        /* <DEDUP_REMOVED lines=9> */
[----:B------:R-:W2:Y:S04]  /*1ec30*/  LDL.LU R3, [R1+0x338] ;  /* 0x0003380001037983 */ /* 0x000ea80000300800 */
[----:B------:R0:W-:Y:S02]  /*1ec40*/  STS.U8 [R4+UR6+0xa900], R55 ;  /* 0x00a9003704007988 */ /* 0x0001e40008000006 */
[----:B0-----:R-:W-:-:S02]  /*1ec50*/  PRMT R55, RZ, 0x7610, R55 ;  /* 0x00007610ff377816 */ /* 0x001fc40000000037 */
[----:B------:R0:W-:Y:S04]  /*1ec60*/  STS.U8 [R4+UR6+0xad00], R57 ;  /* 0x00ad003904007988 */ /* 0x0001e80008000006 */
[----:B------:R1:W2:Y:S01]  /*1ec70*/  @!P2 LDG.E.U8 R55, desc[UR14][R46.64] ;  /* 0x0000000e2e37a981 */ /* 0x0002a2000c1e1100 */
[----:B0-----:R-:W-:-:S03]  /*1ec80*/  PRMT R57, RZ, 0x7610, R57 ;  /* 0x00007610ff397816 */ /* 0x001fc60000000039 */
[----:B------:R-:W-:Y:S04]  /*1ec90*/  STS.U8 [R4+UR6+0xb100], R65 ;  /* 0x00b1004104007988 */ /* 0x000fe80008000006 */
[----:B------:R0:W-:Y:S01]  /*1eca0*/  STS.U8 [R4+UR6+0xb500], R59 ;  /* 0x00b5003b04007988 */ /* 0x0001e20008000006 */
[----:B---3--:R-:W-:-:S05]  /*1ecb0*/  IADD3 R0, P3, PT, R5, R0, RZ ;  /* 0x0000000005007210 */ /* 0x008fca0007f7e0ff */
[----:B------:R-:W-:Y:S01]  /*1ecc0*/  STL [R1+0x2b8], R0 ;  /* 0x0002b80001007387 */ /* 0x000fe20000100800 */
[----:B-1----:R-:W-:Y:S01]  /*1ecd0*/  @!P2 IMAD.MOV.U32 R46, RZ, RZ, R0 ;  /* 0x000000ffff2ea224 */ /* 0x002fe200078e0000 */
[----:B0-----:R-:W-:Y:S01]  /*1ece0*/  PRMT R59, RZ, 0x7610, R59 ;  /* 0x00007610ff3b7816 */ /* 0x001fe2000000003b */
        /* <DEDUP_REMOVED lines=9> */
[----:B--2---:R-:W-:-:S04]  /*1ed80*/  IMAD.X R63, R7, 0x1, R63, P3 ;  /* 0x00000001073f7824 */ /* 0x004fc800018e063f */
[----:B------:R-:W-:Y:S01]  /*1ed90*/  @!P2 IMAD.MOV.U32 R47, RZ, RZ, R63 ;  /* 0x000000ffff2fa224 */ /* 0x000fe200078e003f */
[----:B------:R-:W-:Y:S04]  /*1eda0*/  STL [R1+0x2f4], R63 ;  /* 0x0002f43f01007387 */ /* 0x000fe80000100800 */
[----:B0-----:R-:W2:Y:S01]  /*1edb0*/  LDL.LU R2, [R1+0x3b8] ;  /* 0x0003b80001027983 */ /* 0x001ea20000300800 */
[----:B------:R-:W-:-:S03]  /*1edc0*/  IADD3 R3, P3, PT, R5, R3, RZ ;  /* 0x0000000305037210 */ /* 0x000fc60007f7e0ff */
[----:B------:R0:W2:Y:S02]  /*1edd0*/  @!P2 LDG.E.U8 R59, desc[UR14][R46.64] ;  /* 0x0000000e2e3ba981 */ /* 0x0000a4000c1e1100 */
[----:B------:R-:W-:Y:S02]  /*1ede0*/  IMAD.X R62, R7, 0x1, R62, P3 ;  /* 0x00000001073e7824 */ /* 0x000fe400018e063e */
[----:B------:R-:W-:Y:S04]  /*1edf0*/  STL [R1+0x338], R3 ;  /* 0x0003380301007387 */ /* 0x000fe80000100800 */
[----:B------:R1:W-:Y:S01]  /*1ee00*/  STL [R1+0x334], R62 ;  /* 0x0003343e01007387 */ /* 0x0003e20000100800 */
[----:B0-----:R-:W-:-:S03]  /*1ee10*/  @!P2 IMAD.MOV.U32 R47, RZ, RZ, R62 ;  /* 0x000000ffff2fa224 */ /* 0x001fc600078e003e */
[----:B-1----:R-:W2:Y:S01]  /*1ee20*/  LDL.LU R62, [R1+0x3b4] ;  /* 0x0003b400013e7983 */ /* 0x002ea20000300800 */
[----:B------:R-:W-:-:S03]  /*1ee30*/  @!P2 IMAD.MOV.U32 R46, RZ, RZ, R3 ;  /* 0x000000ffff2ea224 */ /* 0x000fc600078e0003 */
[----:B------:R0:W-:Y:S04]  /*1ee40*/  STS.U8 [R4+UR6+0xb900], R61 ;  /* 0x00b9003d04007988 */ /* 0x0001e80008000006 */
[----:B------:R-:W2:Y:S01]  /*1ee50*/  LDL.LU R3, [R1+0x3f8] ;  /* 0x0003f80001037983 */ /* 0x000ea20000300800 */
[----:B0-----:R-:W-:-:S03]  /*1ee60*/  PRMT R61, RZ, 0x7610, R61 ;  /* 0x00007610ff3d7816 */ /* 0x001fc6000000003d */
[----:B------:R0:W-:Y:S04]  /*1ee70*/  STS.U8 [R4+UR6+0xbd00], R50 ;  /* 0x00bd003204007988 */ /* 0x0001e80008000006 */
[----:B------:R1:W2:Y:S01]  /*1ee80*/  @!P2 LDG.E.U8 R61, desc[UR14][R46.64] ;  /* 0x0000000e2e3da981 */ /* 0x0002a2000c1e1100 */
[----:B0-----:R-:W-:Y:S02]  /*1ee90*/  PRMT R50, RZ, 0x7610, R50 ;  /* 0x00007610ff327816 */ /* 0x001fe40000000032 */
[----:B---3--:R-:W-:-:S05]  /*1eea0*/  IADD3 R0, P3, PT, R5, R0, RZ ;  /* 0x0000000005007210 */ /* 0x008fca0007f7e0ff */
[----:B----4-:R-:W-:Y:S01]  /*1eeb0*/  IMAD.X R60, R7, 0x1, R60, P3 ;  /* 0x00000001073c7824 */ /* 0x010fe200018e063c */
[----:B------:R-:W-:Y:S01]  /*1eec0*/  STL [R1+0x378], R0 ;  /* 0x0003780001007387 */ /* 0x000fe20000100800 */
[----:B-1----:R-:W-:Y:S02]  /*1eed0*/  @!P2 IMAD.MOV.U32 R46, RZ, RZ, R0 ;  /* 0x000000ffff2ea224 */ /* 0x002fe400078e0000 */
        /* <DEDUP_REMOVED lines=14> */
[----:B------:R-:W0:Y:S01]  /*1efc0*/  S2R R93, SR_TID.X ;  /* 0x00000000005d7919 */ /* 0x000e220000002100 */
[----:B------:R-:W-:-:S02]  /*1efd0*/  IADD3 R3, P3, PT, R5, R3, RZ ;  /* 0x0000000305037210 */ /* 0x000fc40007f7e0ff */
[----:B------:R-:W-:-:S03]  /*1efe0*/  PRMT R65, RZ, 0x7610, R65 ;  /* 0x00007610ff417816 */ /* 0x000fc60000000041 */
[----:B------:R-:W-:Y:S04]  /*1eff0*/  STL [R1+0x3f8], R3 ;  /* 0x0003f80301007387 */ /* 0x000fe80000100800 */
[----:B------:R1:W2:Y:S02]  /*1f000*/  @!P2 LDG.E.U8 R65, desc[UR14][R46.64] ;  /* 0x0000000e2e41a981 */ /* 0x0002a4000c1e1100 */
[----:B-1----:R-:W-:Y:S01]  /*1f010*/  @!P2 IMAD.MOV.U32 R46, RZ, RZ, R3 ;  /* 0x000000ffff2ea224 */ /* 0x002fe200078e0003 */
[----:B0-----:R-:W-:-:S04]  /*1f020*/  LOP3.LUT R93, R93, 0x7f, RZ, 0xc0, !PT ;  /* 0x0000007f5d5d7812 */ /* 0x001fc800078ec0ff */
[----:B------:R-:W-:-:S05]  /*1f030*/  LOP3.LUT R4, R93, 0x30, RZ, 0x3c, !PT ;  /* 0x000000305d047812 */ /* 0x000fca00078e3cff */
[----:B------:R0:W-:Y:S02]  /*1f040*/  STS.U8 [R4+UR6+0x8180], R67 ;  /* 0x0081804304007988 */ /* 0x0001e40008000006 */
[----:B0-----:R-:W-:Y:S02]  /*1f050*/  PRMT R67, RZ, 0x7610, R67 ;  /* 0x00007610ff437816 */ /* 0x001fe40000000043 */
[----:B------:R0:W-:Y:S01]  /*1f060*/  STS.U8 [R4+UR6+0x8580], R69 ;  /* 0x0085804504007988 */ /* 0x0001e20008000006 */
        /* <DEDUP_REMOVED lines=8> */
[----:B0-----:R-:W-:-:S03]  /*1f0f0*/  PRMT R69, RZ, 0x7610, R69 ;  /* 0x00007610ff457816 */ /* 0x001fc60000000045 */
[----:B------:R0:W-:Y:S01]  /*1f100*/  STL [R1+0x434], R60 ;  /* 0x0004343c01007387 */ /* 0x0001e20000100800 */
[----:B-1----:R-:W-:Y:S02]  /*1f110*/  @!P2 IMAD.MOV.U32 R47, RZ, RZ, R60 ;  /* 0x000000ffff2fa224 */ /* 0x002fe400078e003c */
[----:B------:R-:W-:-:S05]  /*1f120*/  @!P2 IMAD.MOV.U32 R46, RZ, RZ, R0 ;  /* 0x000000ffff2ea224 */ /* 0x000fca00078e0000 */
        /* <DEDUP_REMOVED lines=17> */
[----:B------:R0:W-:Y:S02]  /*1f240*/  STS.U8 [R4+UR6+0x9180], R75 ;  /* 0x0091804b04007988 */ /* 0x0001e40008000006 */
[----:B0-----:R-:W-:Y:S02]  /*1f250*/  PRMT R75, RZ, 0x7610, R75 ;  /* 0x00007610ff4b7816 */ /* 0x001fe4000000004b */
[----:B---3--:R-:W-:-:S05]  /*1f260*/  IADD3 R3, P3, PT, R5, R3, RZ ;  /* 0x0000000305037210 */ /* 0x008fca0007f7e0ff */
[----:B------:R-:W-:Y:S01]  /*1f270*/  STL [R1+0x4b8], R3 ;  /* 0x0004b80301007387 */ /* 0x000fe20000100800 */
[----:B-1----:R-:W-:Y:S02]  /*1f280*/  @!P2 IMAD.MOV.U32 R46, RZ, RZ, R3 ;  /* 0x000000ffff2ea224 */ /* 0x002fe400078e0003 */
        /* <DEDUP_REMOVED lines=16> */
[----:B------:R1:W-:Y:S04]  /*1f390*/  STL [R1+0x538], R2 ;  /* 0x0005380201007387 */ /* 0x0003e80000100800 */
[----:B------:R-:W-:Y:S01]  /*1f3a0*/  STL [R1+0x534], R62 ;  /* 0x0005343e01007387 */ /* 0x000fe20000100800 */
        /* <DEDUP_REMOVED lines=11> */
[----:B------:R-:W-:Y:S04]  /*1f460*/  STL [R1+0x570], R3 ;  /* 0x0005700301007387 */ /* 0x000fe80000100800 */
[----:B------:R0:W-:Y:S04]  /*1f470*/  STL [R1+0x56c], R60 ;  /* 0x00056c3c01007387 */ /* 0x0001e80000100800 */
[----:B------:R-:W3:Y:S01]  /*1f480*/  LDL.LU R66, [R1+0x1e4] ;  /* 0x0001e40001427983 */ /* 0x000ee20000300800 */
[----:B-1----:R-:W-:-:S03]  /*1f490*/  @!P2 IMAD.MOV.U32 R47, RZ, RZ, R60 ;  /* 0x000000ffff2fa224 */ /* 0x002fc600078e003c */
[----:B------:R-:W4:Y:S04]  /*1f4a0*/  LDL.LU R63, [R1+0x224] ;  /* 0x00022400013f7983 */ /* 0x000f280000300800 */
[----:B------:R-:W4:Y:S01]  /*1f4b0*/  LDL.LU R62, [R1+0x240] ;  /* 0x00024000013e7983 */ /* 0x000f220000300800 */
[----:B------:R-:W-:-:S03]  /*1f4c0*/  @!P2 IMAD.MOV.U32 R46, RZ, RZ, R3 ;  /* 0x000000ffff2ea224 */ /* 0x000fc600078e0003 */
[----:B0-----:R-:W4:Y:S04]  /*1f4d0*/  LDL.LU R60, [R1+0x27c] ;  /* 0x00027c00013c7983 */ /* 0x001f280000300800 */
[----:B------:R0:W4:Y:S01]  /*1f4e0*/  @!P2 LDG.E.U8 R79, desc[UR14][R46.64] ;  /* 0x0000000e2e4fa981 */ /* 0x000122000c1e1100 */
[----:B--2---:R-:W-:-:S05]  /*1f4f0*/  IADD3 R0, P3, PT, R5, R0, RZ ;  /* 0x0000000005007210 */ /* 0x004fca0007f7e0ff */
[----:B------:R-:W-:Y:S01]  /*1f500*/  STL [R1+0x1a8], R0 ;  /* 0x0001a80001007387 */ /* 0x000fe20000100800 */
[----:B0-----:R-:W-:Y:S02]  /*1f510*/  @!P2 IMAD.MOV.U32 R46, RZ, RZ, R0 ;  /* 0x000000ffff2ea224 */ /* 0x001fe400078e0000 */
[----:B------:R-:W-:-:S05]  /*1f520*/  IMAD.X R2, R7, 0x1, R2, P3 ;  /* 0x0000000107027824 */ /* 0x000fca00018e0602 */
[----:B------:R0:W-:Y:S04]  /*1f530*/  STL [R1+0x1a4], R2 ;  /* 0x0001a40201007387 */ /* 0x0001e80000100800 */
[----:B------:R-:W2:Y:S01]  /*1f540*/  LDL.LU R3, [R1+0x280] ;  /* 0x0002800001037983 */ /* 0x000ea20000300800 */
[----:B------:R-:W-:-:S03]  /*1f550*/  @!P2 IMAD.MOV.U32 R47, RZ, RZ, R2 ;  /* 0x000000ffff2fa224 */ /* 0x000fc600078e0002 */
[----:B0-----:R-:W2:Y:S04]  /*1f560*/  LDL.LU R2, [R1+0x2bc] ;  /* 0x0002bc0001027983 */ /* 0x001ea80000300800 */
[----:B------:R-:W2:Y:S01]  /*1f570*/  LDL.LU R0, [R1+0x2c0] ;  /* 0x0002c00001007983 */ /* 0x000ea20000300800 */
[----:B------:R-:W-:-:S03]  /*1f580*/  IADD3 R64, P3, PT, R5, R64, RZ ;  /* 0x0000004005407210 */ /* 0x000fc60007f7e0ff */
[----:B------:R0:W-:Y:S04]  /*1f590*/  STS.U8 [R4+UR6+0x9d80], R81 ;  /* 0x009d805104007988 */ /* 0x0001e80008000006 */
[----:B------:R-:W-:Y:S01]  /*1f5a0*/  STS.U8 [R4+UR6+0xa180], R90 ;  /* 0x00a1805a04007988 */ /* 0x000fe20008000006 */
[----:B0-----:R-:W-:-:S03]  /*1f5b0*/  PRMT R81, RZ, 0x7610, R81 ;  /* 0x00007610ff517816 */ /* 0x001fc60000000051 */
[----:B------:R0:W-:Y:S04]  /*1f5c0*/  STS.U8 [R4+UR6+0xa580], R83 ;  /* 0x00a5805304007988 */ /* 0x0001e80008000006 */
[----:B------:R1:W2:Y:S01]  /*1f5d0*/  @!P2 LDG.E.U8 R81, desc[UR14][R46.64] ;  /* 0x0000000e2e51a981 */ /* 0x0002a2000c1e1100 */
[----:B0-----:R-:W-:-:S03]  /*1f5e0*/  PRMT R83, RZ, 0x7610, R83 ;  /* 0x00007610ff537816 */ /* 0x001fc60000000053 */
[----:B------:R-:W-:Y:S01]  /*1f5f0*/  STL [R1+0x1e8], R64 ;  /* 0x0001e84001007387 */ /* 0x000fe20000100800 */
[----:B-1----:R-:W-:-:S03]  /*1f600*/  @!P2 IMAD.MOV.U32 R46, RZ, RZ, R64 ;  /* 0x000000ffff2ea224 */ /* 0x002fc600078e0040 */
[----:B------:R0:W-:Y:S02]  /*1f610*/  STS.U8 [R4+UR6+0xa980], R85 ;  /* 0x00a9805504007988 */ /* 0x0001e40008000006 */
[----:B0-----:R-:W-:Y:S01]  /*1f620*/  PRMT R85, RZ, 0x7610, R85 ;  /* 0x00007610ff557816 */ /* 0x001fe20000000055 */
[----:B---3--:R-:W-:Y:S01]  /*1f630*/  IMAD.X R66, R7, 0x1, R66, P3 ;  /* 0x0000000107427824 */ /* 0x008fe200018e0642 */
[----:B----4-:R-:W-:-:S05]  /*1f640*/  IADD3 R62, P3, PT, R5, R62, RZ ;  /* 0x0000003e053e7210 */ /* 0x010fca0007f7e0ff */
[----:B------:R-:W-:Y:S02]  /*1f650*/  IMAD.X R63, R7, 0x1, R63, P3 ;  /* 0x00000001073f7824 */ /* 0x000fe400018e063f */
[----:B------:R-:W-:Y:S01]  /*1f660*/  @!P2 IMAD.MOV.U32 R47, RZ, RZ, R66 ;  /* 0x000000ffff2fa224 */ /* 0x000fe200078e0042 */
[----:B------:R0:W-:Y:S04]  /*1f670*/  STL [R1+0x1e4], R66 ;  /* 0x0001e44201007387 */ /* 0x0001e80000100800 */
[----:B------:R-:W-:Y:S04]  /*1f680*/  STL [R1+0x240], R62 ;  /* 0x0002403e01007387 */ /* 0x000fe80000100800 */
[----:B------:R-:W-:Y:S04]  /*1f690*/  STL [R1+0x224], R63 ;  /* 0x0002243f01007387 */ /* 0x000fe80000100800 */
[----:B------:R1:W3:Y:S02]  /*1f6a0*/  @!P2 LDG.E.U8 R83, desc[UR14][R46.64] ;  /* 0x0000000e2e53a981 */ /* 0x0002e4000c1e1100 */
[----:B-1----:R-:W-:-:S02]  /*1f6b0*/  @!P2 IMAD.MOV.U32 R46, RZ, RZ, R62 ;  /* 0x000000ffff2ea224 */ /* 0x002fc400078e003e */
[----:B------:R-:W-:-:S05]  /*1f6c0*/  @!P2 IMAD.MOV.U32 R47, RZ, RZ, R63 ;  /* 0x000000ffff2fa224 */ /* 0x000fca00078e003f */
[----:B------:R1:W4:Y:S01]  /*1f6d0*/  @!P2 LDG.E.U8 R85, desc[UR14][R46.64] ;  /* 0x0000000e2e55a981 */ /* 0x000322000c1e1100 */
[----:B--2---:R-:W-:-:S05]  /*1f6e0*/  IADD3 R3, P3, PT, R5, R3, RZ ;  /* 0x0000000305037210 */ /* 0x004fca0007f7e0ff */
[----:B------:R-:W-:Y:S01]  /*1f6f0*/  IMAD.X R60, R7, 0x1, R60, P3 ;  /* 0x00000001073c7824 */ /* 0x000fe200018e063c */
[----:B------:R-:W-:Y:S01]  /*1f700*/  IADD3 R0, P3, PT, R5, R0, RZ ;  /* 0x0000000005007210 */ /* 0x000fe20007f7e0ff */
[----:B------:R-:W-:Y:S04]  /*1f710*/  STL [R1+0x280], R3 ;  /* 0x0002800301007387 */ /* 0x000fe80000100800 */
[----:B------:R-:W-:Y:S01]  /*1f720*/  IMAD.X R2, R7, 0x1, R2, P3 ;  /* 0x0000000107027824 */ /* 0x000fe200018e0602 */
[----:B------:R2:W-:Y:S04]  /*1f730*/  STL [R1+0x27c], R60 ;  /* 0x00027c3c01007387 */ /* 0x0005e80000100800 */
[----:B0-----:R-:W3:Y:S01]  /*1f740*/  LDL.LU R66, [R1+0x300] ;  /* 0x0003000001427983 */ /* 0x001ee20000300800 */
[----:B-1----:R-:W-:-:S03]  /*1f750*/  @!P2 IMAD.MOV.U32 R47, RZ, RZ, R60 ;  /* 0x000000ffff2fa224 */ /* 0x002fc600078e003c */
[----:B------:R-:W-:Y:S04]  /*1f760*/  STL [R1+0x2c0], R0 ;  /* 0x0002c00001007387 */ /* 0x000fe80000100800 */
[----:B------:R-:W-:Y:S04]  /*1f770*/  STL [R1+0x2bc], R2 ;  /* 0x0002bc0201007387 */ /* 0x000fe80000100800 */
[----:B------:R-:W4:Y:S04]  /*1f780*/  LDL.LU R68, [R1+0x2fc] ;  /* 0x0002fc0001447983 */ /* 0x000f280000300800 */
[----:B------:R-:W4:Y:S04]  /*1f790*/  LDL.LU R70, [R1+0x33c] ;  /* 0x00033c0001467983 */ /* 0x000f280000300800 */
[----:B--2---:R-:W2:Y:S01]  /*1f7a0*/  LDL.LU R60, [R1+0x340] ;  /* 0x00034000013c7983 */ /* 0x004ea20000300800 */
[----:B------:R-:W-:-:S03]  /*1f7b0*/  @!P2 IMAD.MOV.U32 R46, RZ, RZ, R3 ;  /* 0x000000ffff2ea224 */ /* 0x000fc600078e0003 */
[----:B------:R0:W-:Y:S04]  /*1f7c0*/  STS.U8 [R4+UR6+0xad80], R87 ;  /* 0x00ad805704007988 */ /* 0x0001e80008000006 */
[----:B------:R-:W2:Y:S04]  /*1f7d0*/  LDL.LU R62, [R1+0xb8] ;  /* 0x0000b800013e7983 */ /* 0x000ea80000300800 */
[----:B------:R-:W2:Y:S01]  /*1f7e0*/  LDL.LU R63, [R1+0xa8] ;  /* 0x0000a800013f7983 */ /* 0x000ea20000300800 */
[----:B0-----:R-:W-:-:S03]  /*1f7f0*/  PRMT R87, RZ, 0x7610, R87 ;  /* 0x00007610ff577816 */ /* 0x001fc60000000057 */
[----:B------:R-:W2:Y:S04]  /*1f800*/  LDL.LU R64, [R1+0x98] ;  /* 0x0000980001407983 */ /* 0x000ea80000300800 */
[----:B------:R0:W-:Y:S04]  /*1f810*/  STS.U8 [R4+UR6+0xb180], R89 ;  /* 0x00b1805904007988 */ /* 0x0001e80008000006 */
[----:B------:R-:W2:Y:S04]  /*1f820*/  LDL.LU R78, [R1+0x88] ;  /* 0x00008800014e7983 */ /* 0x000ea80000300800 */
[----:B------:R1:W2:Y:S01]  /*1f830*/  @!P2 LDG.E.U8 R87, desc[UR14][R46.64] ;  /* 0x0000000e2e57a981 */ /* 0x0002a2000c1e1100 */
[----:B0-----:R-:W-:-:S03]  /*1f840*/  PRMT R89, RZ, 0x7610, R89 ;  /* 0x00007610ff597816 */ /* 0x001fc60000000059 */
[----:B------:R-:W2:Y:S04]  /*1f850*/  LDL.LU R82, [R1+0x78] ;  /* 0x0000780001527983 */ /* 0x000ea80000300800 */
[----:B------:R-:W2:Y:S01]  /*1f860*/  LDL.LU R3, [R1+0x68] ;  /* 0x0000680001037983 */ /* 0x000ea20000300800 */
[----:B-1----:R-:W-:Y:S02]  /*1f870*/  @!P2 IMAD.MOV.U32 R46, RZ, RZ, R0 ;  /* 0x000000ffff2ea224 */ /* 0x002fe400078e0000 */
[----:B------:R-:W-:Y:S02]  /*1f880*/  @!P2 IMAD.MOV.U32 R47, RZ, RZ, R2 ;  /* 0x000000ffff2fa224 */ /* 0x000fe400078e0002 */
[----:B------:R-:W2:Y:S04]  /*1f890*/  LDL.LU R2, [R1+0x58] ;  /* 0x0000580001027983 */ /* 0x000ea80000300800 */
[----:B------:R-:W2:Y:S04]  /*1f8a0*/  LDL.LU R92, [R1+0x48] ;  /* 0x00004800015c7983 */ /* 0x000ea80000300800 */
[----:B------:R-:W2:Y:S04]  /*1f8b0*/  LDL.LU R90, [R1+0x34] ;  /* 0x00003400015a7983 */ /* 0x000ea80000300800 */
[----:B------:R-:W2:Y:S04]  /*1f8c0*/  LDL.LU R0, [R1+0x24] ;  /* 0x0000240001007983 */ /* 0x000ea80000300800 */
[----:B------:R0:W2:Y:S04]  /*1f8d0*/  @!P2 LDG.E.U8 R89, desc[UR14][R46.64] ;  /* 0x0000000e2e59a981 */ /* 0x0000a8000c1e1100 */
[----:B------:R-:W-:Y:S04]  /*1f8e0*/  STS.U8 [R4+UR6+0xb580], R91 ;  /* 0x00b5805b04007988 */ /* 0x000fe80008000006 */
[----:B------:R-:W-:Y:S04]  /*1f8f0*/  STS.U8 [R4+UR6+0xb980], R86 ;  /* 0x00b9805604007988 */ /* 0x000fe80008000006 */
[----:B------:R-:W-:Y:S01]  /*1f900*/  STS.U8 [R4+UR6+0xbd80], R76 ;  /* 0x00bd804c04007988 */ /* 0x000fe20008000006 */
[----:B---3--:R-:W-:-:S05]  /*1f910*/  IADD3 R66, P3, PT, R5, R66, RZ ;  /* 0x0000004205427210 */ /* 0x008fca0007f7e0ff */
[----:B------:R1:W-:Y:S01]  /*1f920*/  STL [R1+0x300], R66 ;  /* 0x0003004201007387 */ /* 0x0003e20000100800 */
[----:B----4-:R-:W-:Y:S02]  /*1f930*/  IMAD.X R68, R7, 0x1, R68, P3 ;  /* 0x0000000107447824 */ /* 0x010fe400018e0644 */
[----:B0-----:R-:W-:Y:S01]  /*1f940*/  @!P2 IMAD.MOV.U32 R46, RZ, RZ, R66 ;  /* 0x000000ffff2ea224 */ /* 0x001fe200078e0042 */
[----:B--2---:R-:W-:Y:S02]  /*1f950*/  IADD3 R60, P3, PT, R5, R60, RZ ;  /* 0x0000003c053c7210 */ /* 0x004fe40007f7e0ff */
[----:B------:R0:W-:Y:S01]  /*1f960*/  STL [R1+0x2fc], R68 ;  /* 0x0002fc4401007387 */ /* 0x0001e20000100800 */
[----:B------:R-:W-:Y:S02]  /*1f970*/  @!P2 IMAD.MOV.U32 R47, RZ, RZ, R68 ;  /* 0x000000ffff2fa224 */ /* 0x000fe400078e0044 */
[----:B------:R-:W-:Y:S01]  /*1f980*/  IMAD.X R70, R7, 0x1, R70, P3 ;  /* 0x0000000107467824 */ /* 0x000fe200018e0646 */
[----:B-1----:R-:W2:Y:S04]  /*1f990*/  LDL.LU R66, [R1+0x14] ;  /* 0x0000140001427983 */ /* 0x002ea80000300800 */
[----:B0-----:R-:W3:Y:S04]  /*1f9a0*/  LDL.LU R68, [R1+0x4] ;  /* 0x0000040001447983 */ /* 0x001ee80000300800 */
[----:B------:R0:W-:Y:S04]  /*1f9b0*/  STL [R1+0x340], R60 ;  /* 0x0003403c01007387 */ /* 0x0001e80000100800 */
[----:B------:R1:W-:Y:S04]  /*1f9c0*/  STL [R1+0x33c], R70 ;  /* 0x00033c4601007387 */ /* 0x0003e80000100800 */
[----:B------:R-:W4:Y:S01]  /*1f9d0*/  LDL.LU R76, [R1+0xc8] ;  /* 0x0000c800014c7983 */ /* 0x000f220000300800 */
[----:B------:R-:W-:Y:S01]  /*1f9e0*/  PRMT R91, RZ, 0x7610, R91 ;  /* 0x00007610ff5b7816 */ /* 0x000fe2000000005b */
[----:B------:R-:W-:-:S02]  /*1f9f0*/  IMAD.MOV.U32 R84, RZ, RZ, R88 ;  /* 0x000000ffff547224 */ /* 0x000fc400078e0058 */
[----:B------:R-:W2:Y:S04]  /*1fa00*/  LDL.LU R4, [R1+0xd4] ;  /* 0x0000d40001047983 */ /* 0x000ea80000300800 */
[----:B------:R0:W2:Y:S02]  /*1fa10*/  @!P2 LDG.E.U8 R91, desc[UR14][R46.64] ;  /* 0x0000000e2e5ba981 */ /* 0x0000a4000c1e1100 */
[----:B0-----:R-:W-:Y:S01]  /*1fa20*/  @!P2 IMAD.MOV.U32 R46, RZ, RZ, R60 ;  /* 0x000000ffff2ea224 */ /* 0x001fe200078e003c */
[----:B------:R-:W-:Y:S01]  /*1fa30*/  LOP3.LUT R60, R80, 0x40, RZ, 0x3c, !PT ;  /* 0x00000040503c7812 */ /* 0x000fe200078e3cff */
[----:B------:R-:W-:Y:S02]  /*1fa40*/  @!P2 IMAD.MOV.U32 R47, RZ, RZ, R70 ;  /* 0x000000ffff2fa224 */ /* 0x000fe400078e0046 */
[----:B-1----:R-:W2:Y:S04]  /*1fa50*/  LDL.LU R70, [R1+0xc4] ;  /* 0x0000c40001467983 */ /* 0x002ea80000300800 */
[----:B------:R-:W2:Y:S04]  /*1fa60*/  LDL.LU R80, [R1+0xb4] ;  /* 0x0000b40001507983 */ /* 0x000ea80000300800 */
[----:B------:R-:W2:Y:S04]  /*1fa70*/  LDL.LU R93, [R1+0xa4] ;  /* 0x0000a400015d7983 */ /* 0x000ea80000300800 */
[----:B------:R-:W2:Y:S04]  /*1fa80*/  LDL.LU R88, [R1+0x94] ;  /* 0x0000940001587983 */ /* 0x000ea80000300800 */
[----:B------:R0:W-:Y:S04]  /*1fa90*/  STS.U8 [R60+UR6+0x8200], R84 ;  /* 0x008200543c007988 */ /* 0x0001e80008000006 */
[----:B0-----:R-:W2:Y:S04]  /*1faa0*/  LDL.LU R84, [R1+0x94c] ;  /* 0x00094c0001547983 */ /* 0x001ea80000300800 */
[----:B----4-:R-:W-:Y:S04]  /*1fab0*/  STS.U8 [R60+UR6+0x8600], R76 ;  /* 0x0086004c3c007988 */ /* 0x010fe80008000006 */
[----:B------:R-:W-:Y:S04]  /*1fac0*/  STS.U8 [R60+UR6+0x8a00], R62 ;  /* 0x008a003e3c007988 */ /* 0x000fe80008000006 */
[----:B------:R-:W-:Y:S04]  /*1fad0*/  STS.U8 [R60+UR6+0x8e00], R63 ;  /* 0x008e003f3c007988 */ /* 0x000fe80008000006 */
[----:B------:R-:W-:Y:S04]  /*1fae0*/  STS.U8 [R60+UR6+0x9200], R64 ;  /* 0x009200403c007988 */ /* 0x000fe80008000006 */
[----:B------:R-:W-:Y:S04]  /*1faf0*/  STS.U8 [R60+UR6+0x9600], R78 ;  /* 0x0096004e3c007988 */ /* 0x000fe80008000006 */
[----:B------:R0:W-:Y:S04]  /*1fb00*/  STS.U8 [R60+UR6+0x9a00], R82 ;  /* 0x009a00523c007988 */ /* 0x0001e80008000006 */
[----:B------:R-:W-:Y:S04]  /*1fb10*/  STS.U8 [R60+UR6+0x9e00], R3 ;  /* 0x009e00033c007988 */ /* 0x000fe80008000006 */
[----:B------:R-:W-:Y:S04]  /*1fb20*/  STS.U8 [R60+UR6+0xa200], R2 ;  /* 0x00a200023c007988 */ /* 0x000fe80008000006 */
[----:B------:R-:W-:Y:S04]  /*1fb30*/  STS.U8 [R60+UR6+0xa600], R92 ;  /* 0x00a6005c3c007988 */ /* 0x000fe80008000006 */
[----:B------:R1:W-:Y:S04]  /*1fb40*/  STS.U8 [R60+UR6+0xaa00], R90 ;  /* 0x00aa005a3c007988 */ /* 0x0003e80008000006 */
[----:B0-----:R-:W4:Y:S04]  /*1fb50*/  LDL.LU R82, [R1+0x84] ;  /* 0x0000840001527983 */ /* 0x001f280000300800 */
[----:B-1----:R-:W4:Y:S04]  /*1fb60*/  LDL.LU R90, [R1+0x74] ;  /* 0x00007400015a7983 */ /* 0x002f280000300800 */
[----:B------:R-:W-:Y:S04]  /*1fb70*/  STS.U8 [R60+UR6+0xae00], R0 ;  /* 0x00ae00003c007988 */ /* 0x000fe80008000006 */
[----:B--2---:R-:W-:Y:S04]  /*1fb80*/  STS.U8 [R60+UR6+0xb200], R66 ;  /* 0x00b200423c007988 */ /* 0x004fe80008000006 */
[----:B---3--:R-:W-:Y:S04]  /*1fb90*/  STS.U8 [R60+UR6+0xb600], R68 ;  /* 0x00b600443c007988 */ /* 0x008fe80008000006 */
[----:B------:R0:W-:Y:S04]  /*1fba0*/  STS.U8 [R60+UR6+0xba00], R84 ;  /* 0x00ba00543c007988 */ /* 0x0001e80008000006 */
[----:B------:R-:W2:Y:S04]  /*1fbb0*/  LDL.LU R78, [R1+0x54] ;  /* 0x00005400014e7983 */ /* 0x000ea80000300800 */
[----:B------:R-:W3:Y:S01]  /*1fbc0*/  LDL.LU R3, [R1+0x44] ;  /* 0x0000440001037983 */ /* 0x000ee20000300800 */
[----:B0-----:R-:W-:-:S03]  /*1fbd0*/  LOP3.LUT R84, R6, 0x40, RZ, 0x3c, !PT ;  /* 0x0000004006547812 */ /* 0x001fc600078e3cff */
[----:B------:R-:W2:Y:S04]  /*1fbe0*/  LDL.LU R2, [R1+0x30] ;  /* 0x0000300001027983 */ /* 0x000ea80000300800 */
[----:B------:R-:W2:Y:S01]  /*1fbf0*/  LDL.LU R92, [R1+0x20] ;  /* 0x00002000015c7983 */ /* 0x000ea20000300800 */
[----:B------:R-:W-:-:S03]  /*1fc00*/  LOP3.LUT R76, R6, 0x50, RZ, 0x3c, !PT ;  /* 0x00000050064c7812 */ /* 0x000fc600078e3cff */
[----:B------:R-:W2:Y:S04]  /*1fc10*/  LDL.LU R0, [R1+0x10] ;  /* 0x0000100001007983 */ /* 0x000ea80000300800 */
[----:B------:R0:W-:Y:S04]  /*1fc20*/  STS.U8 [R84+UR6+0xbe00], R74 ;  /* 0x00be004a54007988 */ /* 0x0001e80008000006 */
[----:B0-----:R-:W2:Y:S04]  /*1fc30*/  LDL.LU R74, [R1+0x64] ;  /* 0x00006400014a7983 */ /* 0x001ea80000300800 */
[----:B------:R-:W3:Y:S04]  /*1fc40*/  LDL.LU R60, [R1+0xd0] ;  /* 0x0000d000013c7983 */ /* 0x000ee80000300800 */
[----:B------:R-:W3:Y:S04]  /*1fc50*/  LDL.LU R62, [R1+0xc0] ;  /* 0x0000c000013e7983 */ /* 0x000ee80000300800 */
[----:B------:R-:W3:Y:S04]  /*1fc60*/  LDL.LU R63, [R1+0xb0] ;  /* 0x0000b000013f7983 */ /* 0x000ee80000300800 */
[----:B------:R-:W3:Y:S04]  /*1fc70*/  LDL.LU R64, [R1+0xa0] ;  /* 0x0000a00001407983 */ /* 0x000ee80000300800 */
[----:B------:R-:W3:Y:S04]  /*1fc80*/  LDL.LU R66, [R1+0x90] ;  /* 0x0000900001427983 */ /* 0x000ee80000300800 */
[----:B------:R-:W3:Y:S04]  /*1fc90*/  LDL.LU R68, [R1+0x80] ;  /* 0x0000800001447983 */ /* 0x000ee80000300800 */
[----:B------:R0:W-:Y:S04]  /*1fca0*/  STS.U8 [R76+UR6+0x8280], R4 ;  /* 0x008280044c007988 */ /* 0x0001e80008000006 */
[----:B------:R-:W3:Y:S04]  /*1fcb0*/  LDL.LU R6, [R1+0x70] ;  /* 0x0000700001067983 */ /* 0x000ee80000300800 */
[----:B------:R1:W-:Y:S04]  /*1fcc0*/  STS.U8 [R76+UR6+0x8680], R70 ;  /* 0x008680464c007988 */ /* 0x0003e80008000006 */
[----:B0-----:R-:W3:Y:S04]  /*1fcd0*/  LDL.LU R4, [R1+0x60] ;  /* 0x0000600001047983 */ /* 0x001ee80000300800 */
[----:B------:R0:W-:Y:S04]  /*1fce0*/  STS.U8 [R76+UR6+0x8a80], R80 ;  /* 0x008a80504c007988 */ /* 0x0001e80008000006 */
[----:B-1----:R-:W3:Y:S04]  /*1fcf0*/  LDL.LU R70, [R1+0x50] ;  /* 0x0000500001467983 */ /* 0x002ee80000300800 */
[----:B------:R1:W-:Y:S04]  /*1fd00*/  STS.U8 [R76+UR6+0x8e80], R93 ;  /* 0x008e805d4c007988 */ /* 0x0003e80008000006 */
[----:B0-----:R-:W3:Y:S04]  /*1fd10*/  LDL.LU R80, [R1+0x40] ;  /* 0x0000400001507983 */ /* 0x001ee80000300800 */
[----:B------:R0:W-:Y:S04]  /*1fd20*/  STS.U8 [R76+UR6+0x9280], R88 ;  /* 0x009280584c007988 */ /* 0x0001e80008000006 */
[----:B-1----:R-:W3:Y:S04]  /*1fd30*/  LDL.LU R93, [R1+0x2c] ;  /* 0x00002c00015d7983 */ /* 0x002ee80000300800 */
[----:B0-----:R-:W3:Y:S04]  /*1fd40*/  LDL.LU R88, [R1+0x1c] ;  /* 0x00001c0001587983 */ /* 0x001ee80000300800 */
[----:B----4-:R0:W-:Y:S04]  /*1fd50*/  STS.U8 [R76+UR6+0x9680], R82 ;  /* 0x009680524c007988 */ /* 0x0101e80008000006 */
[----:B------:R1:W-:Y:S04]  /*1fd60*/  STS.U8 [R76+UR6+0x9a80], R90 ;  /* 0x009a805a4c007988 */ /* 0x0003e80008000006 */
[----:B0-----:R-:W4:Y:S04]  /*1fd70*/  LDL.LU R82, [R1+0x948] ;  /* 0x0009480001527983 */ /* 0x001f280000300800 */
[----:B-1----:R-:W4:Y:S04]  /*1fd80*/  LDL.LU R90, [R1+0x944] ;  /* 0x00094400015a7983 */ /* 0x002f280000300800 */
[----:B--2---:R-:W-:Y:S04]  /*1fd90*/  STS.U8 [R76+UR6+0x9e80], R74 ;  /* 0x009e804a4c007988 */ /* 0x004fe80008000006 */
[----:B------:R0:W-:Y:S04]  /*1fda0*/  STS.U8 [R76+UR6+0xa280], R78 ;  /* 0x00a2804e4c007988 */ /* 0x0001e80008000006 */
[----:B---3--:R-:W-:Y:S04]  /*1fdb0*/  STS.U8 [R76+UR6+0xa680], R3 ;  /* 0x00a680034c007988 */ /* 0x008fe80008000006 */
[----:B------:R1:W-:Y:S04]  /*1fdc0*/  STS.U8 [R76+UR6+0xaa80], R2 ;  /* 0x00aa80024c007988 */ /* 0x0003e80008000006 */
[----:B------:R2:W-:Y:S04]  /*1fdd0*/  STS.U8 [R76+UR6+0xae80], R92 ;  /* 0x00ae805c4c007988 */ /* 0x0005e80008000006 */
[----:B------:R3:W-:Y:S04]  /*1fde0*/  STS.U8 [R76+UR6+0xb280], R0 ;  /* 0x00b280004c007988 */ /* 0x0007e80008000006 */
[----:B0-----:R-:W4:Y:S04]  /*1fdf0*/  LDL.LU R78, [R1+0xcc] ;  /* 0x0000cc00014e7983 */ /* 0x001f280000300800 */
[----:B-1----:R-:W4:Y:S04]  /*1fe00*/  LDL.LU R2, [R1+0xbc] ;  /* 0x0000bc0001027983 */ /* 0x002f280000300800 */
[----:B------:R-:W4:Y:S04]  /*1fe10*/  LDL.LU R3, [R1+0xac] ;  /* 0x0000ac0001037983 */ /* 0x000f280000300800 */
[----:B--2---:R-:W2:Y:S04]  /*1fe20*/  LDL.LU R92, [R1+0x9c] ;  /* 0x00009c00015c7983 */ /* 0x004ea80000300800 */
[----:B---3--:R-:W3:Y:S04]  /*1fe30*/  LDL.LU R0, [R1+0x8c] ;  /* 0x00008c0001007983 */ /* 0x008ee80000300800 */
[----:B------:R-:W2:Y:S04]  /*1fe40*/  LDL.LU R74, [R1+0x18] ;  /* 0x00001800014a7983 */ /* 0x000ea80000300800 */
[----:B----4-:R0:W-:Y:S02]  /*1fe50*/  STS.U8 [R76+UR6+0xb680], R90 ;  /* 0x00b6805a4c007988 */ /* 0x0101e40008000006 */
[----:B0-----:R-:W0:Y:S02]  /*1fe60*/  S2R R90, SR_TID.X ;  /* 0x00000000005a7919 */ /* 0x001e240000002100 */
[----:B------:R1:W-:Y:S04]  /*1fe70*/  STS.U8 [R76+UR6+0xba80], R82 ;  /* 0x00ba80524c007988 */ /* 0x0003e80008000006 */
[----:B------:R4:W-:Y:S04]  /*1fe80*/  STS.U8 [R76+UR6+0xbe80], R72 ;  /* 0x00be80484c007988 */ /* 0x0009e80008000006 */
[----:B-1----:R-:W2:Y:S04]  /*1fe90*/  LDL.LU R82, [R1+0x28] ;  /* 0x0000280001527983 */ /* 0x002ea80000300800 */
[----:B----4-:R-:W4:Y:S01]  /*1fea0*/  LDL.LU R72, [R1+0x3c] ;  /* 0x00003c0001487983 */ /* 0x010f220000300800 */
[----:B0-----:R-:W-:-:S04]  /*1feb0*/  LOP3.LUT R90, R90, 0x7f, RZ, 0xc0, !PT ;  /* 0x0000007f5a5a7812 */ /* 0x001fc800078ec0ff */
[----:B------:R-:W-:-:S05]  /*1fec0*/  LOP3.LUT R90, R90, 0x60, RZ, 0x3c, !PT ;  /* 0x000000605a5a7812 */ /* 0x000fca00078e3cff */
        /* <DEDUP_REMOVED lines=8> */
[----:B------:R3:W-:Y:S04]  /*1ff50*/  STS.U8 [R90+UR6+0x9700], R68 ;  /* 0x009700445a007988 */ /* 0x0007e80008000006 */
[----:B0-----:R-:W2:Y:S04]  /*1ff60*/  LDL.LU R64, [R1+0x934] ;  /* 0x0009340001407983 */ /* 0x001ea80000300800 */
[----:B-1----:R-:W2:Y:S04]  /*1ff70*/  LDL.LU R66, [R1+0x930] ;  /* 0x0009300001427983 */ /* 0x002ea80000300800 */
[----:B---3--:R-:W3:Y:S04]  /*1ff80*/  LDL.LU R68, [R1+0x92c] ;  /* 0x00092c0001447983 */ /* 0x008ee80000300800 */
[----:B------:R0:W-:Y:S04]  /*1ff90*/  STS.U8 [R90+UR6+0x9b00], R6 ;  /* 0x009b00065a007988 */ /* 0x0001e80008000006 */
[----:B------:R1:W-:Y:S04]  /*1ffa0*/  STS.U8 [R90+UR6+0x9f00], R4 ;  /* 0x009f00045a007988 */ /* 0x0003e80008000006 */
[----:B------:R1:W-:Y:S04]  /*1ffb0*/  STS.U8 [R90+UR6+0xa300], R70 ;  /* 0x00a300465a007988 */ /* 0x0003e80008000006 */
[----:B0-----:R-:W5:Y:S04]  /*1ffc0*/  LDL.LU R6, [R1+0x928] ;  /* 0x0009280001067983 */ /* 0x001f680000300800 */
[----:B-1----:R-:W5:Y:S04]  /*1ffd0*/  LDL.LU R4, [R1+0x924] ;  /* 0x0009240001047983 */ /* 0x002f680000300800 */
[----:B------:R-:W2:Y:S04]  /*1ffe0*/  LDL.LU R70, [R1+0x920] ;  /* 0x0009200001467983 */ /* 0x000ea80000300800 */
[----:B------:R0:W-:Y:S04]  /*1fff0*/  STS.U8 [R90+UR6+0xa700], R80 ;  /* 0x00a700505a007988 */ /* 0x0001e80008000006 */
[----:B------:R1:W-:Y:S04]  /*20000*/  STS.U8 [R90+UR6+0xab00], R93 ;  /* 0x00ab005d5a007988 */ /* 0x0003e80008000006 */
[----:B------:R1:W-:Y:S04]  /*20010*/  STS.U8 [R90+UR6+0xaf00], R88 ;  /* 0x00af00585a007988 */ /* 0x0003e80008000006 */
[----:B0-----:R-:W2:Y:S04]  /*20020*/  LDL.LU R80, [R1+0x91c] ;  /* 0x00091c0001507983 */ /* 0x001ea80000300800 */
[----:B-1----:R-:W2:Y:S04]  /*20030*/  LDL.LU R93, [R1+0x918] ;  /* 0x00091800015d7983 */ /* 0x002ea80000300800 */
[----:B------:R-:W2:Y:S04]  /*20040*/  LDL.LU R88, [R1+0x914] ;  /* 0x0009140001587983 */ /* 0x000ea80000300800 */
[----:B--2---:R0:W-:Y:S02]  /*20050*/  STS.U8 [R90+UR6+0xb300], R88 ;  /* 0x00b300585a007988 */ /* 0x0041e40008000006 */
[----:B0-----:R-:W0:Y:S02]  /*20060*/  S2R R88, SR_TID.X ;  /* 0x0000000000587919 */ /* 0x001e240000002100 */
[----:B------:R1:W-:Y:S04]  /*20070*/  STS.U8 [R90+UR6+0xb700], R93 ;  /* 0x00b7005d5a007988 */ /* 0x0003e80008000006 */
[----:B------:R2:W-:Y:S04]  /*20080*/  STS.U8 [R90+UR6+0xbb00], R80 ;  /* 0x00bb00505a007988 */ /* 0x0005e80008000006 */
[----:B------:R3:W-:Y:S04]  /*20090*/  STS.U8 [R90+UR6+0xbf00], R70 ;  /* 0x00bf00465a007988 */ /* 0x0007e80008000006 */
[----:B-1----:R-:W4:Y:S04]  /*200a0*/  LDL.LU R93, [R1+0x4c] ;  /* 0x00004c00015d7983 */ /* 0x002f280000300800 */
[----:B--2---:R-:W2:Y:S04]  /*200b0*/  LDL.LU R80, [R1+0x5c] ;  /* 0x00005c0001507983 */ /* 0x004ea80000300800 */
[----:B---3--:R-:W3:Y:S04]  /*200c0*/  LDL.LU R90, [R1+0x7c] ;  /* 0x00007c00015a7983 */ /* 0x008ee80000300800 */
[----:B------:R-:W3:Y:S01]  /*200d0*/  LDL.LU R70, [R1+0x6c] ;  /* 0x00006c0001467983 */ /* 0x000ee20000300800 */
[----:B0-----:R-:W-:-:S04]  /*200e0*/  LOP3.LUT R88, R88, 0x7f, RZ, 0xc0, !PT ;  /* 0x0000007f58587812 */ /* 0x001fc800078ec0ff */
[----:B------:R-:W-:-:S05]  /*200f0*/  LOP3.LUT R88, R88, 0x70, RZ, 0x3c, !PT ;  /* 0x0000007058587812 */ /* 0x000fca00078e3cff */
[----:B------:R0:W-:Y:S04]  /*20100*/  STS.U8 [R88+UR6+0x8380], R78 ;  /* 0x0083804e58007988 */ /* 0x0001e80008000006 */
[----:B------:R1:W-:Y:S04]  /*20110*/  STS.U8 [R88+UR6+0x8780], R2 ;  /* 0x0087800258007988 */ /* 0x0003e80008000006 */
[----:B------:R1:W-:Y:S04]  /*20120*/  STS.U8 [R88+UR6+0x8b80], R3 ;  /* 0x008b800358007988 */ /* 0x0003e80008000006 */
[----:B0-----:R-:W3:Y:S04]  /*20130*/  LDL.LU R78, [R1+0x910] ;  /* 0x00091000014e7983 */ /* 0x001ee80000300800 */
[----:B-1----:R-:W5:Y:S04]  /*20140*/  LDL.LU R2, [R1+0x90c] ;  /* 0x00090c0001027983 */ /* 0x002f680000300800 */
[----:B------:R-:W5:Y:S04]  /*20150*/  LDL.LU R3, [R1+0x908] ;  /* 0x0009080001037983 */ /* 0x000f680000300800 */
[----:B------:R0:W-:Y:S04]  /*20160*/  STS.U8 [R88+UR6+0x8f80], R92 ;  /* 0x008f805c58007988 */ /* 0x0001e80008000006 */
[----:B------:R1:W-:Y:S04]  /*20170*/  STS.U8 [R88+UR6+0x9380], R0 ;  /* 0x0093800058007988 */ /* 0x0003e80008000006 */
[----:B0-----:R-:W3:Y:S04]  /*20180*/  LDL.LU R92, [R1+0x904] ;  /* 0x00090400015c7983 */ /* 0x001ee80000300800 */
[----:B-1----:R-:W3:Y:S04]  /*20190*/  LDL.LU R0, [R1+0x900] ;  /* 0x0009000001007983 */ /* 0x002ee80000300800 */
[----:B------:R0:W-:Y:S02]  /*201a0*/  STS.U8 [R88+UR6+0xaf80], R74 ;  /* 0x00af804a58007988 */ /* 0x0001e40008000006 */
[----:B0-----:R-:W0:Y:S02]  /*201b0*/  S2R R74, SR_TID.X ;  /* 0x00000000004a7919 */ /* 0x001e240000002100 */
[----:B------:R1:W-:Y:S02]  /*201c0*/  STS.U8 [R88+UR6+0xab80], R82 ;  /* 0x00ab805258007988 */ /* 0x0003e40008000006 */
[----:B-1----:R-:W1:Y:S02]  /*201d0*/  S2R R82, SR_TID.X ;  /* 0x0000000000527919 */ /* 0x002e640000002100 */
[----:B----4-:R4:W-:Y:S04]  /*201e0*/  STS.U8 [R88+UR6+0xa780], R72 ;  /* 0x00a7804858007988 */ /* 0x0109e80008000006 */
[----:B------:R-:W-:Y:S01]  /*201f0*/  STS.U8 [R88+UR6+0xbf80], R68 ;  /* 0x00bf804458007988 */ /* 0x000fe20008000006 */
[----:B0-----:R-:W-:-:S02]  /*20200*/  LOP3.LUT R74, R74, 0x7f, RZ, 0xc0, !PT ;  /* 0x0000007f4a4a7812 */ /* 0x001fc400078ec0ff */
[----:B-1----:R-:W-:-:S04]  /*20210*/  LOP3.LUT R82, R82, 0x7f, RZ, 0xc0, !PT ;  /* 0x0000007f52527812 */ /* 0x002fc800078ec0ff */
[C---:B----4-:R-:W-:Y:S02]  /*20220*/  LOP3.LUT R72, R82.reuse, 0x10, RZ, 0x3c, !PT ;  /* 0x0000001052487812 */ /* 0x050fe400078e3cff */
[----:B------:R-:W-:Y:S01]  /*20230*/  LOP3.LUT R82, R82, 0x20, RZ, 0x3c, !PT ;  /* 0x0000002052527812 */ /* 0x000fe200078e3cff */
[----:B------:R-:W-:Y:S04]  /*20240*/  STS.U8 [R88+UR6+0xa380], R93 ;  /* 0x00a3805d58007988 */ /* 0x000fe80008000006 */
[----:B--2---:R-:W-:Y:S04]  /*20250*/  STS.U8 [R88+UR6+0x9f80], R80 ;  /* 0x009f805058007988 */ /* 0x004fe80008000006 */
[----:B---3--:R-:W-:Y:S04]  /*20260*/  STS.U8 [R88+UR6+0x9780], R90 ;  /* 0x0097805a58007988 */ /* 0x008fe80008000006 */
[----:B------:R-:W-:Y:S04]  /*20270*/  STS.U8 [R88+UR6+0x9b80], R70 ;  /* 0x009b804658007988 */ /* 0x000fe80008000006 */
[----:B------:R-:W-:Y:S04]  /*20280*/  STS.U8 [R88+UR6+0xbb80], R78 ;  /* 0x00bb804e58007988 */ /* 0x000fe80008000006 */
[----:B------:R-:W-:Y:S04]  /*20290*/  STS.U8 [R88+UR6+0xb780], R92 ;  /* 0x00b7805c58007988 */ /* 0x000fe80008000006 */
[----:B------:R0:W-:Y:S04]  /*202a0*/  STS.U8 [R88+UR6+0xb380], R0 ;  /* 0x00b3800058007988 */ /* 0x0001e80008000006 */
        /* <DEDUP_REMOVED lines=32> */
[----:B0-----:R-:W5:Y:S04]  /*204b0*/  LDL.LU R0, [R1+0x8fc] ;  /* 0x0008fc0001007983 */ /* 0x001f680000300800 */
[----:B------:R-:W-:Y:S04]  /*204c0*/  STS.U8 [R82+UR6+0xc100], R30 ;  /* 0x00c1001e52007988 */ /* 0x000fe80008000006 */
[----:B------:R-:W-:Y:S04]  /*204d0*/  STS.U8 [R82+UR6+0xc500], R31 ;  /* 0x00c5001f52007988 */ /* 0x000fe80008000006 */
[----:B-1----:R-:W3:Y:S04]  /*204e0*/  LDL.LU R13, [R1+0x1ac] ;  /* 0x0001ac00010d7983 */ /* 0x002ee80000300800 */
[----:B------:R0:W-:Y:S04]  /*204f0*/  STS.U8 [R82+UR6+0xc900], R32 ;  /* 0x00c9002052007988 */ /* 0x0001e80008000006 */
[----:B--2---:R-:W2:Y:S04]  /*20500*/  LDL.LU R12, [R1+0x1b0] ;  /* 0x0001b000010c7983 */ /* 0x004ea80000300800 */
        /* <DEDUP_REMOVED lines=9> */
[----:B------:R-:W4:Y:S01]  /*205a0*/  LDL.LU R21, [R1+0x200] ;  /* 0x0002000001157983 */ /* 0x000f220000300800 */
[----:B------:R-:W-:-:S02]  /*205b0*/  PRMT R8, RZ, 0x7610, R8 ;  /* 0x00007610ff087816 */ /* 0x000fc40000000008 */
[----:B------:R-:W-:Y:S02]  /*205c0*/  PRMT R9, RZ, 0x7610, R9 ;  /* 0x00007610ff097816 */ /* 0x000fe40000000009 */
[----:B------:R-:W-:Y:S02]  /*205d0*/  PRMT R10, RZ, 0x7610, R10 ;  /* 0x00007610ff0a7816 */ /* 0x000fe4000000000a */
[----:B------:R-:W-:Y:S01]  /*205e0*/  PRMT R11, RZ, 0x7610, R11 ;  /* 0x00007610ff0b7816 */ /* 0x000fe2000000000b */
[----:B------:R-:W-:Y:S04]  /*205f0*/  STS.U8 [R82+UR6+0xcd00], R33 ;  /* 0x00cd002152007988 */ /* 0x000fe80008000006 */
[----:B------:R-:W-:Y:S04]  /*20600*/  STS.U8 [R82+UR6+0xd100], R34 ;  /* 0x00d1002252007988 */ /* 0x000fe80008000006 */
[----:B------:R-:W-:Y:S04]  /*20610*/  STS.U8 [R82+UR6+0xd500], R35 ;  /* 0x00d5002352007988 */ /* 0x000fe80008000006 */
[----:B------:R-:W-:Y:S04]  /*20620*/  STS.U8 [R82+UR6+0xd900], R36 ;  /* 0x00d9002452007988 */ /* 0x000fe80008000006 */
[----:B------:R-:W-:Y:S04]  /*20630*/  STS.U8 [R82+UR6+0xdd00], R37 ;  /* 0x00dd002552007988 */ /* 0x000fe80008000006 */
[----:B------:R-:W-:Y:S01]  /*20640*/  STS.U8 [R82+UR6+0xe100], R38 ;  /* 0x00e1002652007988 */ /* 0x000fe20008000006 */
[----:B--2---:R-:W-:-:S05]  /*20650*/  IADD3 R12, P5, PT, R5, R12, RZ ;  /* 0x0000000c050c7210 */ /* 0x004fca0007fbe0ff */
[----:B---3--:R-:W-:Y:S01]  /*20660*/  IMAD.X R13, R7, 0x1, R13, P5 ;  /* 0x00000001070d7824 */ /* 0x008fe200028e060d */
[C---:B----4-:R-:W-:Y:S01]  /*20670*/  IADD3 R26, P4, PT, R5.reuse, R26, RZ ;  /* 0x0000001a051a7210 */ /* 0x050fe20007f9e0ff */
[----:B------:R0:W-:Y:S01]  /*20680*/  STL [R1+0x1b0], R12 ;  /* 0x0001b00c01007387 */ /* 0x0001e20000100800 */
[----:B------:R-:W-:-:S03]  /*20690*/  IADD3 R19, P3, PT, R5, R19, RZ ;  /* 0x0000001305137210 */ /* 0x000fc60007f7e0ff */
[C---:B------:R-:W-:Y:S01]  /*206a0*/  IMAD.X R32, R7.reuse, 0x1, R32, P4 ;  /* 0x0000000107207824 */ /* 0x040fe200020e0620 */
[----:B------:R0:W2:Y:S04]  /*206b0*/  @!P2 LDG.E.U8 R8, desc[UR14][R12.64] ;  /* 0x0000000e0c08a981 */ /* 0x0000a8000c1e1100 */
[----:B------:R-:W-:Y:S01]  /*206c0*/  STL [R1+0x1c0], R19 ;  /* 0x0001c01301007387 */ /* 0x000fe20000100800 */
[----:B------:R-:W-:-:S03]  /*206d0*/  IMAD.X R20, R7, 0x1, R20, P3 ;  /* 0x0000000107147824 */ /* 0x000fc600018e0614 */
[----:B------:R-:W-:Y:S01]  /*206e0*/  STL [R1+0x1b8], R26 ;  /* 0x0001b81a01007387 */ /* 0x000fe20000100800 */
[----:B0-----:R-:W-:-:S03]  /*206f0*/  @!P2 IMAD.MOV.U32 R12, RZ, RZ, R26 ;  /* 0x000000ffff0ca224 */ /* 0x001fc600078e001a */
[----:B------:R0:W-:Y:S04]  /*20700*/  STL [R1+0x1ac], R13 ;  /* 0x0001ac0d01007387 */ /* 0x0001e80000100800 */
[----:B------:R1:W-:Y:S04]  /*20710*/  STL [R1+0x1b4], R32 ;  /* 0x0001b42001007387 */ /* 0x0003e80000100800 */
[----:B------:R-:W3:Y:S01]  /*20720*/  LDL.LU R18, [R1+0x248] ;  /* 0x0002480001127983 */ /* 0x000ee20000300800 */
[----:B0-----:R-:W-:-:S03]  /*20730*/  @!P2 IMAD.MOV.U32 R13, RZ, RZ, R32 ;  /* 0x000000ffff0da224 */ /* 0x001fc600078e0020 */
[----:B------:R-:W4:Y:S04]  /*20740*/  LDL.LU R31, [R1+0x250] ;  /* 0x00025000011f7983 */ /* 0x000f280000300800 */
[----:B------:R0:W-:Y:S04]  /*20750*/  STL [R1+0x1bc], R20 ;  /* 0x0001bc1401007387 */ /* 0x0001e80000100800 */
[----:B------:R-:W2:Y:S04]  /*20760*/  LDL.LU R25, [R1+0x258] ;  /* 0x0002580001197983 */ /* 0x000ea80000300800 */
[----:B------:R0:W2:Y:S01]  /*20770*/  @!P2 LDG.E.U8 R9, desc[UR14][R12.64] ;  /* 0x0000000e0c09a981 */ /* 0x0000a2000c1e1100 */
[----:B------:R-:W-:Y:S01]  /*20780*/  IADD3 R14, P5, PT, R5, R14, RZ ;  /* 0x0000000e050e7210 */ /* 0x000fe20007fbe0ff */
[----:B0-----:R-:W-:-:S02]  /*20790*/  @!P2 IMAD.MOV.U32 R12, RZ, RZ, R19 ;  /* 0x000000ffff0ca224 */ /* 0x001fc400078e0013 */
[----:B------:R-:W2:Y:S04]  /*207a0*/  LDL.LU R19, [R1+0x244] ;  /* 0x0002440001137983 */ /* 0x000ea80000300800 */
[----:B-1----:R-:W2:Y:S01]  /*207b0*/  LDL.LU R32, [R1+0x24c] ;  /* 0x00024c0001207983 */ /* 0x002ea20000300800 */
[----:B------:R-:W-:-:S03]  /*207c0*/  IADD3 R27, P4, PT, R5, R27, RZ ;  /* 0x0000001b051b7210 */ /* 0x000fc60007f9e0ff */
[----:B------:R-:W2:Y:S01]  /*207d0*/  LDL.LU R26, [R1+0x254] ;  /* 0x00025400011a7983 */ /* 0x000ea20000300800 */
[----:B------:R-:W-:Y:S01]  /*207e0*/  IADD3 R21, P3, PT, R5, R21, RZ ;  /* 0x0000001505157210 */ /* 0x000fe20007f7e0ff */
[----:B------:R-:W-:Y:S02]  /*207f0*/  @!P2 IMAD.MOV.U32 R13, RZ, RZ, R20 ;  /* 0x000000ffff0da224 */ /* 0x000fe400078e0014 */
[C---:B------:R-:W-:Y:S01]  /*20800*/  IMAD.X R15, R7.reuse, 0x1, R15, P5 ;  /* 0x00000001070f7824 */ /* 0x040fe200028e060f */
[----:B------:R0:W-:Y:S01]  /*20810*/  STL [R1+0x1f0], R14 ;  /* 0x0001f00e01007387 */ /* 0x0001e20000100800 */
[----:B------:R-:W-:-:S03]  /*20820*/  IMAD.X R30, R7, 0x1, R30, P4 ;  /* 0x00000001071e7824 */ /* 0x000fc600020e061e */
[----:B------:R-:W-:Y:S01]  /*20830*/  STL [R1+0x200], R21 ;  /* 0x0002001501007387 */ /* 0x000fe20000100800 */
[----:B------:R-:W-:-:S03]  /*20840*/  IMAD.X R24, R7, 0x1, R24, P3 ;  /* 0x0000000107187824 */ /* 0x000fc600018e0618 */
[----:B------:R1:W2:Y:S04]  /*20850*/  @!P2 LDG.E.U8 R10, desc[UR14][R12.64] ;  /* 0x0000000e0c0aa981 */ /* 0x0002a8000c1e1100 */
[----:B------:R-:W-:Y:S04]  /*20860*/  STL [R1+0x1f8], R27 ;  /* 0x0001f81b01007387 */ /* 0x000fe80000100800 */
[----:B------:R0:W-:Y:S01]  /*20870*/  STL [R1+0x1ec], R15 ;  /* 0x0001ec0f01007387 */ /* 0x0001e20000100800 */
[----:B-1----:R-:W-:-:S03]  /*20880*/  PRMT R12, RZ, 0x7610, R12 ;  /* 0x00007610ff0c7816 */ /* 0x002fc6000000000c */
[----:B------:R0:W2:Y:S04]  /*20890*/  @!P2 LDG.E.U8 R11, desc[UR14][R14.64] ;  /* 0x0000000e0e0ba981 */ /* 0x0000a8000c1e1100 */
[----:B------:R1:W-:Y:S04]  /*208a0*/  STL [R1+0x1f4], R30 ;  /* 0x0001f41e01007387 */ /* 0x0003e80000100800 */
[----:B------:R-:W2:Y:S01]  /*208b0*/  LDL.LU R20, [R1+0x288] ;  /* 0x0002880001147983 */ /* 0x000ea20000300800 */
[----:B0-----:R-:W-:Y:S02]  /*208c0*/  @!P2 IMAD.MOV.U32 R14, RZ, RZ, R27 ;  /* 0x000000ffff0ea224 */ /* 0x001fe400078e001b */
[----:B------:R-:W-:Y:S01]  /*208d0*/  @!P2 IMAD.MOV.U32 R15, RZ, RZ, R30 ;  /* 0x000000ffff0fa224 */ /* 0x000fe200078e001e */
[----:B------:R-:W2:Y:S04]  /*208e0*/  LDL.LU R33, [R1+0x290] ;  /* 0x0002900001217983 */ /* 0x000ea80000300800 */
[----:B------:R0:W-:Y:S04]  /*208f0*/  STL [R1+0x1fc], R24 ;  /* 0x0001fc1801007387 */ /* 0x0001e80000100800 */
[----:B------:R-:W2:Y:S04]  /*20900*/  LDL.LU R27, [R1+0x298] ;  /* 0x00029800011b7983 */ /* 0x000ea80000300800 */
[----:B------:R0:W2:Y:S02]  /*20910*/  @!P2 LDG.E.U8 R12, desc[UR14][R14.64] ;  /* 0x0000000e0e0ca981 */ /* 0x0000a4000c1e1100 */
[----:B0-----:R-:W-:-:S02]  /*20920*/  @!P2 IMAD.MOV.U32 R14, RZ, RZ, R21 ;  /* 0x000000ffff0ea224 */ /* 0x001fc400078e0015 */
[----:B------:R-:W2:Y:S04]  /*20930*/  LDL.LU R21, [R1+0x284] ;  /* 0x0002840001157983 */ /* 0x000ea80000300800 */
[----:B------:R-:W2:Y:S04]  /*20940*/  LDL.LU R38, [R1+0x28c] ;  /* 0x00028c0001267983 */ /* 0x000ea80000300800 */
[----:B-1----:R-:W2:Y:S01]  /*20950*/  LDL.LU R30, [R1+0x294] ;  /* 0x00029400011e7983 */ /* 0x002ea20000300800 */
[----:B------:R-:W-:Y:S01]  /*20960*/  PRMT R13, RZ, 0x7610, R13 ;  /* 0x00007610ff0d7816 */ /* 0x000fe2000000000d */
[----:B------:R-:W-:-:S05]  /*20970*/  @!P2 IMAD.MOV.U32 R15, RZ, RZ, R24 ;  /* 0x000000ffff0fa224 */ /* 0x000fca00078e0018 */
[----:B------:R0:W2:Y:S02]  /*20980*/  @!P2 LDG.E.U8 R13, desc[UR14][R14.64] ;  /* 0x0000000e0e0da981 */ /* 0x0000a4000c1e1100 */
[----:B0-----:R-:W-:Y:S02]  /*20990*/  PRMT R14, RZ, 0x7610, R14 ;  /* 0x00007610ff0e7816 */ /* 0x001fe4000000000e */
        /* <DEDUP_REMOVED lines=9> */
[----:B---3--:R-:W-:-:S02]  /*20a30*/  IADD3 R18, P5, PT, R5, R18, RZ ;  /* 0x0000001205127210 */ /* 0x008fc40007fbe0ff */
[----:B----4-:R-:W-:-:S03]  /*20a40*/  IADD3 R31, P4, PT, R5, R31, RZ ;  /* 0x0000001f051f7210 */ /* 0x010fc60007f9e0ff */
[----:B------:R0:W-:Y:S01]  /*20a50*/  STL [R1+0x248], R18 ;  /* 0x0002481201007387 */ /* 0x0001e20000100800 */
[----:B--2---:R-:W-:-:S05]  /*20a60*/  IADD3 R25, P3, PT, R5, R25, RZ ;  /* 0x0000001905197210 */ /* 0x004fca0007f7e0ff */
[----:B------:R-:W-:Y:S04]  /*20a70*/  STL [R1+0x258], R25 ;  /* 0x0002581901007387 */ /* 0x000fe80000100800 */
[----:B------:R-:W-:Y:S01]  /*20a80*/  STL [R1+0x250], R31 ;  /* 0x0002501f01007387 */ /* 0x000fe20000100800 */
[C---:B------:R-:W-:Y:S02]  /*20a90*/  IMAD.X R19, R7.reuse, 0x1, R19, P5 ;  /* 0x0000000107137824 */ /* 0x040fe400028e0613 */
[----:B------:R-:W-:-:S03]  /*20aa0*/  IMAD.X R32, R7, 0x1, R32, P4 ;  /* 0x0000000107207824 */ /* 0x000fc600020e0620 */
[----:B------:R1:W-:Y:S01]  /*20ab0*/  STL [R1+0x244], R19 ;  /* 0x0002441301007387 */ /* 0x0003e20000100800 */
[----:B------:R-:W-:-:S03]  /*20ac0*/  IMAD.X R26, R7, 0x1, R26, P3 ;  /* 0x00000001071a7824 */ /* 0x000fc600018e061a */
[----:B------:R0:W2:Y:S04]  /*20ad0*/  @!P2 LDG.E.U8 R14, desc[UR14][R18.64] ;  /* 0x0000000e120ea981 */ /* 0x0000a8000c1e1100 */
[----:B------:R3:W-:Y:S04]  /*20ae0*/  STL [R1+0x24c], R32 ;  /* 0x00024c2001007387 */ /* 0x0007e80000100800 */
[----:B------:R-:W4:Y:S01]  /*20af0*/  LDL.LU R24, [R1+0x2c8] ;  /* 0x0002c80001187983 */ /* 0x000f220000300800 */
[----:B0-----:R-:W-:Y:S02]  /*20b00*/  @!P2 IMAD.MOV.U32 R18, RZ, RZ, R31 ;  /* 0x000000ffff12a224 */ /* 0x001fe400078e001f */
[----:B-1----:R-:W-:Y:S01]  /*20b10*/  @!P2 IMAD.MOV.U32 R19, RZ, RZ, R32 ;  /* 0x000000ffff13a224 */ /* 0x002fe200078e0020 */
[----:B------:R-:W2:Y:S04]  /*20b20*/  LDL.LU R36, [R1+0x2d0] ;  /* 0x0002d00001247983 */ /* 0x000ea80000300800 */
[----:B------:R0:W-:Y:S04]  /*20b30*/  STL [R1+0x254], R26 ;  /* 0x0002541a01007387 */ /* 0x0001e80000100800 */
[----:B------:R-:W2:Y:S04]  /*20b40*/  LDL.LU R31, [R1+0x2d8] ;  /* 0x0002d800011f7983 */ /* 0x000ea80000300800 */
[----:B------:R1:W2:Y:S02]  /*20b50*/  @!P2 LDG.E.U8 R15, desc[UR14][R18.64] ;  /* 0x0000000e120fa981 */ /* 0x0002a4000c1e1100 */
[----:B-1----:R-:W-:-:S02]  /*20b60*/  @!P2 IMAD.MOV.U32 R18, RZ, RZ, R25 ;  /* 0x000000ffff12a224 */ /* 0x002fc400078e0019 */
[----:B------:R-:W2:Y:S04]  /*20b70*/  LDL.LU R25, [R1+0x2c4] ;  /* 0x0002c40001197983 */ /* 0x000ea80000300800 */
[----:B------:R-:W2:Y:S01]  /*20b80*/  LDL.LU R37, [R1+0x2cc] ;  /* 0x0002cc0001257983 */ /* 0x000ea20000300800 */
[----:B------:R-:W-:-:S03]  /*20b90*/  IADD3 R20, P5, PT, R5, R20, RZ ;  /* 0x0000001405147210 */ /* 0x000fc60007fbe0ff */
[----:B---3--:R-:W3:Y:S01]  /*20ba0*/  LDL.LU R32, [R1+0x2d4] ;  /* 0x0002d40001207983 */ /* 0x008ee20000300800 */
[C---:B------:R-:W-:Y:S01]  /*20bb0*/  IADD3 R33, P4, PT, R5.reuse, R33, RZ ;  /* 0x0000002105217210 */ /* 0x040fe20007f9e0ff */
[----:B------:R-:W-:Y:S01]  /*20bc0*/  @!P2 IMAD.MOV.U32 R19, RZ, RZ, R26 ;  /* 0x000000ffff13a224 */ /* 0x000fe200078e001a */
[----:B------:R-:W-:Y:S01]  /*20bd0*/  IADD3 R27, P3, PT, R5, R27, RZ ;  /* 0x0000001b051b7210 */ /* 0x000fe20007f7e0ff */
[----:B------:R1:W-:Y:S04]  /*20be0*/  STL [R1+0x288], R20 ;  /* 0x0002881401007387 */ /* 0x0003e80000100800 */
[----:B------:R-:W-:Y:S04]  /*20bf0*/  STL [R1+0x298], R27 ;  /* 0x0002981b01007387 */ /* 0x000fe80000100800 */
[----:B------:R0:W3:Y:S01]  /*20c00*/  @!P2 LDG.E.U8 R16, desc[UR14][R18.64] ;  /* 0x0000000e1210a981 */ /* 0x0000e2000c1e1100 */
[----:B------:R-:W-:-:S03]  /*20c10*/  IMAD.X R21, R7, 0x1, R21, P5 ;  /* 0x0000000107157824 */ /* 0x000fc600028e0615 */
[----:B------:R-:W-:Y:S01]  /*20c20*/  STL [R1+0x290], R33 ;  /* 0x0002902101007387 */ /* 0x000fe20000100800 */
[----:B------:R-:W-:-:S03]  /*20c30*/  IMAD.X R38, R7, 0x1, R38, P4 ;  /* 0x0000000107267824 */ /* 0x000fc600020e0626 */
[----:B------:R1:W-:Y:S01]  /*20c40*/  STL [R1+0x284], R21 ;  /* 0x0002841501007387 */ /* 0x0003e20000100800 */
[----:B0-----:R-:W-:Y:S01]  /*20c50*/  PRMT R18, RZ, 0x7610, R18 ;  /* 0x00007610ff127816 */ /* 0x001fe20000000012 */
[----:B------:R-:W-:Y:S02]  /*20c60*/  IMAD.X R30, R7, 0x1, R30, P3 ;  /* 0x00000001071e7824 */ /* 0x000fe400018e061e */
[----:B------:R1:W3:Y:S04]  /*20c70*/  @!P2 LDG.E.U8 R17, desc[UR14][R20.64] ;  /* 0x0000000e1411a981 */ /* 0x0002e8000c1e1100 */
[----:B------:R0:W-:Y:S04]  /*20c80*/  STL [R1+0x28c], R38 ;  /* 0x00028c2601007387 */ /* 0x0001e80000100800 */
[----:B------:R-:W3:Y:S01]  /*20c90*/  LDL.LU R26, [R1+0x308] ;  /* 0x00030800011a7983 */ /* 0x000ee20000300800 */
[----:B-1----:R-:W-:-:S02]  /*20ca0*/  @!P2 IMAD.MOV.U32 R20, RZ, RZ, R33 ;  /* 0x000000ffff14a224 */ /* 0x002fc400078e0021 */
[----:B------:R-:W-:Y:S01]  /*20cb0*/  @!P2 IMAD.MOV.U32 R21, RZ, RZ, R38 ;  /* 0x000000ffff15a224 */ /* 0x000fe200078e0026 */
[----:B------:R1:W-:Y:S04]  /*20cc0*/  STL [R1+0x294], R30 ;  /* 0x0002941e01007387 */ /* 0x0003e80000100800 */
[----:B0-----:R-:W3:Y:S04]  /*20cd0*/  LDL.LU R38, [R1+0x310] ;  /* 0x0003100001267983 */ /* 0x001ee80000300800 */
[----:B------:R-:W3:Y:S04]  /*20ce0*/  LDL.LU R33, [R1+0x318] ;  /* 0x0003180001217983 */ /* 0x000ee80000300800 */
[----:B------:R0:W3:Y:S02]  /*20cf0*/  @!P2 LDG.E.U8 R18, desc[UR14][R20.64] ;  /* 0x0000000e1412a981 */ /* 0x0000e4000c1e1100 */
[----:B0-----:R-:W-:-:S02]  /*20d00*/  @!P2 IMAD.MOV.U32 R20, RZ, RZ, R27 ;  /* 0x000000ffff14a224 */ /* 0x001fc400078e001b */
[----:B------:R-:W3:Y:S04]  /*20d10*/  LDL.LU R27, [R1+0x304] ;  /* 0x00030400011b7983 */ /* 0x000ee80000300800 */
[----:B------:R-:W3:Y:S04]  /*20d20*/  LDL.LU R44, [R1+0x30c] ;  /* 0x00030c00012c7983 */ /* 0x000ee80000300800 */
[----:B------:R-:W3:Y:S01]  /*20d30*/  LDL.LU R39, [R1+0x314] ;  /* 0x0003140001277983 */ /* 0x000ee20000300800 */
[----:B------:R-:W-:Y:S01]  /*20d40*/  PRMT R19, RZ, 0x7610, R19 ;  /* 0x00007610ff137816 */ /* 0x000fe20000000013 */
[----:B------:R-:W-:-:S05]  /*20d50*/  @!P2 IMAD.MOV.U32 R21, RZ, RZ, R30 ;  /* 0x000000ffff15a224 */ /* 0x000fca00078e001e */
[----:B------:R0:W3:Y:S02]  /*20d60*/  @!P2 LDG.E.U8 R19, desc[UR14][R20.64] ;  /* 0x0000000e1413a981 */ /* 0x0000e4000c1e1100 */
[----:B0-----:R-:W-:Y:S02]  /*20d70*/  PRMT R20, RZ, 0x7610, R20 ;  /* 0x00007610ff147816 */ /* 0x001fe40000000014 */
[----:B------:R-:W-:Y:S02]  /*20d80*/  PRMT R21, RZ, 0x7610, R21 ;  /* 0x00007610ff157816 */ /* 0x000fe40000000015 */
[----:B------:R-:W-:Y:S02]  /*20d90*/  PRMT R22, RZ, 0x7610, R22 ;  /* 0x00007610ff167816 */ /* 0x000fe40000000016 */
[----:B------:R-:W-:Y:S01]  /*20da0*/  PRMT R23, RZ, 0x7610, R23 ;  /* 0x00007610ff177816 */ /* 0x000fe20000000017 */
[----:B------:R-:W-:Y:S01]  /*20db0*/  STS.U8 [R82+UR6+0xfd00], R45 ;  /* 0x00fd002d52007988 */ /* 0x000fe20008000006 */
[----:B----4-:R-:W-:-:S02]  /*20dc0*/  IADD3 R24, P5, PT, R5, R24, RZ ;  /* 0x0000001805187210 */ /* 0x010fc40007fbe0ff */
[----:B--2---:R-:W-:-:S03]  /*20dd0*/  IADD3 R36, P4, PT, R5, R36, RZ ;  /* 0x0000002405247210 */ /* 0x004fc60007f9e0ff */
[----:B------:R0:W-:Y:S01]  /*20de0*/  STL [R1+0x2c8], R24 ;  /* 0x0002c81801007387 */ /* 0x0001e20000100800 */
[----:B------:R-:W-:-:S05]  /*20df0*/  IADD3 R31, P3, PT, R5, R31, RZ ;  /* 0x0000001f051f7210 */ /* 0x000fca0007f7e0ff */
[----:B------:R-:W-:Y:S04]  /*20e00*/  STL [R1+0x2d8], R31 ;  /* 0x0002d81f01007387 */ /* 0x000fe80000100800 */
[----:B------:R-:W-:Y:S01]  /*20e10*/  STL [R1+0x2d0], R36 ;  /* 0x0002d02401007387 */ /* 0x000fe20000100800 */
[C---:B------:R-:W-:Y:S02]  /*20e20*/  IMAD.X R25, R7.reuse, 0x1, R25, P5 ;  /* 0x0000000107197824 */ /* 0x040fe400028e0619 */
[----:B------:R-:W-:-:S03]  /*20e30*/  IMAD.X R37, R7, 0x1, R37, P4 ;  /* 0x0000000107257824 */ /* 0x000fc600020e0625 */
[----:B------:R2:W-:Y:S01]  /*20e40*/  STL [R1+0x2c4], R25 ;  /* 0x0002c41901007387 */ /* 0x0005e20000100800 */
[----:B---3--:R-:W-:-:S03]  /*20e50*/  IMAD.X R32, R7, 0x1, R32, P3 ;  /* 0x0000000107207824 */ /* 0x008fc600018e0620 */
[----:B------:R0:W3:Y:S04]  /*20e60*/  @!P2 LDG.E.U8 R20, desc[UR14][R24.64] ;  /* 0x0000000e1814a981 */ /* 0x0000e8000c1e1100 */
[----:B------:R4:W-:Y:S04]  /*20e70*/  STL [R1+0x2cc], R37 ;  /* 0x0002cc2501007387 */ /* 0x0009e80000100800 */
[----:B-1----:R-:W3:Y:S01]  /*20e80*/  LDL.LU R30, [R1+0x348] ;  /* 0x00034800011e7983 */ /* 0x002ee20000300800 */
[----:B0-----:R-:W-:Y:S02]  /*20e90*/  @!P2 IMAD.MOV.U32 R24, RZ, RZ, R36 ;  /* 0x000000ffff18a224 */ /* 0x001fe400078e0024 */
[----:B--2---:R-:W-:Y:S01]  /*20ea0*/  @!P2 IMAD.MOV.U32 R25, RZ, RZ, R37 ;  /* 0x000000ffff19a224 */ /* 0x004fe200078e0025 */
[----:B------:R0:W-:Y:S04]  /*20eb0*/  STL [R1+0x2d4], R32 ;  /* 0x0002d42001007387 */ /* 0x0001e80000100800 */
[----:B------:R1:W2:Y:S04]  /*20ec0*/  @!P2 LDG.E.U8 R21, desc[UR14][R24.64] ;  /* 0x0000000e1815a981 */ /* 0x0002a8000c1e1100 */
[----:B------:R-:W2:Y:S01]  /*20ed0*/  LDL.LU R36, [R1+0x350] ;  /* 0x0003500001247983 */ /* 0x000ea20000300800 */
[----:B-1----:R-:W-:-:S03]  /*20ee0*/  @!P2 IMAD.MOV.U32 R24, RZ, RZ, R31 ;  /* 0x000000ffff18a224 */ /* 0x002fc600078e001f */
[----:B------:R-:W2:Y:S04]  /*20ef0*/  LDL.LU R31, [R1+0x344] ;  /* 0x00034400011f7983 */ /* 0x000ea80000300800 */
[----:B------:R-:W2:Y:S04]  /*20f00*/  LDL.LU R43, [R1+0x34c] ;  /* 0x00034c00012b7983 */ /* 0x000ea80000300800 */
[----:B------:R-:W2:Y:S01]  /*20f10*/  LDL.LU R42, [R1+0x354] ;  /* 0x00035400012a7983 */ /* 0x000ea20000300800 */
[----:B------:R-:W-:-:S03]  /*20f20*/  IADD3 R26, P5, PT, R5, R26, RZ ;  /* 0x0000001a051a7210 */ /* 0x000fc60007fbe0ff */
[----:B----4-:R-:W4:Y:S01]  /*20f30*/  LDL.LU R37, [R1+0x358] ;  /* 0x0003580001257983 */ /* 0x010f220000300800 */
[C---:B------:R-:W-:Y:S01]  /*20f40*/  IADD3 R38, P4, PT, R5.reuse, R38, RZ ;  /* 0x0000002605267210 */ /* 0x040fe20007f9e0ff */
[----:B------:R-:W-:Y:S01]  /*20f50*/  @!P2 IMAD.MOV.U32 R25, RZ, RZ, R32 ;  /* 0x000000ffff19a224 */ /* 0x000fe200078e0020 */
[----:B------:R-:W-:Y:S01]  /*20f60*/  IADD3 R33, P3, PT, R5, R33, RZ ;  /* 0x0000002105217210 */ /* 0x000fe20007f7e0ff */
[----:B------:R1:W-:Y:S04]  /*20f70*/  STL [R1+0x308], R26 ;  /* 0x0003081a01007387 */ /* 0x0003e80000100800 */
[----:B------:R-:W-:Y:S04]  /*20f80*/  STL [R1+0x318], R33 ;  /* 0x0003182101007387 */ /* 0x000fe80000100800 */
[----:B------:R0:W4:Y:S01]  /*20f90*/  @!P2 LDG.E.U8 R22, desc[UR14][R24.64] ;  /* 0x0000000e1816a981 */ /* 0x000122000c1e1100 */
[----:B------:R-:W-:-:S03]  /*20fa0*/  IMAD.X R27, R7, 0x1, R27, P5 ;  /* 0x00000001071b7824 */ /* 0x000fc600028e061b */
[----:B------:R-:W-:Y:S01]  /*20fb0*/  STL [R1+0x310], R38 ;  /* 0x0003102601007387 */ /* 0x000fe20000100800 */
[C---:B------:R-:W-:Y:S01]  /*20fc0*/  IMAD.X R44, R7.reuse, 0x1, R44, P4 ;  /* 0x00000001072c7824 */ /* 0x040fe200020e062c */
[----:B0-----:R-:W-:Y:S02]  /*20fd0*/  PRMT R24, RZ, 0x7610, R24 ;  /* 0x00007610ff187816 */ /* 0x001fe40000000018 */
[----:B------:R0:W-:Y:S01]  /*20fe0*/  STL [R1+0x304], R27 ;  /* 0x0003041b01007387 */ /* 0x0001e20000100800 */
[----:B------:R-:W-:-:S03]  /*20ff0*/  IMAD.X R39, R7, 0x1, R39, P3 ;  /* 0x0000000107277824 */ /* 0x000fc600018e0627 */
[----:B------:R1:W4:Y:S04]  /*21000*/  @!P2 LDG.E.U8 R23, desc[UR14][R26.64] ;  /* 0x0000000e1a17a981 */ /* 0x000328000c1e1100 */
[----:B------:R0:W-:Y:S04]  /*21010*/  STL [R1+0x30c], R44 ;  /* 0x00030c2c01007387 */ /* 0x0001e80000100800 */
[----:B------:R-:W4:Y:S01]  /*21020*/  LDL.LU R32, [R1+0x380] ;  /* 0x0003800001207983 */ /* 0x000f220000300800 */
[----:B-1----:R-:W-:Y:S02]  /*21030*/  @!P2 IMAD.MOV.U32 R26, RZ, RZ, R38 ;  /* 0x000000ffff1aa224 */ /* 0x002fe400078e0026 */
[----:B0-----:R-:W-:Y:S01]  /*21040*/  @!P2 IMAD.MOV.U32 R27, RZ, RZ, R44 ;  /* 0x000000ffff1ba224 */ /* 0x001fe200078e002c */
[----:B------:R0:W-:Y:S04]  /*21050*/  STL [R1+0x314], R39 ;  /* 0x0003142701007387 */ /* 0x0001e80000100800 */
[----:B------:R1:W4:Y:S04]  /*21060*/  @!P2 LDG.E.U8 R24, desc[UR14][R26.64] ;  /* 0x0000000e1a18a981 */ /* 0x000328000c1e1100 */
[----:B------:R-:W4:Y:S01]  /*21070*/  LDL.LU R38, [R1+0x388] ;  /* 0x0003880001267983 */ /* 0x000f220000300800 */
[----:B-1----:R-:W-:-:S03]  /*21080*/  @!P2 IMAD.MOV.U32 R26, RZ, RZ, R33 ;  /* 0x000000ffff1aa224 */ /* 0x002fc600078e0021 */
[----:B------:R-:W4:Y:S01]  /*21090*/  LDL.LU R33, [R1+0x37c] ;  /* 0x00037c0001217983 */ /* 0x000f220000300800 */
[----:B------:R-:W-:-:S03]  /*210a0*/  @!P2 IMAD.MOV.U32 R27, RZ, RZ, R39 ;  /* 0x000000ffff1ba224 */ /* 0x000fc600078e0027 */
[----:B------:R-:W4:Y:S04]  /*210b0*/  LDL.LU R45, [R1+0x384] ;  /* 0x00038400012d7983 */ /* 0x000f280000300800 */
[----:B------:R-:W4:Y:S04]  /*210c0*/  LDL.LU R44, [R1+0x38c] ;  /* 0x00038c00012c7983 */ /* 0x000f280000300800 */
[----:B0-----:R-:W4:Y:S01]  /*210d0*/  LDL.LU R39, [R1+0x390] ;  /* 0x0003900001277983 */ /* 0x001f220000300800 */
[----:B------:R-:W-:Y:S02]  /*210e0*/  PRMT R25, RZ, 0x7610, R25 ;  /* 0x00007610ff197816 */ /* 0x000fe40000000019 */
[----:B------:R-:W-:-:S04]  /*210f0*/  LOP3.LUT R74, R74, 0x30, RZ, 0x3c, !PT ;  /* 0x000000304a4a7812 */ /* 0x000fc800078e3cff */
[----:B------:R0:W4:Y:S04]  /*21100*/  @!P2 LDG.E.U8 R25, desc[UR14][R26.64] ;  /* 0x0000000e1a19a981 */ /* 0x000128000c1e1100 */
[----:B------:R-:W-:Y:S01]  /*21110*/  STS.U8 [R74+UR6+0xc180], R49 ;  /* 0x00c180314a007988 */ /* 0x000fe20008000006 */
[----:B0-----:R-:W-:-:S03]  /*21120*/  PRMT R26, RZ, 0x7610, R26 ;  /* 0x00007610ff1a7816 */ /* 0x001fc6000000001a */
[----:B------:R-:W-:Y:S01]  /*21130*/  STS.U8 [R74+UR6+0xc580], R51 ;  /* 0x00c580334a007988 */ /* 0x000fe20008000006 */
[----:B------:R-:W-:-:S03]  /*21140*/  PRMT R27, RZ, 0x7610, R27 ;  /* 0x00007610ff1b7816 */ /* 0x000fc6000000001b */
        /* <DEDUP_REMOVED lines=8> */
[----:B------:R-:W-:Y:S01]  /*211d0*/  STS.U8 [R74+UR6+0xe980], R69 ;  /* 0x00e980454a007988 */ /* 0x000fe20008000006 */
[----:B------:R-:W-:-:S02]  /*211e0*/  PRMT R28, RZ, 0x7610, R28 ;  /* 0x00007610ff1c7816 */ /* 0x000fc4000000001c */
[----:B------:R-:W-:Y:S01]  /*211f0*/  PRMT R29, RZ, 0x7610, R29 ;  /* 0x00007610ff1d7816 */ /* 0x000fe2000000001d */
[----:B------:R-:W-:Y:S01]  /*21200*/  STS.U8 [R74+UR6+0xed80], R71 ;  /* 0x00ed80474a007988 */ /* 0x000fe20008000006 */
[----:B---3--:R-:W-:-:S05]  /*21210*/  IADD3 R30, P5, PT, R5, R30, RZ ;  /* 0x0000001e051e7210 */ /* 0x008fca0007fbe0ff */
[----:B------:R0:W-:Y:S01]  /*21220*/  STL [R1+0x348], R30 ;  /* 0x0003481e01007387 */ /* 0x0001e20000100800 */
[----:B--2---:R-:W-:Y:S01]  /*21230*/  IADD3 R36, P4, PT, R5, R36, RZ ;  /* 0x0000002405247210 */ /* 0x004fe20007f9e0ff */
[----:B------:R-:W-:-:S04]  /*21240*/  IMAD.X R31, R7, 0x1, R31, P5 ;  /* 0x00000001071f7824 */ /* 0x000fc800028e061f */
[----:B------:R-:W-:Y:S01]  /*21250*/  IMAD.X R43, R7, 0x1, R43, P4 ;  /* 0x00000001072b7824 */ /* 0x000fe200020e062b */
[----:B------:R0:W2:Y:S01]  /*21260*/  @!P2 LDG.E.U8 R26, desc[UR14][R30.64] ;  /* 0x0000000e1e1aa981 */ /* 0x0000a2000c1e1100 */
[----:B----4-:R-:W-:-:S05]  /*21270*/  IADD3 R37, P3, PT, R5, R37, RZ ;  /* 0x0000002505257210 */ /* 0x010fca0007f7e0ff */
[----:B------:R-:W-:Y:S01]  /*21280*/  STL [R1+0x358], R37 ;  /* 0x0003582501007387 */ /* 0x000fe20000100800 */
[----:B------:R-:W-:-:S03]  /*21290*/  IMAD.X R42, R7, 0x1, R42, P3 ;  /* 0x00000001072a7824 */ /* 0x000fc600018e062a */
[----:B------:R-:W-:Y:S01]  /*212a0*/  STL [R1+0x350], R36 ;  /* 0x0003502401007387 */ /* 0x000fe20000100800 */
[----:B0-----:R-:W-:-:S03]  /*212b0*/  @!P2 IMAD.MOV.U32 R30, RZ, RZ, R36 ;  /* 0x000000ffff1ea224 */ /* 0x001fc600078e0024 */
[----:B------:R0:W-:Y:S04]  /*212c0*/  STL [R1+0x344], R31 ;  /* 0x0003441f01007387 */ /* 0x0001e80000100800 */
[----:B------:R-:W-:Y:S01]  /*212d0*/  STL [R1+0x34c], R43 ;  /* 0x00034c2b01007387 */ /* 0x000fe20000100800 */
[----:B0-----:R-:W-:-:S03]  /*212e0*/  @!P2 IMAD.MOV.U32 R31, RZ, RZ, R43 ;  /* 0x000000ffff1fa224 */ /* 0x001fc600078e002b */
[----:B------:R0:W-:Y:S04]  /*212f0*/  STL [R1+0x354], R42 ;  /* 0x0003542a01007387 */ /* 0x0001e80000100800 */
[----:B------:R1:W3:Y:S04]  /*21300*/  @!P2 LDG.E.U8 R27, desc[UR14][R30.64] ;  /* 0x0000000e1e1ba981 */ /* 0x0002e8000c1e1100 */
[----:B------:R-:W4:Y:S01]  /*21310*/  LDL.LU R36, [R1+0x398] ;  /* 0x0003980001247983 */ /* 0x000f220000300800 */
[----:B-1----:R-:W-:-:S03]  /*21320*/  @!P2 IMAD.MOV.U32 R30, RZ, RZ, R37 ;  /* 0x000000ffff1ea224 */ /* 0x002fc600078e0025 */
[----:B------:R-:W2:Y:S01]  /*21330*/  LDL.LU R37, [R1+0x394] ;  /* 0x0003940001257983 */ /* 0x000ea20000300800 */
[----:B------:R-:W-:-:S03]  /*21340*/  @!P2 IMAD.MOV.U32 R31, RZ, RZ, R42 ;  /* 0x000000ffff1fa224 */ /* 0x000fc600078e002a */
[----:B------:R-:W3:Y:S04]  /*21350*/  LDL.LU R69, [R1+0x3bc] ;  /* 0x0003bc0001457983 */ /* 0x000ee80000300800 */
[----:B0-----:R-:W3:Y:S01]  /*21360*/  LDL.LU R42, [R1+0x3c0] ;  /* 0x0003c000012a7983 */ /* 0x001ee20000300800 */
[----:B------:R-:W-:-:S03]  /*21370*/  IADD3 R32, P5, PT, R5, R32, RZ ;  /* 0x0000002005207210 */ /* 0x000fc60007fbe0ff */
[----:B------:R-:W3:Y:S04]  /*21380*/  LDL.LU R67, [R1+0x3c4] ;  /* 0x0003c40001437983 */ /* 0x000ee80000300800 */
[----:B------:R-:W3:Y:S01]  /*21390*/  LDL.LU R43, [R1+0x3c8] ;  /* 0x0003c800012b7983 */ /* 0x000ee20000300800 */
[----:B------:R-:W-:Y:S01]  /*213a0*/  IADD3 R38, P4, PT, R5, R38, RZ ;  /* 0x0000002605267210 */ /* 0x000fe20007f9e0ff */
[C---:B------:R-:W-:Y:S02]  /*213b0*/  IMAD.X R33, R7.reuse, 0x1, R33, P5 ;  /* 0x0000000107217824 */ /* 0x040fe400028e0621 */
[----:B------:R0:W-:Y:S02]  /*213c0*/  STL [R1+0x380], R32 ;  /* 0x0003802001007387 */ /* 0x0001e40000100800 */
[----:B------:R-:W-:-:S02]  /*213d0*/  IMAD.X R45, R7, 0x1, R45, P4 ;  /* 0x00000001072d7824 */ /* 0x000fc400020e062d */
[----:B------:R1:W3:Y:S04]  /*213e0*/  @!P2 LDG.E.U8 R28, desc[UR14][R30.64] ;  /* 0x0000000e1e1ca981 */ /* 0x0002e8000c1e1100 */
[----:B------:R0:W3:Y:S01]  /*213f0*/  @!P2 LDG.E.U8 R29, desc[UR14][R32.64] ;  /* 0x0000000e201da981 */ /* 0x0000e2000c1e1100 */
[----:B------:R-:W-:Y:S02]  /*21400*/  IADD3 R39, P3, PT, R5, R39, RZ ;  /* 0x0000002705277210 */ /* 0x000fe40007f7e0ff */
[----:B-1----:R-:W-:-:S03]  /*21410*/  PRMT R30, RZ, 0x7610, R30 ;  /* 0x00007610ff1e7816 */ /* 0x002fc6000000001e */
        /* <DEDUP_REMOVED lines=9> */
[----:B------:R-:W3:Y:S01]  /*214b0*/  LDL.LU R38, [R1+0x3d0] ;  /* 0x0003d00001267983 */ /* 0x000ee20000300800 */
[----:B-1----:R-:W-:-:S03]  /*214c0*/  @!P2 IMAD.MOV.U32 R32, RZ, RZ, R39 ;  /* 0x000000ffff20a224 */ /* 0x002fc600078e0027 */
[----:B------:R-:W3:Y:S01]  /*214d0*/  LDL.LU R39, [R1+0x3cc] ;  /* 0x0003cc0001277983 */ /* 0x000ee20000300800 */
[----:B------:R-:W-:-:S03]  /*214e0*/  @!P2 IMAD.MOV.U32 R33, RZ, RZ, R44 ;  /* 0x000000ffff21a224 */ /* 0x000fc600078e002c */
[----:B------:R-:W3:Y:S04]  /*214f0*/  LDL.LU R71, [R1+0x3d4] ;  /* 0x0003d40001477983 */ /* 0x000ee80000300800 */
[----:B------:R-:W3:Y:S04]  /*21500*/  LDL.LU R68, [R1+0x3d8] ;  /* 0x0003d80001447983 */ /* 0x000ee80000300800 */
[----:B0-----:R-:W3:Y:S01]  /*21510*/  LDL.LU R44, [R1+0x400] ;  /* 0x00040000012c7983 */ /* 0x001ee20000300800 */
[----:B------:R-:W-:-:S06]  /*21520*/  PRMT R31, RZ, 0x7610, R31 ;  /* 0x00007610ff1f7816 */ /* 0x000fcc000000001f */
[----:B------:R0:W3:Y:S02]  /*21530*/  @!P2 LDG.E.U8 R31, desc[UR14][R32.64] ;  /* 0x0000000e201fa981 */ /* 0x0000e4000c1e1100 */
[----:B0-----:R-:W-:Y:S02]  /*21540*/  PRMT R32, RZ, 0x7610, R32 ;  /* 0x00007610ff207816 */ /* 0x001fe40000000020 */
[----:B------:R-:W-:Y:S01]  /*21550*/  PRMT R33, RZ, 0x7610, R33 ;  /* 0x00007610ff217816 */ /* 0x000fe20000000021 */
[----:B------:R-:W-:Y:S01]  /*21560*/  STS.U8 [R74+UR6+0xf180], R73 ;  /* 0x00f180494a007988 */ /* 0x000fe20008000006 */
[----:B----4-:R-:W-:-:S05]  /*21570*/  IADD3 R36, P5, PT, R5, R36, RZ ;  /* 0x0000002405247210 */ /* 0x010fca0007fbe0ff */
[----:B------:R0:W-:Y:S01]  /*21580*/  STL [R1+0x398], R36 ;  /* 0x0003982401007387 */ /* 0x0001e20000100800 */
[----:B--2---:R-:W-:-:S05]  /*21590*/  IMAD.X R37, R7, 0x1, R37, P5 ;  /* 0x0000000107257824 */ /* 0x004fca00028e0625 */
[----:B------:R0:W2:Y:S01]  /*215a0*/  @!P2 LDG.E.U8 R32, desc[UR14][R36.64] ;  /* 0x0000000e2420a981 */ /* 0x0000a2000c1e1100 */
[C---:B---3--:R-:W-:Y:S02]  /*215b0*/  IADD3 R42, P4, PT, R5.reuse, R42, RZ ;  /* 0x0000002a052a7210 */ /* 0x048fe40007f9e0ff */
[----:B------:R-:W-:-:S03]  /*215c0*/  IADD3 R43, P3, PT, R5, R43, RZ ;  /* 0x0000002b052b7210 */ /* 0x000fc60007f7e0ff */
[C---:B------:R-:W-:Y:S02]  /*215d0*/  IMAD.X R69, R7.reuse, 0x1, R69, P4 ;  /* 0x0000000107457824 */ /* 0x040fe400020e0645 */
        /* <DEDUP_REMOVED lines=8> */
[----:B------:R0:W-:Y:S04]  /*21660*/  STL [R1+0x3c4], R67 ;  /* 0x0003c44301007387 */ /* 0x0001e80000100800 */
[----:B------:R4:W2:Y:S04]  /*21670*/  @!P2 LDG.E.U8 R33, desc[UR14][R36.64] ;  /* 0x0000000e2421a981 */ /* 0x0008a8000c1e1100 */
[----:B------:R-:W2:Y:S01]  /*21680*/  LDL.LU R42, [R1+0x408] ;  /* 0x00040800012a7983 */ /* 0x000ea20000300800 */
[----:B----4-:R-:W-:-:S03]  /*21690*/  @!P2 IMAD.MOV.U32 R36, RZ, RZ, R43 ;  /* 0x000000ffff24a224 */ /* 0x010fc600078e002b */
[----:B------:R-:W4:Y:S01]  /*216a0*/  LDL.LU R43, [R1+0x404] ;  /* 0x00040400012b7983 */ /* 0x000f220000300800 */
[----:B------:R-:W-:-:S03]  /*216b0*/  @!P2 IMAD.MOV.U32 R37, RZ, RZ, R67 ;  /* 0x000000ffff25a224 */ /* 0x000fc600078e0043 */
[----:B------:R-:W4:Y:S04]  /*216c0*/  LDL.LU R73, [R1+0x40c] ;  /* 0x00040c0001497983 */ /* 0x000f280000300800 */
[----:B-1----:R-:W4:Y:S01]  /*216d0*/  LDL.LU R69, [R1+0x410] ;  /* 0x0004100001457983 */ /* 0x002f220000300800 */
[----:B------:R-:W-:-:S03]  /*216e0*/  IADD3 R38, P5, PT, R5, R38, RZ ;  /* 0x0000002605267210 */ /* 0x000fc60007fbe0ff */
[----:B0-----:R-:W4:Y:S02]  /*216f0*/  LDL.LU R67, [R1+0x418] ;  /* 0x0004180001437983 */ /* 0x001f240000300800 */
[----:B------:R-:W-:Y:S02]  /*21700*/  IMAD.X R39, R7, 0x1, R39, P5 ;  /* 0x0000000107277824 */ /* 0x000fe400028e0627 */
[----:B------:R0:W-:Y:S01]  /*21710*/  STL [R1+0x3d0], R38 ;  /* 0x0003d02601007387 */ /* 0x0001e20000100800 */
[C---:B------:R-:W-:Y:S02]  /*21720*/  IADD3 R68, P4, PT, R5.reuse, R68, RZ ;  /* 0x0000004405447210 */ /* 0x040fe40007f9e0ff */
[----:B------:R-:W-:-:S03]  /*21730*/  IADD3 R44, P3, PT, R5, R44, RZ ;  /* 0x0000002c052c7210 */ /* 0x000fc60007f7e0ff */
[----:B------:R-:W-:Y:S02]  /*21740*/  IMAD.X R71, R7, 0x1, R71, P4 ;  /* 0x0000000107477824 */ /* 0x000fe400020e0647 */
[----:B------:R-:W-:Y:S04]  /*21750*/  STL [R1+0x400], R44 ;  /* 0x0004002c01007387 */ /* 0x000fe80000100800 */
[----:B------:R-:W-:Y:S04]  /*21760*/  STL [R1+0x3d8], R68 ;  /* 0x0003d84401007387 */ /* 0x000fe80000100800 */
[----:B------:R1:W-:Y:S04]  /*21770*/  STL [R1+0x3cc], R39 ;  /* 0x0003cc2701007387 */ /* 0x0003e80000100800 */
[----:B------:R-:W-:Y:S04]  /*21780*/  STL [R1+0x3d4], R71 ;  /* 0x0003d44701007387 */ /* 0x000fe80000100800 */
[----:B------:R-:W4:Y:S01]  /*21790*/  LDL.LU R70, [R1+0x414] ;  /* 0x0004140001467983 */ /* 0x000f220000300800 */
[----:B------:R-:W-:-:S02]  /*217a0*/  PRMT R34, RZ, 0x7610, R34 ;  /* 0x00007610ff227816 */ /* 0x000fc40000000022 */
[----:B------:R-:W-:-:S04]  /*217b0*/  PRMT R35, RZ, 0x7610, R35 ;  /* 0x00007610ff237816 */ /* 0x000fc80000000023 */
[----:B------:R0:W4:Y:S04]  /*217c0*/  @!P2 LDG.E.U8 R34, desc[UR14][R36.64] ;  /* 0x0000000e2422a981 */ /* 0x000128000c1e1100 */
[----:B------:R1:W4:Y:S01]  /*217d0*/  @!P2 LDG.E.U8 R35, desc[UR14][R38.64] ;  /* 0x0000000e2623a981 */ /* 0x000322000c1e1100 */
[----:B0-----:R-:W-:Y:S01]  /*217e0*/  PRMT R36, RZ, 0x7610, R36 ;  /* 0x00007610ff247816 */ /* 0x001fe20000000024 */
[----:B-1----:R-:W-:Y:S02]  /*217f0*/  @!P2 IMAD.MOV.U32 R38, RZ, RZ, R68 ;  /* 0x000000ffff26a224 */ /* 0x002fe400078e0044 */
[----:B------:R-:W-:-:S05]  /*21800*/  @!P2 IMAD.MOV.U32 R39, RZ, RZ, R71 ;  /* 0x000000ffff27a224 */ /* 0x000fca00078e0047 */
[----:B------:R0:W4:Y:S01]  /*21810*/  @!P2 LDG.E.U8 R36, desc[UR14][R38.64] ;  /* 0x0000000e2624a981 */ /* 0x000122000c1e1100 */
[----:B------:R-:W-:Y:S01]  /*21820*/  PRMT R37, RZ, 0x7610, R37 ;  /* 0x00007610ff257816 */ /* 0x000fe20000000025 */
[----:B0-----:R-:W-:Y:S02]  /*21830*/  @!P2 IMAD.MOV.U32 R38, RZ, RZ, R44 ;  /* 0x000000ffff26a224 */ /* 0x001fe400078e002c */
[----:B---3--:R-:W-:-:S04]  /*21840*/  IMAD.X R45, R7, 0x1, R45, P3 ;  /* 0x00000001072d7824 */ /* 0x008fc800018e062d */
[----:B------:R-:W-:Y:S01]  /*21850*/  @!P2 IMAD.MOV.U32 R39, RZ, RZ, R45 ;  /* 0x000000ffff27a224 */ /* 0x000fe200078e002d */
[----:B------:R0:W-:Y:S04]  /*21860*/  STL [R1+0x3fc], R45 ;  /* 0x0003fc2d01007387 */ /* 0x0001e80000100800 */
[----:B------:R1:W3:Y:S01]  /*21870*/  @!P2 LDG.E.U8 R37, desc[UR14][R38.64] ;  /* 0x0000000e2625a981 */ /* 0x0002e2000c1e1100 */
[----:B--2---:R-:W-:-:S03]  /*21880*/  IADD3 R42, P5, PT, R5, R42, RZ ;  /* 0x0000002a052a7210 */ /* 0x004fc60007fbe0ff */
[----:B0-----:R-:W2:Y:S04]  /*21890*/  LDL.LU R45, [R1+0x43c] ;  /* 0x00043c00012d7983 */ /* 0x001ea80000300800 */
[----:B------:R-:W2:Y:S01]  /*218a0*/  LDL.LU R44, [R1+0x440] ;  /* 0x00044000012c7983 */ /* 0x000ea20000300800 */
[----:B----4-:R-:W-:-:S03]  /*218b0*/  IMAD.X R43, R7, 0x1, R43, P5 ;  /* 0x00000001072b7824 */ /* 0x010fc600028e062b */
[----:B------:R-:W4:Y:S04]  /*218c0*/  LDL.LU R71, [R1+0x448] ;  /* 0x0004480001477983 */ /* 0x000f280000300800 */
[----:B------:R-:W3:Y:S01]  /*218d0*/  LDL.LU R68, [R1+0x450] ;  /* 0x0004500001447983 */ /* 0x000ee20000300800 */
[C---:B------:R-:W-:Y:S02]  /*218e0*/  IADD3 R69, P4, PT, R5.reuse, R69, RZ ;  /* 0x0000004505457210 */ /* 0x040fe40007f9e0ff */
[----:B------:R-:W-:-:S03]  /*218f0*/  IADD3 R67, P3, PT, R5, R67, RZ ;  /* 0x0000004305437210 */ /* 0x000fc60007f7e0ff */
[----:B------:R-:W-:Y:S01]  /*21900*/  IMAD.X R73, R7, 0x1, R73, P4 ;  /* 0x0000000107497824 */ /* 0x000fe200020e0649 */
[----:B------:R0:W-:Y:S04]  /*21910*/  STL [R1+0x408], R42 ;  /* 0x0004082a01007387 */ /* 0x0001e80000100800 */
[----:B------:R-:W-:Y:S04]  /*21920*/  STL [R1+0x418], R67 ;  /* 0x0004184301007387 */ /* 0x000fe80000100800 */
[----:B------:R0:W-:Y:S04]  /*21930*/  STL [R1+0x410], R69 ;  /* 0x0004104501007387 */ /* 0x0001e80000100800 */
[----:B------:R0:W-:Y:S04]  /*21940*/  STL [R1+0x404], R43 ;  /* 0x0004042b01007387 */ /* 0x0001e80000100800 */
[----:B------:R-:W-:Y:S01]  /*21950*/  STL [R1+0x40c], R73 ;  /* 0x00040c4901007387 */ /* 0x000fe20000100800 */
[----:B-1----:R-:W-:-:S03]  /*21960*/  PRMT R38, RZ, 0x7610, R38 ;  /* 0x00007610ff267816 */ /* 0x002fc60000000026 */
[----:B------:R-:W3:Y:S04]  /*21970*/  LDL.LU R72, [R1+0x444] ;  /* 0x0004440001487983 */ /* 0x000ee80000300800 */
[----:B------:R0:W3:Y:S01]  /*21980*/  @!P2 LDG.E.U8 R38, desc[UR14][R42.64] ;  /* 0x0000000e2a26a981 */ /* 0x0000e2000c1e1100 */
[----:B------:R-:W-:Y:S02]  /*21990*/  IMAD.X R70, R7, 0x1, R70, P3 ;  /* 0x0000000107467824 */ /* 0x000fe400018e0646 */
[----:B0-----:R-:W-:-:S03]  /*219a0*/  @!P2 IMAD.MOV.U32 R42, RZ, RZ, R69 ;  /* 0x000000ffff2aa224 */ /* 0x001fc600078e0045 */
[----:B------:R-:W-:Y:S04]  /*219b0*/  STL [R1+0x414], R70 ;  /* 0x0004144601007387 */ /* 0x000fe80000100800 */
[----:B------:R-:W3:Y:S01]  /*219c0*/  LDL.LU R69, [R1+0x44c] ;  /* 0x00044c0001457983 */ /* 0x000ee20000300800 */
[----:B------:R-:W-:Y:S01]  /*219d0*/  PRMT R39, RZ, 0x7610, R39 ;  /* 0x00007610ff277816 */ /* 0x000fe20000000027 */
[----:B------:R-:W-:Y:S02]  /*219e0*/  @!P2 IMAD.MOV.U32 R43, RZ, RZ, R73 ;  /* 0x000000ffff2ba224 */ /* 0x000fe400078e0049 */
[----:B------:R0:W-:Y:S04]  /*219f0*/  STS.U8 [R74+UR6+0xf580], R75 ;  /* 0x00f5804b4a007988 */ /* 0x0001e80008000006 */
[----:B------:R1:W3:Y:S04]  /*21a00*/  @!P2 LDG.E.U8 R39, desc[UR14][R42.64] ;  /* 0x0000000e2a27a981 */ /* 0x0002e8000c1e1100 */
[----:B0-----:R-:W3:Y:S01]  /*21a10*/  LDL.LU R75, [R1+0x454] ;  /* 0x00045400014b7983 */ /* 0x001ee20000300800 */
[----:B-1----:R-:W-:-:S03]  /*21a20*/  @!P2 IMAD.MOV.U32 R43, RZ, RZ, R70 ;  /* 0x000000ffff2ba224 */ /* 0x002fc600078e0046 */
[----:B------:R-:W3:Y:S01]  /*21a30*/  LDL.LU R73, [R1+0x458] ;  /* 0x0004580001497983 */ /* 0x000ee20000300800 */
[----:B------:R-:W-:-:S03]  /*21a40*/  @!P2 IMAD.MOV.U32 R42, RZ, RZ, R67 ;  /* 0x000000ffff2aa224 */ /* 0x000fc600078e0043 */
[----:B------:R-:W3:Y:S04]  /*21a50*/  LDL.LU R70, [R1+0x480] ;  /* 0x0004800001467983 */ /* 0x000ee80000300800 */
[----:B------:R-:W3:Y:S04]  /*21a60*/  LDL.LU R67, [R1+0x488] ;  /* 0x0004880001437983 */ /* 0x000ee80000300800 */
[----:B------:R-:W-:Y:S04]  /*21a70*/  STS.U8 [R74+UR6+0xf980], R77 ;  /* 0x00f9804d4a007988 */ /* 0x000fe80008000006 */
[----:B------:R0:W-:Y:S01]  /*21a80*/  STS.U8 [R74+UR6+0xfd80], R79 ;  /* 0x00fd804f4a007988 */ /* 0x0001e20008000006 */
[----:B------:R-:W-:-:S02]  /*21a90*/  PRMT R41, RZ, 0x7610, R41 ;  /* 0x00007610ff297816 */ /* 0x000fc40000000029 */
[C---:B--2---:R-:W-:Y:S02]  /*21aa0*/  IADD3 R44, P5, PT, R5.reuse, R44, RZ ;  /* 0x0000002c052c7210 */ /* 0x044fe40007fbe0ff */
[----:B----4-:R-:W-:-:S03]  /*21ab0*/  IADD3 R71, P4, PT, R5, R71, RZ ;  /* 0x0000004705477210 */ /* 0x010fc60007f9e0ff */
[----:B------:R-:W-:Y:S01]  /*21ac0*/  IMAD.X R45, R7, 0x1, R45, P5 ;  /* 0x00000001072d7824 */ /* 0x000fe200028e062d */
[----:B---3--:R-:W-:Y:S01]  /*21ad0*/  IADD3 R68, P3, PT, R5, R68, RZ ;  /* 0x0000004405447210 */ /* 0x008fe20007f7e0ff */
[----:B------:R1:W-:Y:S04]  /*21ae0*/  STL [R1+0x440], R44 ;  /* 0x0004402c01007387 */ /* 0x0003e80000100800 */
[----:B------:R-:W-:Y:S04]  /*21af0*/  STL [R1+0x450], R68 ;  /* 0x0004504401007387 */ /* 0x000fe80000100800 */
[----:B------:R2:W-:Y:S04]  /*21b00*/  STL [R1+0x448], R71 ;  /* 0x0004484701007387 */ /* 0x0005e80000100800 */
[----:B------:R3:W-:Y:S04]  /*21b10*/  STL [R1+0x43c], R45 ;  /* 0x00043c2d01007387 */ /* 0x0007e80000100800 */
[----:B------:R1:W4:Y:S01]  /*21b20*/  @!P2 LDG.E.U8 R41, desc[UR14][R44.64] ;  /* 0x0000000e2c29a981 */ /* 0x000322000c1e1100 */
[----:B------:R-:W-:-:S05]  /*21b30*/  IMAD.X R72, R7, 0x1, R72, P4 ;  /* 0x0000000107487824 */ /* 0x000fca00020e0648 */
[----:B------:R2:W-:Y:S04]  /*21b40*/  STL [R1+0x444], R72 ;  /* 0x0004444801007387 */ /* 0x0005e80000100800 */
[----:B0-----:R-:W4:Y:S01]  /*21b50*/  LDL.LU R74, [R1+0x47c] ;  /* 0x00047c00014a7983 */ /* 0x001f220000300800 */
[----:B-1----:R-:W-:Y:S02]  /*21b60*/  @!P2 IMAD.MOV.U32 R44, RZ, RZ, R71 ;  /* 0x000000ffff2ca224 */ /* 0x002fe400078e0047 */
[----:B------:R-:W-:-:S05]  /*21b70*/  IMAD.X R69, R7, 0x1, R69, P3 ;  /* 0x0000000107457824 */ /* 0x000fca00018e0645 */
[----:B------:R0:W-:Y:S04]  /*21b80*/  STL [R1+0x44c], R69 ;  /* 0x00044c4501007387 */ /* 0x0001e80000100800 */
[----:B--2---:R-:W2:Y:S01]  /*21b90*/  LDL.LU R71, [R1+0x484] ;  /* 0x0004840001477983 */ /* 0x004ea20000300800 */
[----:B------:R-:W-:Y:S01]  /*21ba0*/  PRMT R40, RZ, 0x7610, R40 ;  /* 0x00007610ff287816 */ /* 0x000fe20000000028 */
[----:B---3--:R-:W-:Y:S02]  /*21bb0*/  @!P2 IMAD.MOV.U32 R45, RZ, RZ, R72 ;  /* 0x000000ffff2da224 */ /* 0x008fe400078e0048 */
[----:B------:R-:W3:Y:S04]  /*21bc0*/  LDL.LU R77, [R1+0x48c] ;  /* 0x00048c00014d7983 */ /* 0x000ee80000300800 */
[----:B------:R1:W3:Y:S01]  /*21bd0*/  @!P2 LDG.E.U8 R40, desc[UR14][R42.64] ;  /* 0x0000000e2a28a981 */ /* 0x0002e2000c1e1100 */
[----:B------:R-:W-:-:S03]  /*21be0*/  IADD3 R73, P5, PT, R5, R73, RZ ;  /* 0x0000004905497210 */ /* 0x000fc60007fbe0ff */
[----:B------:R-:W3:Y:S01]  /*21bf0*/  LDL.LU R72, [R1+0x490] ;  /* 0x0004900001487983 */ /* 0x000ee20000300800 */
[C---:B------:R-:W-:Y:S02]  /*21c00*/  IADD3 R70, P4, PT, R5.reuse, R70, RZ ;  /* 0x0000004605467210 */ /* 0x040fe40007f9e0ff */
[----:B-1----:R-:W-:Y:S02]  /*21c10*/  PRMT R42, RZ, 0x7610, R42 ;  /* 0x00007610ff2a7816 */ /* 0x002fe4000000002a */
[----:B------:R-:W-:Y:S01]  /*21c20*/  IADD3 R67, P3, PT, R5, R67, RZ ;  /* 0x0000004305437210 */ /* 0x000fe20007f7e0ff */
[----:B------:R-:W-:Y:S01]  /*21c30*/  IMAD.X R75, R7, 0x1, R75, P5 ;  /* 0x00000001074b7824 */ /* 0x000fe200028e064b */
[----:B------:R-:W-:Y:S02]  /*21c40*/  PRMT R43, RZ, 0x7610, R43 ;  /* 0x00007610ff2b7816 */ /* 0x000fe4000000002b */
[----:B------:R1:W3:Y:S01]  /*21c50*/  @!P2 LDG.E.U8 R42, desc[UR14][R44.64] ;  /* 0x0000000e2c2aa981 */ /* 0x0002e2000c1e1100 */
[----:B------:R-:W-:-:S06]  /*21c60*/  PRMT R86, RZ, 0x7610, R86 ;  /* 0x00007610ff567816 */ /* 0x000fcc0000000056 */
[----:B------:R0:W3:Y:S01]  /*21c70*/  @!P2 LDG.E.U8 R86, desc[UR14][R46.64] ;  /* 0x0000000e2e56a981 */ /* 0x0000e2000c1e1100 */
[----:B-1----:R-:W-:Y:S02]  /*21c80*/  @!P2 IMAD.MOV.U32 R45, RZ, RZ, R69 ;  /* 0x000000ffff2da224 */ /* 0x002fe400078e0045 */
[----:B------:R-:W-:Y:S01]  /*21c90*/  @!P2 IMAD.MOV.U32 R44, RZ, RZ, R68 ;  /* 0x000000ffff2ca224 */ /* 0x000fe200078e0044 */
[----:B0-----:R-:W3:Y:S04]  /*21ca0*/  LDL.LU R69, [R1+0x498] ;  /* 0x0004980001457983 */ /* 0x001ee80000300800 */
[----:B------:R-:W3:Y:S04]  /*21cb0*/  LDL.LU R68, [R1+0x4c0] ;  /* 0x0004c00001447983 */ /* 0x000ee80000300800 */
[----:B------:R0:W-:Y:S04]  /*21cc0*/  STL [R1+0x458], R73 ;  /* 0x0004584901007387 */ /* 0x0001e80000100800 */
[----:B------:R-:W-:Y:S04]  /*21cd0*/  STL [R1+0x488], R67 ;  /* 0x0004884301007387 */ /* 0x000fe80000100800 */
[----:B------:R1:W-:Y:S04]  /*21ce0*/  STL [R1+0x480], R70 ;  /* 0x0004804601007387 */ /* 0x0003e80000100800 */
[----:B------:R0:W3:Y:S04]  /*21cf0*/  @!P2 LDG.E.U8 R43, desc[UR14][R44.64] ;  /* 0x0000000e2c2ba981 */ /* 0x0000e8000c1e1100 */
[----:B------:R1:W-:Y:S01]  /*21d00*/  STL [R1+0x454], R75 ;  /* 0x0004544b01007387 */ /* 0x0003e20000100800 */
[----:B------:R-:W-:Y:S01]  /*21d10*/  PRMT R46, RZ, 0x7610, R46 ;  /* 0x00007610ff2e7816 */ /* 0x000fe2000000002e */
[----:B0-----:R-:W-:-:S02]  /*21d20*/  @!P2 IMAD.MOV.U32 R44, RZ, RZ, R73 ;  /* 0x000000ffff2ca224 */ /* 0x001fc400078e0049 */
[----:B------:R-:W-:-:S05]  /*21d30*/  @!P2 IMAD.MOV.U32 R45, RZ, RZ, R75 ;  /* 0x000000ffff2da224 */ /* 0x000fca00078e004b */
[----:B------:R0:W3:Y:S02]  /*21d40*/  @!P2 LDG.E.U8 R46, desc[UR14][R44.64] ;  /* 0x0000000e2c2ea981 */ /* 0x0000e4000c1e1100 */
[----:B0-----:R-:W-:Y:S02]  /*21d50*/  @!P2 IMAD.MOV.U32 R44, RZ, RZ, R70 ;  /* 0x000000ffff2ca224 */ /* 0x001fe400078e0046 */
[----:B----4-:R-:W-:-:S05]  /*21d60*/  IMAD.X R74, R7, 0x1, R74, P4 ;  /* 0x00000001074a7824 */ /* 0x010fca00020e064a */
[----:B------:R0:W-:Y:S04]  /*21d70*/  STL [R1+0x47c], R74 ;  /* 0x00047c4a01007387 */ /* 0x0001e80000100800 */
[----:B------:R-:W4:Y:S01]  /*21d80*/  LDL.LU R73, [R1+0x494] ;  /* 0x0004940001497983 */ /* 0x000f220000300800 */
[----:B--2---:R-:W-:-:S05]  /*21d90*/  IMAD.X R71, R7, 0x1, R71, P3 ;  /* 0x0000000107477824 */ /* 0x004fca00018e0647 */
[----:B------:R2:W-:Y:S04]  /*21da0*/  STL [R1+0x484], R71 ;  /* 0x0004844701007387 */ /* 0x0005e80000100800 */
[----:B-1----:R-:W4:Y:S01]  /*21db0*/  LDL.LU R70, [R1+0x4bc] ;  /* 0x0004bc0001467983 */ /* 0x002f220000300800 */
[----:B------:R-:W-:Y:S01]  /*21dc0*/  PRMT R47, RZ, 0x7610, R47 ;  /* 0x00007610ff2f7816 */ /* 0x000fe2000000002f */
[----:B------:R-:W-:Y:S01]  /*21dd0*/  @!P2 IMAD.MOV.U32 R45, RZ, RZ, R74 ;  /* 0x000000ffff2da224 */ /* 0x000fe200078e004a */
[----:B---3--:R-:W-:Y:S01]  /*21de0*/  IADD3 R72, P5, PT, R5, R72, RZ ;  /* 0x0000004805487210 */ /* 0x008fe20007fbe0ff */
[----:B------:R-:W3:Y:S01]  /*21df0*/  LDL.LU R75, [R1+0x4c4] ;  /* 0x0004c400014b7983 */ /* 0x000ee20000300800 */
[----:B------:R-:W-:-:S03]  /*21e00*/  PRMT R48, RZ, 0x7610, R48 ;  /* 0x00007610ff307816 */ /* 0x000fc60000000030 */
[----:B------:R1:W3:Y:S01]  /*21e10*/  @!P2 LDG.E.U8 R47, desc[UR14][R44.64] ;  /* 0x0000000e2c2fa981 */ /* 0x0002e2000c1e1100 */
[----:B------:R-:W-:-:S03]  /*21e20*/  IMAD.X R77, R7, 0x1, R77, P5 ;  /* 0x00000001074d7824 */ /* 0x000fc600028e064d */
[----:B0-----:R-:W3:Y:S01]  /*21e30*/  LDL.LU R74, [R1+0x4c8] ;  /* 0x0004c800014a7983 */ /* 0x001ee20000300800 */
[----:B-1----:R-:W-:Y:S02]  /*21e40*/  @!P2 IMAD.MOV.U32 R45, RZ, RZ, R71 ;  /* 0x000000ffff2da224 */ /* 0x002fe400078e0047 */
[----:B------:R-:W-:Y:S01]  /*21e50*/  @!P2 IMAD.MOV.U32 R44, RZ, RZ, R67 ;  /* 0x000000ffff2ca224 */ /* 0x000fe200078e0043 */
[----:B--2---:R-:W2:Y:S04]  /*21e60*/  LDL.LU R71, [R1+0x500] ;  /* 0x0005000001477983 */ /* 0x004ea80000300800 */
[----:B------:R-:W2:Y:S01]  /*21e70*/  LDL.LU R67, [R1+0x540] ;  /* 0x0005400001437983 */ /* 0x000ea20000300800 */
[C---:B------:R-:W-:Y:S02]  /*21e80*/  IADD3 R69, P4, PT, R5.reuse, R69, RZ ;  /* 0x0000004505457210 */ /* 0x040fe40007f9e0ff */
[----:B------:R-:W-:Y:S01]  /*21e90*/  IADD3 R68, P3, PT, R5, R68, RZ ;  /* 0x0000004405447210 */ /* 0x000fe20007f7e0ff */
[----:B------:R0:W-:Y:S04]  /*21ea0*/  STL [R1+0x490], R72 ;  /* 0x0004904801007387 */ /* 0x0001e80000100800 */
[----:B------:R-:W-:Y:S04]  /*21eb0*/  STL [R1+0x4c0], R68 ;  /* 0x0004c04401007387 */ /* 0x000fe80000100800 */
[----:B------:R1:W-:Y:S04]  /*21ec0*/  STL [R1+0x498], R69 ;  /* 0x0004984501007387 */ /* 0x0003e80000100800 */
[----:B------:R0:W2:Y:S04]  /*21ed0*/  @!P2 LDG.E.U8 R48, desc[UR14][R44.64] ;  /* 0x0000000e2c30a981 */ /* 0x0000a8000c1e1100 */
[----:B------:R1:W-:Y:S01]  /*21ee0*/  STL [R1+0x48c], R77 ;  /* 0x00048c4d01007387 */ /* 0x0003e20000100800 */
[----:B------:R-:W-:Y:S01]  /*21ef0*/  PRMT R49, RZ, 0x7610, R49 ;  /* 0x00007610ff317816 */ /* 0x000fe20000000031 */
[----:B0-----:R-:W-:-:S02]  /*21f00*/  @!P2 IMAD.MOV.U32 R44, RZ, RZ, R72 ;  /* 0x000000ffff2ca224 */ /* 0x001fc400078e0048 */
[----:B------:R-:W-:-:S05]  /*21f10*/  @!P2 IMAD.MOV.U32 R45, RZ, RZ, R77 ;  /* 0x000000ffff2da224 */ /* 0x000fca00078e004d */
[----:B------:R0:W2:Y:S02]  /*21f20*/  @!P2 LDG.E.U8 R49, desc[UR14][R44.64] ;  /* 0x0000000e2c31a981 */ /* 0x0000a4000c1e1100 */
[----:B0-----:R-:W-:Y:S02]  /*21f30*/  @!P2 IMAD.MOV.U32 R44, RZ, RZ, R69 ;  /* 0x000000ffff2ca224 */ /* 0x001fe400078e0045 */
[----:B----4-:R-:W-:-:S05]  /*21f40*/  IMAD.X R73, R7, 0x1, R73, P4 ;  /* 0x0000000107497824 */ /* 0x010fca00020e0649 */
[----:B------:R-:W-:Y:S04]  /*21f50*/  STL [R1+0x494], R73 ;  /* 0x0004944901007387 */ /* 0x000fe80000100800 */
[----:B------:R-:W4:Y:S01]  /*21f60*/  LDL.LU R72, [R1+0x4fc] ;  /* 0x0004fc0001487983 */ /* 0x000f220000300800 */
[----:B------:R-:W-:-:S05]  /*21f70*/  IMAD.X R70, R7, 0x1, R70, P3 ;  /* 0x0000000107467824 */ /* 0x000fca00018e0646 */
        /* <DEDUP_REMOVED lines=8> */
[----:B--2---:R-:W-:Y:S01]  /*22000*/  IADD3 R71, P4, PT, R5, R71, RZ ;  /* 0x0000004705477210 */ /* 0x004fe20007f9e0ff */
[----:B------:R-:W-:Y:S01]  /*22010*/  IMAD.X R75, R7, 0x1, R75, P5 ;  /* 0x00000001074b7824 */ /* 0x000fe200028e064b */
[----:B------:R-:W-:Y:S01]  /*22020*/  IADD3 R67, P3, PT, R5, R67, RZ ;  /* 0x0000004305437210 */ /* 0x000fe20007f7e0ff */
[----:B-1----:R-:W-:Y:S02]  /*22030*/  @!P2 IMAD.MOV.U32 R45, RZ, RZ, R70 ;  /* 0x000000ffff2da224 */ /* 0x002fe400078e0046 */
[----:B------:R-:W-:Y:S01]  /*22040*/  @!P2 IMAD.MOV.U32 R44, RZ, RZ, R68 ;  /* 0x000000ffff2ca224 */ /* 0x000fe200078e0044 */
[----:B0-----:R-:W2:Y:S04]  /*22050*/  LDL.LU R70, [R1+0x578] ;  /* 0x0005780001467983 */ /* 0x001ea80000300800 */
[----:B------:R-:W3:Y:S04]  /*22060*/  LDL.LU R68, [R1+0x4d0] ;  /* 0x0004d00001447983 */ /* 0x000ee80000300800 */
[----:B------:R-:W3:Y:S04]  /*22070*/  LDL.LU R73, [R1+0x508] ;  /* 0x0005080001497983 */ /* 0x000ee80000300800 */
[----:B------:R-:W-:Y:S04]  /*22080*/  STL [R1+0x4c8], R74 ;  /* 0x0004c84a01007387 */ /* 0x000fe80000100800 */
[----:B------:R-:W-:Y:S04]  /*22090*/  STL [R1+0x540], R67 ;  /* 0x0005404301007387 */ /* 0x000fe80000100800 */
[----:B------:R-:W-:Y:S04]  /*220a0*/  STL [R1+0x500], R71 ;  /* 0x0005004701007387 */ /* 0x000fe80000100800 */
[----:B------:R0:W3:Y:S04]  /*220b0*/  @!P2 LDG.E.U8 R51, desc[UR14][R44.64] ;  /* 0x0000000e2c33a981 */ /* 0x0000e8000c1e1100 */
[----:B------:R1:W-:Y:S01]  /*220c0*/  STL [R1+0x4c4], R75 ;  /* 0x0004c44b01007387 */ /* 0x0003e20000100800 */
[----:B0-----:R-:W-:-:S02]  /*220d0*/  @!P2 IMAD.MOV.U32 R45, RZ, RZ, R75 ;  /* 0x000000ffff2da224 */ /* 0x001fc400078e004b */
[----:B------:R-:W-:Y:S02]  /*220e0*/  @!P2 IMAD.MOV.U32 R44, RZ, RZ, R74 ;  /* 0x000000ffff2ca224 */ /* 0x000fe400078e004a */
[----:B----4-:R-:W-:-:S05]  /*220f0*/  IMAD.X R72, R7, 0x1, R72, P4 ;  /* 0x0000000107487824 */ /* 0x010fca00020e0648 */
[----:B------:R0:W-:Y:S04]  /*22100*/  STL [R1+0x4fc], R72 ;  /* 0x0004fc4801007387 */ /* 0x0001e80000100800 */
[----:B-1----:R-:W4:Y:S01]  /*22110*/  LDL.LU R75, [R1+0x4cc] ;  /* 0x0004cc00014b7983 */ /* 0x002f220000300800 */
[----:B------:R-:W-:-:S05]  /*22120*/  IMAD.X R69, R7, 0x1, R69, P3 ;  /* 0x0000000107457824 */ /* 0x000fca00018e0645 */
[----:B------:R1:W-:Y:S04]  /*22130*/  STL [R1+0x53c], R69 ;  /* 0x00053c4501007387 */ /* 0x0003e80000100800 */
[----:B------:R-:W4:Y:S01]  /*22140*/  LDL.LU R74, [R1+0x504] ;  /* 0x00050400014a7983 */ /* 0x000f220000300800 */
[----:B------:R-:W-:Y:S02]  /*22150*/  PRMT R52, RZ, 0x7610, R52 ;  /* 0x00007610ff347816 */ /* 0x000fe40000000034 */
[----:B------:R-:W-:-:S04]  /*22160*/  PRMT R53, RZ, 0x7610, R53 ;  /* 0x00007610ff357816 */ /* 0x000fc80000000035 */
[----:B------:R0:W4:Y:S01]  /*22170*/  @!P2 LDG.E.U8 R52, desc[UR14][R44.64] ;  /* 0x0000000e2c34a981 */ /* 0x000122000c1e1100 */
[----:B------:R-:W-:Y:S02]  /*22180*/  PRMT R54, RZ, 0x7610, R54 ;  /* 0x00007610ff367816 */ /* 0x000fe40000000036 */
[C---:B--2---:R-:W-:Y:S01]  /*22190*/  IADD3 R70, P3, PT, R5.reuse, R70, RZ ;  /* 0x0000004605467210 */ /* 0x044fe20007f7e0ff */
[----:B0-----:R-:W-:Y:S02]  /*221a0*/  @!P2 IMAD.MOV.U32 R44, RZ, RZ, R71 ;  /* 0x000000ffff2ca224 */ /* 0x001fe400078e0047 */
[----:B------:R-:W-:Y:S01]  /*221b0*/  @!P2 IMAD.MOV.U32 R45, RZ, RZ, R72 ;  /* 0x000000ffff2da224 */ /* 0x000fe200078e0048 */
[C---:B---3--:R-:W-:Y:S01]  /*221c0*/  IADD3 R68, P5, PT, R5.reuse, R68, RZ ;  /* 0x0000004405447210 */ /* 0x048fe20007fbe0ff */
[----:B------:R-:W2:Y:S01]  /*221d0*/  LDL.LU R72, [R1+0x544] ;  /* 0x0005440001487983 */ /* 0x000ea20000300800 */
[----:B------:R-:W-:Y:S01]  /*221e0*/  IADD3 R73, P4, PT, R5, R73, RZ ;  /* 0x0000004905497210 */ /* 0x000fe20007f9e0ff */
[----:B------:R-:W-:-:S02]  /*221f0*/  IMAD.X R77, R7, 0x1, R77, P3 ;  /* 0x00000001074d7824 */ /* 0x000fc400018e064d */
[----:B------:R0:W3:Y:S04]  /*22200*/  @!P2 LDG.E.U8 R53, desc[UR14][R44.64] ;  /* 0x0000000e2c35a981 */ /* 0x0000e8000c1e1100 */
[----:B------:R-:W2:Y:S01]  /*22210*/  LDL.LU R71, [R1+0x548] ;  /* 0x0005480001477983 */ /* 0x000ea20000300800 */
[----:B0-----:R-:W-:Y:S02]  /*22220*/  @!P2 IMAD.MOV.U32 R45, RZ, RZ, R69 ;  /* 0x000000ffff2da224 */ /* 0x001fe400078e0045 */
[----:B------:R-:W-:Y:S01]  /*22230*/  @!P2 IMAD.MOV.U32 R44, RZ, RZ, R67 ;  /* 0x000000ffff2ca224 */ /* 0x000fe200078e0043 */
[----:B-1----:R-:W3:Y:S04]  /*22240*/  LDL.LU R69, [R1+0x580] ;  /* 0x0005800001457983 */ /* 0x002ee80000300800 */
[----:B------:R-:W3:Y:S04]  /*22250*/  LDL.LU R67, [R1+0x510] ;  /* 0x0005100001437983 */ /* 0x000ee80000300800 */
[----:B------:R0:W-:Y:S04]  /*22260*/  STL [R1+0x578], R70 ;  /* 0x0005784601007387 */ /* 0x0001e80000100800 */
[----:B------:R-:W-:Y:S04]  /*22270*/  STL [R1+0x508], R73 ;  /* 0x0005084901007387 */ /* 0x000fe80000100800 */
[----:B------:R1:W-:Y:S04]  /*22280*/  STL [R1+0x4d0], R68 ;  /* 0x0004d04401007387 */ /* 0x0003e80000100800 */
[----:B------:R0:W3:Y:S04]  /*22290*/  @!P2 LDG.E.U8 R54, desc[UR14][R44.64] ;  /* 0x0000000e2c36a981 */ /* 0x0000e8000c1e1100 */
[----:B------:R-:W-:Y:S01]  /*222a0*/  STL [R1+0x574], R77 ;  /* 0x0005744d01007387 */ /* 0x000fe20000100800 */
        /* <DEDUP_REMOVED lines=8> */
[----:B------:R-:W-:-:S05]  /*22330*/  IMAD.X R74, R7, 0x1, R74, P4 ;  /* 0x00000001074a7824 */ /* 0x000fca00020e064a */
[----:B------:R0:W-:Y:S04]  /*22340*/  STL [R1+0x504], R74 ;  /* 0x0005044a01007387 */ /* 0x0001e80000100800 */
[----:B-1----:R-:W4:Y:S01]  /*22350*/  LDL.LU R68, [R1+0x50c] ;  /* 0x00050c0001447983 */ /* 0x002f220000300800 */
[----:B------:R-:W-:Y:S01]  /*22360*/  PRMT R55, RZ, 0x7610, R55 ;  /* 0x00007610ff377816 */ /* 0x000fe20000000037 */
[----:B------:R-:W-:Y:S02]  /*22370*/  @!P2 IMAD.MOV.U32 R45, RZ, RZ, R75 ;  /* 0x000000ffff2da224 */ /* 0x000fe400078e004b */
[----:B------:R-:W4:Y:S04]  /*22380*/  LDL.LU R78, [R1+0x550] ;  /* 0x00055000014e7983 */ /* 0x000f280000300800 */
[----:B------:R1:W4:Y:S04]  /*22390*/  @!P2 LDG.E.U8 R55, desc[UR14][R44.64] ;  /* 0x0000000e2c37a981 */ /* 0x000328000c1e1100 */
[----:B0-----:R-:W4:Y:S01]  /*223a0*/  LDL.LU R75, [R1+0x23c] ;  /* 0x00023c00014b7983 */ /* 0x001f220000300800 */
[----:B--2---:R-:W-:Y:S01]  /*223b0*/  IADD3 R71, P4, PT, R5, R71, RZ ;  /* 0x0000004705477210 */ /* 0x004fe20007f9e0ff */
[----:B-1----:R-:W-:-:S02]  /*223c0*/  @!P2 IMAD.MOV.U32 R44, RZ, RZ, R73 ;  /* 0x000000ffff2ca224 */ /* 0x002fc400078e0049 */
[----:B------:R-:W2:Y:S02]  /*223d0*/  LDL.LU R73, [R1+0x4d8] ;  /* 0x0004d80001497983 */ /* 0x000ea40000300800 */
[----:B------:R-:W-:Y:S01]  /*223e0*/  IMAD.X R72, R7, 0x1, R72, P4 ;  /* 0x0000000107487824 */ /* 0x000fe200020e0648 */
[C---:B---3--:R-:W-:Y:S01]  /*223f0*/  IADD3 R69, P3, PT, R5.reuse, R69, RZ ;  /* 0x0000004505457210 */ /* 0x048fe20007f7e0ff */
[----:B------:R-:W-:Y:S01]  /*22400*/  STL [R1+0x548], R71 ;  /* 0x0005484701007387 */ /* 0x000fe20000100800 */
[----:B------:R-:W-:-:S03]  /*22410*/  IADD3 R67, P5, PT, R5, R67, RZ ;  /* 0x0000004305437210 */ /* 0x000fc60007fbe0ff */
[----:B------:R-:W-:Y:S04]  /*22420*/  STL [R1+0x580], R69 ;  /* 0x0005804501007387 */ /* 0x000fe80000100800 */
[----:B------:R-:W-:Y:S04]  /*22430*/  STL [R1+0x510], R67 ;  /* 0x0005104301007387 */ /* 0x000fe80000100800 */
[----:B------:R0:W-:Y:S01]  /*22440*/  STL [R1+0x544], R72 ;  /* 0x0005444801007387 */ /* 0x0001e20000100800 */
[----:B------:R-:W-:Y:S01]  /*22450*/  PRMT R57, RZ, 0x7610, R57 ;  /* 0x00007610ff397816 */ /* 0x000fe20000000039 */
[----:B------:R-:W-:Y:S01]  /*22460*/  @!P2 IMAD.MOV.U32 R45, RZ, RZ, R74 ;  /* 0x000000ffff2da224 */ /* 0x000fe200078e004a */
[----:B------:R-:W-:-:S04]  /*22470*/  PRMT R59, RZ, 0x7610, R59 ;  /* 0x00007610ff3b7816 */ /* 0x000fc8000000003b */
[----:B------:R1:W3:Y:S01]  /*22480*/  @!P2 LDG.E.U8 R57, desc[UR14][R44.64] ;  /* 0x0000000e2c39a981 */ /* 0x0002e2000c1e1100 */
[----:B------:R-:W-:Y:S01]  /*22490*/  PRMT R60, RZ, 0x7610, R60 ;  /* 0x00007610ff3c7816 */ /* 0x000fe2000000003c */
[----:B-1----:R-:W-:Y:S02]  /*224a0*/  @!P2 IMAD.MOV.U32 R44, RZ, RZ, R71 ;  /* 0x000000ffff2ca224 */ /* 0x002fe400078e0047 */
[----:B------:R-:W-:-:S05]  /*224b0*/  @!P2 IMAD.MOV.U32 R45, RZ, RZ, R72 ;  /* 0x000000ffff2da224 */ /* 0x000fca00078e0048 */
[----:B------:R1:W3:Y:S02]  /*224c0*/  @!P2 LDG.E.U8 R59, desc[UR14][R44.64] ;  /* 0x0000000e2c3ba981 */ /* 0x0002e4000c1e1100 */
[----:B-1----:R-:W-:Y:S02]  /*224d0*/  @!P2 IMAD.MOV.U32 R44, RZ, RZ, R69 ;  /* 0x000000ffff2ca224 */ /* 0x002fe400078e0045 */
[----:B----4-:R-:W-:-:S05]  /*224e0*/  IMAD.X R70, R7, 0x1, R70, P3 ;  /* 0x0000000107467824 */ /* 0x010fca00018e0646 */
[----:B------:R1:W-:Y:S04]  /*224f0*/  STL [R1+0x57c], R70 ;  /* 0x00057c4601007387 */ /* 0x0003e80000100800 */
[----:B------:R-:W4:Y:S04]  /*22500*/  LDL.LU R79, [R1+0x54c] ;  /* 0x00054c00014f7983 */ /* 0x000f280000300800 */
[----:B------:R-:W3:Y:S01]  /*22510*/  LDL.LU R77, [R1+0x238] ;  /* 0x00023800014d7983 */ /* 0x000ee20000300800 */
[----:B------:R-:W-:-:S05]  /*22520*/  IMAD.X R68, R7, 0x1, R68, P5 ;  /* 0x0000000107447824 */ /* 0x000fca00028e0644 */
[----:B------:R1:W-:Y:S04]  /*22530*/  STL [R1+0x50c], R68 ;  /* 0x00050c4401007387 */ /* 0x0003e80000100800 */
[----:B------:R-:W3:Y:S04]  /*22540*/  LDL.LU R74, [R1+0x4d4] ;  /* 0x0004d400014a7983 */ /* 0x000ee80000300800 */
[----:B0-----:R-:W3:Y:S04]  /*22550*/  LDL.LU R72, [R1+0x514] ;  /* 0x0005140001487983 */ /* 0x001ee80000300800 */
[----:B------:R-:W3:Y:S01]  /*22560*/  LDL.LU R71, [R1+0x518] ;  /* 0x0005180001477983 */ /* 0x000ee20000300800 */
[----:B------:R-:W-:-:S03]  /*22570*/  @!P2 IMAD.MOV.U32 R45, RZ, RZ, R70 ;  /* 0x000000ffff2da224 */ /* 0x000fc600078e0046 */
[----:B-1----:R-:W3:Y:S04]  /*22580*/  LDL.LU R70, [R1+0x228] ;  /* 0x0002280001467983 */ /* 0x002ee80000300800 */
[----:B------:R-:W3:Y:S04]  /*22590*/  LDL.LU R69, [R1+0x234] ;  /* 0x0002340001457983 */ /* 0x000ee80000300800 */
[----:B------:R0:W3:Y:S02]  /*225a0*/  @!P2 LDG.E.U8 R60, desc[UR14][R44.64] ;  /* 0x0000000e2c3ca981 */ /* 0x0000e4000c1e1100 */
[----:B0-----:R-:W-:-:S02]  /*225b0*/  @!P2 IMAD.MOV.U32 R45, RZ, RZ, R68 ;  /* 0x000000ffff2da224 */ /* 0x001fc400078e0044 */
[----:B------:R-:W-:Y:S01]  /*225c0*/  @!P2 IMAD.MOV.U32 R44, RZ, RZ, R67 ;  /* 0x000000ffff2ca224 */ /* 0x000fe200078e0043 */
[----:B------:R-:W3:Y:S04]  /*225d0*/  LDL.LU R68, [R1+0x22c] ;  /* 0x00022c0001447983 */ /* 0x000ee80000300800 */
[----:B------:R-:W3:Y:S01]  /*225e0*/  LDL.LU R67, [R1+0x230] ;  /* 0x0002300001437983 */ /* 0x000ee20000300800 */
[C---:B------:R-:W-:Y:S02]  /*225f0*/  IADD3 R78, P4, PT, R5.reuse, R78, RZ ;  /* 0x0000004e054e7210 */ /* 0x040fe40007f9e0ff */
[----:B------:R-:W-:Y:S02]  /*22600*/  PRMT R58, RZ, 0x7610, R58 ;  /* 0x00007610ff3a7816 */ /* 0x000fe4000000003a */
[----:B------:R-:W-:-:S02]  /*22610*/  IADD3 R75, P3, PT, R5, R75, RZ ;  /* 0x0000004b054b7210 */ /* 0x000fc40007f7e0ff */
[----:B------:R-:W-:Y:S02]  /*22620*/  PRMT R62, RZ, 0x7610, R62 ;  /* 0x00007610ff3e7816 */ /* 0x000fe4000000003e */
[----:B------:R0:W3:Y:S01]  /*22630*/  @!P2 LDG.E.U8 R58, desc[UR14][R44.64] ;  /* 0x0000000e2c3aa981 */ /* 0x0000e2000c1e1100 */
[----:B--2---:R-:W-:Y:S02]  /*22640*/  IADD3 R73, P5, PT, R5, R73, RZ ;  /* 0x0000004905497210 */ /* 0x004fe40007fbe0ff */
[----:B------:R-:W-:Y:S01]  /*22650*/  PRMT R63, RZ, 0x7610, R63 ;  /* 0x00007610ff3f7816 */ /* 0x000fe2000000003f */
[----:B0-----:R-:W-:Y:S01]  /*22660*/  @!P2 IMAD.MOV.U32 R44, RZ, RZ, R78 ;  /* 0x000000ffff2ca224 */ /* 0x001fe200078e004e */
[----:B------:R-:W-:Y:S02]  /*22670*/  PRMT R61, RZ, 0x7610, R61 ;  /* 0x00007610ff3d7816 */ /* 0x000fe4000000003d */
[----:B------:R-:W-:Y:S02]  /*22680*/  PRMT R65, RZ, 0x7610, R65 ;  /* 0x00007610ff417816 */ /* 0x000fe40000000041 */
[----:B------:R-:W-:-:S02]  /*22690*/  PRMT R66, RZ, 0x7610, R66 ;  /* 0x00007610ff427816 */ /* 0x000fc40000000042 */
[----:B------:R-:W-:Y:S01]  /*226a0*/  PRMT R64, RZ, 0x7610, R64 ;  /* 0x00007610ff407816 */ /* 0x000fe20000000040 */
[----:B----4-:R-:W-:-:S04]  /*226b0*/  IMAD.X R79, R7, 0x1, R79, P4 ;  /* 0x00000001074f7824 */ /* 0x010fc800020e064f */
[----:B------:R-:W-:Y:S02]  /*226c0*/  @!P2 IMAD.MOV.U32 R45, RZ, RZ, R79 ;  /* 0x000000ffff2da224 */ /* 0x000fe400078e004f */
[----:B---3--:R-:W-:-:S03]  /*226d0*/  IMAD.X R77, R7, 0x1, R77, P3 ;  /* 0x00000001074d7824 */ /* 0x008fc600018e064d */
[----:B------:R0:W2:Y:S02]  /*226e0*/  @!P2 LDG.E.U8 R62, desc[UR14][R44.64] ;  /* 0x0000000e2c3ea981 */ /* 0x0000a4000c1e1100 */
[----:B0-----:R-:W-:Y:S02]  /*226f0*/  @!P2 IMAD.MOV.U32 R44, RZ, RZ, R75 ;  /* 0x000000ffff2ca224 */ /* 0x001fe400078e004b */
[----:B------:R-:W-:Y:S02]  /*22700*/  @!P2 IMAD.MOV.U32 R45, RZ, RZ, R77 ;  /* 0x000000ffff2da224 */ /* 0x000fe400078e004d */
[----:B------:R-:W-:-:S03]  /*22710*/  IMAD.X R74, R7, 0x1, R74, P5 ;  /* 0x00000001074a7824 */ /* 0x000fc600028e064a */
[----:B------:R0:W3:Y:S01]  /*22720*/  @!P2 LDG.E.U8 R63, desc[UR14][R44.64] ;  /* 0x0000000e2c3fa981 */ /* 0x0000e2000c1e1100 */
[C---:B------:R-:W-:Y:S01]  /*22730*/  IADD3 R71, P5, PT, R5.reuse, R71, RZ ;  /* 0x0000004705477210 */ /* 0x040fe20007fbe0ff */
[----:B0-----:R-:W-:Y:S02]  /*22740*/  @!P2 IMAD.MOV.U32 R44, RZ, RZ, R73 ;  /* 0x000000ffff2ca224 */ /* 0x001fe400078e0049 */
[----:B------:R-:W-:Y:S01]  /*22750*/  @!P2 IMAD.MOV.U32 R45, RZ, RZ, R74 ;  /* 0x000000ffff2da224 */ /* 0x000fe200078e004a */
[----:B------:R-:W-:Y:S01]  /*22760*/  IADD3 R69, P4, PT, R5, R69, RZ ;  /* 0x0000004505457210 */ /* 0x000fe20007f9e0ff */
[----:B------:R-:W-:-:S03]  /*22770*/  IMAD.X R72, R7, 0x1, R72, P5 ;  /* 0x0000000107487824 */ /* 0x000fc600028e0648 */
[----:B------:R0:W4:Y:S01]  /*22780*/  @!P2 LDG.E.U8 R61, desc[UR14][R44.64] ;  /* 0x0000000e2c3da981 */ /* 0x000122000c1e1100 */
[----:B------:R-:W-:Y:S02]  /*22790*/  IMAD.X R70, R7, 0x1, R70, P4 ;  /* 0x0000000107467824 */ /* 0x000fe400020e0646 */
[----:B0-----:R-:W-:Y:S02]  /*227a0*/  @!P2 IMAD.MOV.U32 R44, RZ, RZ, R71 ;  /* 0x000000ffff2ca224 */ /* 0x001fe400078e0047 */
[----:B------:R-:W-:Y:S01]  /*227b0*/  @!P2 IMAD.MOV.U32 R45, RZ, RZ, R72 ;  /* 0x000000ffff2da224 */ /* 0x000fe200078e0048 */
[----:B------:R-:W-:-:S04]  /*227c0*/  IADD3 R67, P3, PT, R5, R67, RZ ;  /* 0x0000004305437210 */ /* 0x000fc80007f7e0ff */
[----:B------:R0:W4:Y:S01]  /*227d0*/  @!P2 LDG.E.U8 R65, desc[UR14][R44.64] ;  /* 0x0000000e2c41a981 */ /* 0x000122000c1e1100 */
[----:B------:R-:W-:Y:S02]  /*227e0*/  IMAD.X R68, R7, 0x1, R68, P3 ;  /* 0x0000000107447824 */ /* 0x000fe400018e0644 */
[----:B0-----:R-:W-:Y:S02]  /*227f0*/  @!P2 IMAD.MOV.U32 R44, RZ, RZ, R69 ;  /* 0x000000ffff2ca224 */ /* 0x001fe400078e0045 */
[----:B------:R-:W-:-:S05]  /*22800*/  @!P2 IMAD.MOV.U32 R45, RZ, RZ, R70 ;  /* 0x000000ffff2da224 */ /* 0x000fca00078e0046 */
[----:B------:R0:W4:Y:S02]  /*22810*/  @!P2 LDG.E.U8 R66, desc[UR14][R44.64] ;  /* 0x0000000e2c42a981 */ /* 0x000124000c1e1100 */
[----:B0-----:R-:W-:Y:S02]  /*22820*/  @!P2 IMAD.MOV.U32 R44, RZ, RZ, R67 ;  /* 0x000000ffff2ca224 */ /* 0x001fe400078e0043 */
[----:B------:R-:W-:-:S05]  /*22830*/  @!P2 IMAD.MOV.U32 R45, RZ, RZ, R68 ;  /* 0x000000ffff2da224 */ /* 0x000fca00078e0044 */
[----:B------:R-:W4:Y:S01]  /*22840*/  @!P2 LDG.E.U8 R64, desc[UR14][R44.64] ;  /* 0x0000000e2c40a981 */ /* 0x000f22000c1e1100 */
[----:B------:R-:W0:Y:S03]  /*22850*/  S2R R90, SR_TID.X ;  /* 0x00000000005a7919 */ /* 0x000e260000002100 */
        /* <DEDUP_REMOVED lines=20> */
[----:B0-----:R-:W-:-:S03]  /*229a0*/  LOP3.LUT R90, R90, 0x7f, RZ, 0xc0, !PT ;  /* 0x0000007f5a5a7812 */ /* 0x001fc600078ec0ff */
[----:B------:R1:W-:Y:S04]  /*229b0*/  STS.U8 [R76+UR6+0xd280], R20 ;  /* 0x00d280144c007988 */ /* 0x0003e80008000006 */
[----:B------:R1:W-:Y:S04]  /*229c0*/  STS.U8 [R76+UR6+0xd680], R23 ;  /* 0x00d680174c007988 */ /* 0x0003e80008000006 */
[----:B------:R1:W-:Y:S04]  /*229d0*/  STS.U8 [R76+UR6+0xda80], R26 ;  /* 0x00da801a4c007988 */ /* 0x0003e80008000006 */
[----:B------:R1:W-:Y:S01]  /*229e0*/  STS.U8 [R76+UR6+0xde80], R30 ;  /* 0x00de801e4c007988 */ /* 0x0003e20008000006 */
[----:B------:R-:W-:-:S03]  /*229f0*/  LOP3.LUT R90, R90, 0x60, RZ, 0x3c, !PT ;  /* 0x000000605a5a7812 */ /* 0x000fc600078e3cff */
        /* <DEDUP_REMOVED lines=22> */
[----:B--2---:R1:W-:Y:S04]  /*22b60*/  STS.U8 [R90+UR6+0xfb00], R62 ;  /* 0x00fb003e5a007988 */ /* 0x0043e80008000006 */
[----:B---3--:R1:W-:Y:S04]  /*22b70*/  STS.U8 [R90+UR6+0xff00], R63 ;  /* 0x00ff003f5a007988 */ /* 0x0083e80008000006 */
        /* <DEDUP_REMOVED lines=12> */
[----:B----4-:R1:W-:Y:S04]  /*22c40*/  STS.U8 [R88+UR6+0xf380], R61 ;  /* 0x00f3803d58007988 */ /* 0x0103e80008000006 */
[----:B------:R1:W-:Y:S04]  /*22c50*/  STS.U8 [R88+UR6+0xf780], R65 ;  /* 0x00f7804158007988 */ /* 0x0003e80008000006 */
[----:B------:R1:W-:Y:S04]  /*22c60*/  STS.U8 [R88+UR6+0xfb80], R66 ;  /* 0x00fb804258007988 */ /* 0x0003e80008000006 */
[----:B------:R1:W-:Y:S01]  /*22c70*/  STS.U8 [R88+UR6+0xff80], R64 ;  /* 0x00ff804058007988 */ /* 0x0003e20008000006 */
[----:B------:R0:W-:Y:S06]  /*22c80*/  MEMBAR.ALL.CTA ;  /* 0x0000000000007992 */ /* 0x0001ec0000008000 */
[----:B0-----:R-:W0:Y:S04]  /*22c90*/  FENCE.VIEW.ASYNC.S ;  /* 0x00000000000073c6 */ /* 0x001e280000000000 */
[----:B------:R1:W-:Y:S04]  /*22ca0*/  STL [R1+0x550], R78 ;  /* 0x0005504e01007387 */ /* 0x0003e80000100800 */
[----:B------:R1:W-:Y:S04]  /*22cb0*/  STL [R1+0x23c], R75 ;  /* 0x00023c4b01007387 */ /* 0x0003e80000100800 */
[----:B------:R1:W-:Y:S04]  /*22cc0*/  STL [R1+0x4d8], R73 ;  /* 0x0004d84901007387 */ /* 0x0003e80000100800 */
[----:B------:R1:W-:Y:S01]  /*22cd0*/  STL [R1+0x54c], R79 ;  /* 0x00054c4f01007387 */ /* 0x0003e20000100800 */
[----:B0-----:R-:W-:Y:S06]  /*22ce0*/  BAR.SYNC.DEFER_BLOCKING 0x0 ;  /* 0x0000000000007b1d */ /* 0x001fec0000010000 */
[----:B------:R1:W-:Y:S04]  /*22cf0*/  STL [R1+0x238], R77 ;  /* 0x0002384d01007387 */ /* 0x0003e80000100800 */
[----:B------:R1:W-:Y:S04]  /*22d00*/  STL [R1+0x4d4], R74 ;  /* 0x0004d44a01007387 */ /* 0x0003e80000100800 */
[----:B------:R1:W-:Y:S04]  /*22d10*/  STL [R1+0x518], R71 ;  /* 0x0005184701007387 */ /* 0x0003e80000100800 */
[----:B------:R1:W-:Y:S04]  /*22d20*/  STL [R1+0x230], R67 ;  /* 0x0002304301007387 */ /* 0x0003e80000100800 */
[----:B------:R1:W-:Y:S01]  /*22d30*/  STL [R1+0x234], R69 ;  /* 0x0002344501007387 */ /* 0x0003e20000100800 */
[----:B------:R-:W-:-:S00]  /*22d40*/  MEMBAR.ALL.CTA ;  /* 0x0000000000007992 */ /* 0x000fc00000008000 */
[----:B------:R-:W-:Y:S06]  /*22d50*/  MEMBAR.ALL.GPU ;  /* 0x0000000000007992 */ /* 0x000fec000000a000 */
[----:B------:R-:W-:-:S00]  /*22d60*/  ERRBAR ;  /* 0x00000000000079ab */ /* 0x000fc00000000000 */
[----:B------:R-:W-:Y:S08]  /*22d70*/  CGAERRBAR ;  /* 0x00000000000075ab */ /* 0x000ff00000000000 */
[----:B------:R-:W-:Y:S01]  /*22d80*/  UCGABAR_ARV ;  /* 0x00000000000079c7 */ /* 0x000fe20008000000 */
[----:B------:R1:W-:Y:S01]  /*22d90*/  STL [R1+0x514], R72 ;  /* 0x0005144801007387 */ /* 0x0003e20000100800 */
[----:B------:R-:W-:Y:S01]  /*22da0*/  ULEA UR8, UR9, UR6, 0x3 ;  /* 0x0000000609087291 */ /* 0x000fe2000f8e18ff */
[----:B------:R-:W-:-:S02]  /*22db0*/  UMOV UR4, UR5 ;  /* 0x0000000500047c82 */ /* 0x000fc40008000000 */
[----:B------:R1:W-:Y:S01]  /*22dc0*/  STL [R1+0x228], R70 ;  /* 0x0002284601007387 */ /* 0x0003e20000100800 */
[----:B------:R-:W-:-:S03]  /*22dd0*/  UCGABAR_WAIT ;  /* 0x0000000000007dc7 */ /* 0x000fc60008000000 */
[----:B------:R-:W-:Y:S04]  /*22de0*/  CCTL.IVALL ;  /* 0x00000000ff00798f */ /* 0x000fe80002000000 */
[----:B------:R1:W-:Y:S01]  /*22df0*/  STL [R1+0x22c], R68 ;  /* 0x00022c4401007387 */ /* 0x0003e20000100800 */
[----:B------:R-:W-:Y:S01]  /*22e00*/  UIADD3 UR8, UPT, UPT, UR8, 0x10000, URZ ;  /* 0x0001000008087890 */ /* 0x000fe2000fffe0ff */
[----:B------:R-:W-:Y:S11]  /*22e10*/  @P0 BRA `(.L_x_15) ;  /* 0x0000000000440947 */ /* 0x000ff60003800000 */
[----:B------:R-:W-:Y:S01]  /*22e20*/  UMOV UR11, 0x40004040 ;  /* 0x40004040000b7882 */ /* 0x000fe20000000000 */
[----:B------:R-:W-:Y:S01]  /*22e30*/  UMOV UR13, 0x40004040 ;  /* 0x40004040000d7882 */ /* 0x000fe20000000000 */
[----:B------:R-:W-:Y:S01]  /*22e40*/  UMOV UR30, 0x0 ;  /* 0x00000000001e7882 */ /* 0x000fe20000000000 */
[----:B------:R-:W-:Y:S01]  /*22e50*/  UMOV UR31, 0x10408490 ;  /* 0x10408490001f7882 */ /* 0x000fe20000000000 */
[----:B------:R-:W-:Y:S01]  /*22e60*/  UMOV UR32, 0x0 ;  /* 0x0000000000207882 */ /* 0x000fe20000000000 */
[----:B------:R-:W-:Y:S01]  /*22e70*/  UMOV UR33, 0x10408490 ;  /* 0x1040849000217882 */ /* 0x000fe20000000000 */
[----:B------:R-:W-:Y:S01]  /*22e80*/  UMOV UR34, 0x0 ;  /* 0x0000000000227882 */ /* 0x000fe20000000000 */
[----:B------:R-:W-:Y:S01]  /*22e90*/  UMOV UR35, 0x10408490 ;  /* 0x1040849000237882 */ /* 0x000fe20000000000 */
[----:B------:R0:W-:Y:S01]  /*22ea0*/  UTCQMMA.2CTA gdesc[UR10], gdesc[UR12], tmem[UR16], tmem[UR30], idesc[UR31], UPT ;  /* 0x00ff1e0c0a0075ea */ /* 0x0001e2000ba00310 */
        /* <DEDUP_REMOVED lines=8> */
.L_x_15:
[----:B-1----:R-:W2:Y:S04]  /*22f30*/  LDL R9, [R1+0x8f4] ;  /* 0x0008f40001097983 */ /* 0x002ea80000100800 */
[----:B------:R-:W2:Y:S01]  /*22f40*/  LDL.LU R8, [R1+0x8e8] ;  /* 0x0008e80001087983 */ /* 0x000ea20000300800 */
[----:B------:R-:W-:-:S04]  /*22f50*/  UIADD3 UR9, UPT, UPT, UR9, 0x1, URZ ;  /* 0x0000000109097890 */ /* 0x000fc8000fffe0ff */
[----:B------:R-:W-:-:S04]  /*22f60*/  UISETP.GT.AND UP1, UPT, UR9, 0x1, UPT ;  /* 0x000000010900788c */ /* 0x000fc8000bf24270 */
[----:B0-----:R-:W-:Y:S02]  /*22f70*/  USEL UR5, URZ, 0x1, !UP1 ;  /* 0x00000001ff057887 */ /* 0x001fe4000c800000 */
[----:B------:R-:W-:Y:S02]  /*22f80*/  USEL UR9, UR9, URZ, !UP1 ;  /* 0x000000ff09097287 */ /* 0x000fe4000c800000 */
[----:B------:R-:W-:Y:S01]  /*22f90*/  ULOP3.LUT UR5, UR4, UR5, URZ, 0x3c, !UPT ;  /* 0x0000000504057292 */ /* 0x000fe2000f8e3cff */
[----:B--2---:R-:W-:Y:S02]  /*22fa0*/  ISETP.NE.U32.AND P2, PT, R8, R9, PT ;  /* 0x000000090800720c */ /* 0x004fe40003f45070 */
[----:B------:R-:W2:Y:S01]  /*22fb0*/  LDL.LU R9, [R1+0x8ec] ;  /* 0x0008ec0001097983 */ /* 0x000ea20000300800 */
[----:B------:R-:W-:-:S03]  /*22fc0*/  IMAD.U32 R8, RZ, RZ, UR4 ;  /* 0x00000004ff087e24 */ /* 0x000fc6000f8e00ff */
[----:B--2---:R0:W-:Y:S07]  /*22fd0*/  STL [R1+0x8e8], R9 ;  /* 0x0008e80901007387 */ /* 0x0041ee0000100800 */
[----:B------:R-:W-:Y:S05]  /*22fe0*/  @P2 BRA `(.L_x_16) ;  /* 0xffffff2c00d02947 */ /* 0x000fea000383ffff */
.L_x_13:
[----:B0-----:R-:W2:Y:S01]  /*22ff0*/  LDL.LU R9, [R1+0x8f8] ;  /* 0x0008f80001097983 */ /* 0x001ea20000300800 */
[----:B------:R-:W0:Y:S01]  /*23000*/  LDCU UR5, c[0x0][0x3b8] ;  /* 0x00007700ff0577ac */ /* 0x000e220008000800 */
[----:B------:R-:W1:Y:S01]  /*23010*/  LDC R10, c[0x0][0x3a0] ;  /* 0x0000e800ff0a7b82 */ /* 0x000e620000000800 */
[C---:B-----5:R-:W-:Y:S01]  /*23020*/  VIADD R2, R0.reuse, 0x1 ;  /* 0x0000000100027836 */ /* 0x060fe20000000000 */
[----:B------:R-:W2:Y:S01]  /*23030*/  LDCU.128 UR20, c[0x0][0x390] ;  /* 0x00007200ff1477ac */ /* 0x000ea20008000c00 */
[----:B------:R-:W3:Y:S01]  /*23040*/  LDCU UR10, c[0x0][0x39c] ;  /* 0x00007380ff0a77ac */ /* 0x000ee20008000800 */
[----:B------:R-:W4:Y:S01]  /*23050*/  LDCU UR9, c[0x0][0x3b4] ;  /* 0x00007680ff0977ac */ /* 0x000f220008000800 */
[----:B------:R-:W1:Y:S01]  /*23060*/  LDCU UR11, c[0x0][0x39c] ;  /* 0x00007380ff0b77ac */ /* 0x000e620008000800 */
[----:B0-----:R-:W-:Y:S01]  /*23070*/  IMAD R4, R0, UR5, RZ ;  /* 0x0000000500047c24 */ /* 0x001fe2000f8e02ff */
[----:B------:R-:W0:Y:S03]  /*23080*/  LDCU UR12, c[0x0][0x39c] ;  /* 0x00007380ff0c77ac */ /* 0x000e260008000800 */
[----:B------:R-:W-:-:S02]  /*23090*/  VIADD R5, R4, UR5 ;  /* 0x0000000504057c36 */ /* 0x000fc40008000000 */
[----:B-1----:R-:W-:Y:S02]  /*230a0*/  VIADD R10, R10, 0x7f ;  /* 0x0000007f0a0a7836 */ /* 0x002fe40000000000 */
[----:B------:R-:W-:-:S03]  /*230b0*/  VIADD R6, R5, UR5 ;  /* 0x0000000505067c36 */ /* 0x000fc60008000000 */
[----:B------:R-:W-:Y:S01]  /*230c0*/  ISETP.GE.AND P4, PT, R10, 0x80, PT ;  /* 0x000000800a00780c */ /* 0x000fe20003f86270 */
[----:B------:R-:W-:Y:S02]  /*230d0*/  VIADD R7, R6, UR5 ;  /* 0x0000000506077c36 */ /* 0x000fe40008000000 */
[----:B------:R-:W-:Y:S02]  /*230e0*/  VIADD R10, R0, 0x2 ;  /* 0x00000002000a7836 */ /* 0x000fe40000000000 */
[----:B------:R-:W-:-:S04]  /*230f0*/  VIADD R8, R7, UR5 ;  /* 0x0000000507087c36 */ /* 0x000fc80008000000 */
        /* <DEDUP_REMOVED lines=10> */
[----:B------:R-:W-:Y:S01]  /*231a0*/  VIADD R84, R76, UR5 ;  /* 0x000000054c547c36 */ /* 0x000fe20008000000 */
[----:B--2---:R-:W-:-:S04]  /*231b0*/  ISETP.GE.AND P0, PT, R9, UR22, PT ;  /* 0x0000001609007c0c */ /* 0x004fc8000bf06270 */
[----:B---3--:R-:W-:Y:S01]  /*231c0*/  ISETP.LT.AND P6, PT, R2, UR10, !P0 ;  /* 0x0000000a02007c0c */ /* 0x008fe2000c7c1270 */
[----:B----4-:R-:W-:Y:S01]  /*231d0*/  IMAD R2, R9, UR9, RZ ;  /* 0x0000000909027c24 */ /* 0x010fe2000f8e02ff */
[----:B------:R-:W1:Y:S01]  /*231e0*/  LDCU UR9, c[0x0][0x39c] ;  /* 0x00007380ff0977ac */ /* 0x000e620008000800 */
[----:B------:R-:W-:Y:S01]  /*231f0*/  VIADD R9, R0, 0x3 ;  /* 0x0000000300097836 */ /* 0x000fe20000000000 */
[----:B------:R-:W-:Y:S02]  /*23200*/  ISETP.LT.AND P3, PT, R10, UR11, !P0 ;  /* 0x0000000b0a007c0c */ /* 0x000fe4000c761270 */
[----:B------:R-:W-:Y:S02]  /*23210*/  IADD3 R3, P2, PT, R2, UR20, RZ ;  /* 0x0000001402037c10 */ /* 0x000fe4000ff5e0ff */
[----:B0-----:R-:W-:Y:S01]  /*23220*/  ISETP.LT.AND P5, PT, R9, UR12, !P0 ;  /* 0x0000000c09007c0c */ /* 0x001fe2000c7a1270 */
[----:B------:R-:W-:Y:S01]  /*23230*/  VIADD R9, R0, 0x4 ;  /* 0x0000000400097836 */ /* 0x000fe20000000000 */
[----:B------:R-:W-:-:S02]  /*23240*/  LEA.HI.X.SX32 R2, R2, UR21, 0x1, P2 ;  /* 0x0000001502027c11 */ /* 0x000fc400090f0eff */
[----:B------:R-:W-:Y:S01]  /*23250*/  IADD3 R68, P2, PT, R4, R3, RZ ;  /* 0x0000000304447210 */ /* 0x000fe20007f5e0ff */
[----:B------:R-:W-:-:S12]  /*23260*/  @!P4 BRA `(.L_x_17) ;  /* 0x000000000010c947 */ /* 0x000fd80003800000 */
[----:B------:R-:W-:-:S06]  /*23270*/  USHF.L.U32 UR4, UR4, 0x1f, URZ ;  /* 0x0000001f04047899 */ /* 0x000fcc00080006ff */
[----:B------:R-:W-:-:S04]  /*23280*/  IMAD.U32 R10, RZ, RZ, UR4 ;  /* 0x00000004ff0a7e24 */ /* 0x000fc8000f8e00ff */
[----:B------:R-:W0:Y:S02]  /*23290*/  SYNCS.PHASECHK.TRANS64.TRYWAIT P4, [UR8], R10 ;  /* 0x0000000aff0075a7 */ /* 0x000e240008081108 */
[----:B0-----:R-:W-:Y:S05]  /*232a0*/  @!P4 BRA `(.L_x_18) ;  /* 0x000000a400dcc947 */ /* 0x001fea0003800000 */
.L_x_17:
[----:B------:R-:W-:Y:S01]  /*232b0*/  BAR.SYNC.DEFER_BLOCKING 0x0 ;  /* 0x0000000000007b1d */ /* 0x000fe20000010000 */
[CC--:B------:R-:W-:Y:S01]  /*232c0*/  IADD3 R92, P4, PT, R5.reuse, R3.reuse, RZ ;  /* 0x00000003055c7210 */ /* 0x0c0fe20007f9e0ff */
[----:B------:R-:W-:Y:S01]  /*232d0*/  VIADD R79, R84, UR5 ;  /* 0x00000005544f7c36 */ /* 0x000fe20008000000 */
[-C--:B------:R-:W-:Y:S01]  /*232e0*/  LEA.HI.X.SX32 R69, R4, R2.reuse, 0x1, P2 ;  /* 0x0000000204457211 */ /* 0x080fe200010f0eff */
[----:B------:R-:W-:Y:S01]  /*232f0*/  VIADD R88, R0, 0x5 ;  /* 0x0000000500587836 */ /* 0x000fe20000000000 */
[-C--:B------:R-:W-:Y:S01]  /*23300*/  LEA.HI.X.SX32 R93, R5, R2.reuse, 0x1, P4 ;  /* 0x00000002055d7211 */ /* 0x080fe200020f0eff */
[----:B------:R-:W-:Y:S01]  /*23310*/  VIADD R70, R79, UR5 ;  /* 0x000000054f467c36 */ /* 0x000fe20008000000 */
[----:B------:R-:W-:Y:S01]  /*23320*/  IADD3 R10, P4, PT, R6, R3, RZ ;  /* 0x00000003060a7210 */ /* 0x000fe20007f9e0ff */
[----:B------:R-:W-:Y:S01]  /*23330*/  STL.64 [R1+0x9d8], R84 ;  /* 0x0009d85401007387 */ /* 0x000fe20000100a00 */
[----:B------:R-:W-:Y:S01]  /*23340*/  P2R R89, PR, RZ, 0x20 ;  /* 0x00000020ff597803 */ /* 0x000fe20000000000 */
[----:B------:R-:W-:Y:S01]  /*23350*/  VIADD R83, R70, UR5 ;  /* 0x0000000546537c36 */ /* 0x000fe20008000000 */
[----:B------:R-:W-:Y:S01]  /*23360*/  LEA.HI.X.SX32 R11, R6, R2, 0x1, P4 ;  /* 0x00000002060b7211 */ /* 0x000fe200020f0eff */
[----:B------:R-:W-:Y:S01]  /*23370*/  STL.64 [R1+0x9b8], R68 ;  /* 0x0009b84401007387 */ /* 0x000fe20000100a00 */
[----:B------:R-:W0:Y:S01]  /*23380*/  LDCU UR4, c[0x0][0x39c] ;  /* 0x00007380ff0477ac */ /* 0x000e220008000800 */
[----:B------:R-:W-:Y:S01]  /*23390*/  VIADD R72, R83, UR5 ;  /* 0x0000000553487c36 */ /* 0x000fe20008000000 */
[----:B-1----:R-:W-:Y:S01]  /*233a0*/  ISETP.LT.AND P2, PT, R9, UR9, !P0 ;  /* 0x0000000909007c0c */ /* 0x002fe2000c741270 */
[----:B------:R1:W-:Y:S01]  /*233b0*/  STL.64 [R1+0x9c0], R92 ;  /* 0x0009c05c01007387 */ /* 0x0003e20000100a00 */
[----:B------:R-:W2:Y:S01]  /*233c0*/  LDCU UR8, c[0x0][0x39c] ;  /* 0x00007380ff0877ac */ /* 0x000ea20008000800 */
[----:B------:R-:W-:-:S02]  /*233d0*/  VIADD R78, R72, UR5 ;  /* 0x00000005484e7c36 */ /* 0x000fc40008000000 */
[----:B------:R-:W-:Y:S02]  /*233e0*/  STL.64 [R1+0x9e0], R70 ;  /* 0x0009e04601007387 */ /* 0x000fe40000100a00 */
[----:B------:R-:W-:Y:S01]  /*233f0*/  VIADD R82, R78, UR5 ;  /* 0x000000054e527c36 */ /* 0x000fe20008000000 */
[----:B------:R-:W3:Y:S02]  /*23400*/  @!P1 SYNCS.CCTL.IV [UR6+0x10000] ;  /* 0x01000000ff0099b1 */ /* 0x000ee40008000006 */
[----:B---3--:R-:W-:Y:S01]  /*23410*/  BAR.SYNC.DEFER_BLOCKING 0x0 ;  /* 0x0000000000007b1d */ /* 0x008fe20000010000 */
[----:B------:R-:W-:Y:S01]  /*23420*/  VIADD R75, R82, UR5 ;  /* 0x00000005524b7c36 */ /* 0x000fe20008000000 */
[----:B-1----:R-:W-:-:S04]  /*23430*/  IADD3 R92, P4, PT, R8, R3, RZ ;  /* 0x00000003085c7210 */ /* 0x002fc80007f9e0ff */
[----:B------:R-:W-:Y:S01]  /*23440*/  LEA.HI.X.SX32 R93, R8, R2, 0x1, P4 ;  /* 0x00000002085d7211 */ /* 0x000fe200020f0eff */
[----:B------:R1:W-:Y:S01]  /*23450*/  STL.64 [R1+0x9c8], R88 ;  /* 0x0009c85801007387 */ /* 0x0003e20000100a00 */
[----:B------:R-:W-:-:S04]  /*23460*/  IADD3 R68, P4, PT, R73, R3, RZ ;  /* 0x0000000349447210 */ /* 0x000fc80007f9e0ff */
[----:B------:R-:W-:Y:S01]  /*23470*/  LEA.HI.X.SX32 R69, R73, R2, 0x1, P4 ;  /* 0x0000000249457211 */ /* 0x000fe200020f0eff */
[----:B------:R-:W-:Y:S01]  /*23480*/  VIADD R73, R75, UR5 ;  /* 0x000000054b497c36 */ /* 0x000fe20008000000 */
[----:B------:R-:W-:-:S04]  /*23490*/  IADD3 R84, P4, PT, R81, R3, RZ ;  /* 0x0000000351547210 */ /* 0x000fc80007f9e0ff */
[-C--:B------:R-:W-:Y:S01]  /*234a0*/  LEA.HI.X.SX32 R85, R81, R2.reuse, 0x1, P4 ;  /* 0x0000000251557211 */ /* 0x080fe200020f0eff */
[----:B------:R-:W-:Y:S02]  /*234b0*/  VIADD R81, R73, UR5 ;  /* 0x0000000549517c36 */ /* 0x000fe40008000000 */
[----:B-1----:R-:W-:Y:S01]  /*234c0*/  IMAD.MOV.U32 R88, RZ, RZ, R10 ;  /* 0x000000ffff587224 */ /* 0x002fe200078e000a */
[----:B------:R-:W1:Y:S01]  /*234d0*/  @!P1 SYNCS.CCTL.IV [UR6+0x10008] ;  /* 0x01000800ff0099b1 */ /* 0x000e620008000006 */
[CC--:B------:R-:W-:Y:S01]  /*234e0*/  IADD3 R90, P1, PT, R7.reuse, R3.reuse, RZ ;  /* 0x00000003075a7210 */ /* 0x0c0fe20007f3e0ff */
[----:B------:R-:W-:Y:S01]  /*234f0*/  IMAD.MOV.U32 R89, RZ, RZ, R11 ;  /* 0x000000ffff597224 */ /* 0x000fe200078e000b */
[----:B------:R-:W3:Y:S02]  /*23500*/  LDCU UR6, c[0x0][0x39c] ;  /* 0x00007380ff0677ac */ /* 0x000ee40008000800 */
[-C--:B------:R-:W-:Y:S02]  /*23510*/  LEA.HI.X.SX32 R91, R7, R2.reuse, 0x1, P1 ;  /* 0x00000002075b7211 */ /* 0x080fe400008f0eff */
[C---:B------:R-:W-:Y:S01]  /*23520*/  IADD3 R70, P1, PT, R87.reuse, R3, RZ ;  /* 0x0000000357467210 */ /* 0x040fe20007f3e0ff */
[----:B------:R-:W4:Y:S02]  /*23530*/  LDTM.x64 R4, tmem[UR7] ;  /* 0x00000007000479ee */ /* 0x000f240008340000 */
[----:B------:R-:W-:Y:S01]  /*23540*/  STL.64 [R1+0x9d0], R90 ;  /* 0x0009d05a01007387 */ /* 0x000fe20000100a00 */
[----:B------:R-:W-:-:S05]  /*23550*/  LEA.HI.X.SX32 R71, R87, R2, 0x1, P1 ;  /* 0x0000000257477211 */ /* 0x000fca00008f0eff */
[----:B------:R5:W-:Y:S04]  /*23560*/  STL.64 [R1+0x360], R70 ;  /* 0x0003604601007387 */ /* 0x000be80000100a00 */
[----:B------:R0:W-:Y:S01]  /*23570*/  STL.64 [R1+0x358], R84 ;  /* 0x0003585401007387 */ /* 0x0001e20000100a00 */
[----:B-----5:R-:W-:-:S04]  /*23580*/  IADD3 R70, P1, PT, R77, R3, RZ ;  /* 0x000000034d467210 */ /* 0x020fc80007f3e0ff */
[----:B------:R-:W-:Y:S02]  /*23590*/  LEA.HI.X.SX32 R71, R77, R2, 0x1, P1 ;  /* 0x000000024d477211 */ /* 0x000fe400008f0eff */
[----:B0-----:R-:W-:-:S03]  /*235a0*/  IADD3 R84, P4, PT, R86, R3, RZ ;  /* 0x0000000356547210 */ /* 0x001fc60007f9e0ff */
[----:B------:R0:W-:Y:S01]  /*235b0*/  STL.64 [R1+0x350], R70 ;  /* 0x0003504601007387 */ /* 0x0001e20000100a00 */
[----:B------:R-:W-:-:S03]  /*235c0*/  LEA.HI.X.SX32 R85, R86, R2, 0x1, P4 ;  /* 0x0000000256557211 */ /* 0x000fc600020f0eff */
[----:B0-----:R-:W5:Y:S01]  /*235d0*/  LDL.LU.64 R70, [R1+0x9e0] ;  /* 0x0009e00001467983 */ /* 0x001f620000300a00 */
[----:B------:R-:W-:Y:S02]  /*235e0*/  IMAD.MOV.U32 R87, RZ, RZ, R91 ;  /* 0x000000ffff577224 */ /* 0x000fe400078e005b */
[----:B------:R-:W-:Y:S01]  /*235f0*/  VIADD R77, R81, UR5 ;  /* 0x00000005514d7c36 */ /* 0x000fe20008000000 */
[----:B------:R0:W-:Y:S04]  /*23600*/  STL.64 [R1+0x348], R84 ;  /* 0x0003485401007387 */ /* 0x0001e80000100a00 */
[----:B0-----:R-:W2:Y:S01]  /*23610*/  LDL.LU.64 R84, [R1+0x9d8] ;  /* 0x0009d80001547983 */ /* 0x001ea20000300a00 */
[----:B-----5:R-:W-:-:S05]  /*23620*/  IADD3 R90, P1, PT, R71, R3, RZ ;  /* 0x00000003475a7210 */ /* 0x020fca0007f3e0ff */
[----:B------:R0:W-:Y:S01]  /*23630*/  STL [R1+0x340], R90 ;  /* 0x0003405a01007387 */ /* 0x0001e20000100800 */
[----:B------:R-:W-:Y:S01]  /*23640*/  IMAD.MOV.U32 R86, RZ, RZ, R90 ;  /* 0x000000ffff567224 */ /* 0x000fe200078e005a */
[-C--:B------:R-:W-:Y:S02]  /*23650*/  LEA.HI.X.SX32 R87, R71, R2.reuse, 0x1, P1 ;  /* 0x0000000247577211 */ /* 0x080fe400008f0eff */
[CC--:B0-----:R-:W-:Y:S02]  /*23660*/  IADD3 R90, P4, PT, R80.reuse, R3.reuse, RZ ;  /* 0x00000003505a7210 */ /* 0x0c1fe40007f9e0ff */
[C---:B--2---:R-:W-:Y:S02]  /*23670*/  IADD3 R86, P1, PT, R85.reuse, R3, RZ ;  /* 0x0000000355567210 */ /* 0x044fe40007f3e0ff */
[-C--:B------:R-:W-:Y:S01]  /*23680*/  LEA.HI.X.SX32 R91, R80, R2.reuse, 0x1, P4 ;  /* 0x00000002505b7211 */ /* 0x080fe200020f0eff */
[----:B------:R0:W-:Y:S04]  /*23690*/  STL [R1+0x344], R87 ;  /* 0x0003445701007387 */ /* 0x0001e80000100800 */
[----:B------:R2:W-:Y:S01]  /*236a0*/  STL.64 [R1+0x338], R90 ;  /* 0x0003385a01007387 */ /* 0x0005e20000100a00 */
[----:B0-----:R-:W-:-:S02]  /*236b0*/  LEA.HI.X.SX32 R87, R85, R2, 0x1, P1 ;  /* 0x0000000255577211 */ /* 0x001fc400008f0eff */
[----:B--2---:R-:W-:-:S03]  /*236c0*/  IADD3 R90, P4, PT, R74, R3, RZ ;  /* 0x000000034a5a7210 */ /* 0x004fc60007f9e0ff */
[----:B------:R0:W-:Y:S01]  /*236d0*/  STL.64 [R1+0x330], R86 ;  /* 0x0003305601007387 */ /* 0x0001e20000100a00 */
[----:B------:R-:W-:Y:S02]  /*236e0*/  LEA.HI.X.SX32 R91, R74, R2, 0x1, P4 ;  /* 0x000000024a5b7211 */ /* 0x000fe400020f0eff */
[----:B0-----:R-:W-:-:S03]  /*236f0*/  IADD3 R86, P1, PT, R76, R3, RZ ;  /* 0x000000034c567210 */ /* 0x001fc60007f3e0ff */
[----:B------:R0:W-:Y:S01]  /*23700*/  STL.64 [R1+0x328], R90 ;  /* 0x0003285a01007387 */ /* 0x0001e20000100a00 */
[----:B------:R-:W-:-:S05]  /*23710*/  LEA.HI.X.SX32 R87, R76, R2, 0x1, P1 ;  /* 0x000000024c577211 */ /* 0x000fca00008f0eff */
[----:B------:R2:W-:Y:S01]  /*23720*/  STL.64 [R1+0x320], R86 ;  /* 0x0003205601007387 */ /* 0x0005e20000100a00 */
[----:B0-----:R-:W-:-:S04]  /*23730*/  IADD3 R90, P4, PT, R84, R3, RZ ;  /* 0x00000003545a7210 */ /* 0x001fc80007f9e0ff */
[-C--:B------:R-:W-:Y:S02]  /*23740*/  LEA.HI.X.SX32 R91, R84, R2.reuse, 0x1, P4 ;  /* 0x00000002545b7211 */ /* 0x080fe400020f0eff */
[CC--:B------:R-:W-:Y:S02]  /*23750*/  IADD3 R84, P4, PT, R70.reuse, R3.reuse, RZ ;  /* 0x0000000346547210 */ /* 0x0c0fe40007f9e0ff */
[CC--:B--2---:R-:W-:Y:S01]  /*23760*/  IADD3 R86, P1, PT, R79.reuse, R3.reuse, RZ ;  /* 0x000000034f567210 */ /* 0x0c4fe20007f3e0ff */
[----:B------:R0:W-:Y:S01]  /*23770*/  STL.64 [R1+0x318], R90 ;  /* 0x0003185a01007387 */ /* 0x0001e20000100a00 */
[-C--:B------:R-:W-:Y:S02]  /*23780*/  LEA.HI.X.SX32 R85, R70, R2.reuse, 0x1, P4 ;  /* 0x0000000246557211 */ /* 0x080fe400020f0eff */
[----:B------:R-:W-:Y:S01]  /*23790*/  LEA.HI.X.SX32 R87, R79, R2, 0x1, P1 ;  /* 0x000000024f577211 */ /* 0x000fe200008f0eff */
[----:B0-----:R-:W2:Y:S04]  /*237a0*/  LDL.LU.64 R90, [R1+0x9d0] ;  /* 0x0009d000015a7983 */ /* 0x001ea80000300a00 */
[----:B------:R0:W-:Y:S04]  /*237b0*/  STL.64 [R1+0x310], R86 ;  /* 0x0003105601007387 */ /* 0x0001e80000100a00 */
[----:B------:R5:W-:Y:S01]  /*237c0*/  STL.64 [R1+0x308], R84 ;  /* 0x0003085401007387 */ /* 0x000be20000100a00 */
[----:B0-----:R-:W-:-:S02]  /*237d0*/  IADD3 R86, P1, PT, R83, R3, RZ ;  /* 0x0000000353567210 */ /* 0x001fc40007f3e0ff */
[C---:B-----5:R-:W-:Y:S02]  /*237e0*/  IADD3 R84, P4, PT, R72.reuse, R3, RZ ;  /* 0x0000000348547210 */ /* 0x060fe40007f9e0ff */
[-C--:B------:R-:W-:Y:S02]  /*237f0*/  LEA.HI.X.SX32 R87, R83, R2.reuse, 0x1, P1 ;  /* 0x0000000253577211 */ /* 0x080fe400008f0eff */
[----:B------:R-:W-:-:S03]  /*23800*/  LEA.HI.X.SX32 R85, R72, R2, 0x1, P4 ;  /* 0x0000000248557211 */ /* 0x000fc600020f0eff */
[----:B------:R0:W-:Y:S04]  /*23810*/  STL.64 [R1+0x300], R86 ;  /* 0x0003005601007387 */ /* 0x0001e80000100a00 */
[----:B------:R5:W-:Y:S01]  /*23820*/  STL.64 [R1+0x2f8], R84 ;  /* 0x0002f85401007387 */ /* 0x000be20000100a00 */
[-C--:B0-----:R-:W-:Y:S01]  /*23830*/  IADD3 R86, P1, PT, R78, R3.reuse, RZ ;  /* 0x000000034e567210 */ /* 0x081fe20007f3e0ff */
[----:B-----5:R-:W-:Y:S01]  /*23840*/  IMAD.MOV.U32 R84, RZ, RZ, R92 ;  /* 0x000000ffff547224 */ /* 0x020fe200078e005c */
[----:B------:R-:W-:Y:S02]  /*23850*/  IADD3 R92, P4, PT, R82, R3, RZ ;  /* 0x00000003525c7210 */ /* 0x000fe40007f9e0ff */
[-C--:B------:R-:W-:Y:S01]  /*23860*/  LEA.HI.X.SX32 R87, R78, R2.reuse, 0x1, P1 ;  /* 0x000000024e577211 */ /* 0x080fe200008f0eff */
[----:B------:R-:W-:Y:S01]  /*23870*/  IMAD.MOV.U32 R85, RZ, RZ, R93 ;  /* 0x000000ffff557224 */ /* 0x000fe200078e005d */
[----:B------:R-:W-:-:S03]  /*23880*/  LEA.HI.X.SX32 R93, R82, R2, 0x1, P4 ;  /* 0x00000002525d7211 */ /* 0x000fc600020f0eff */
[----:B------:R0:W-:Y:S04]  /*23890*/  STL.64 [R1+0x2f0], R86 ;  /* 0x0002f05601007387 */ /* 0x0001e80000100a00 */
[----:B------:R5:W-:Y:S01]  /*238a0*/  STL.64 [R1+0x2e0], R92 ;  /* 0x0002e05c01007387 */ /* 0x000be20000100a00 */
[-C--:B0-----:R-:W-:Y:S02]  /*238b0*/  IADD3 R86, P1, PT, R75, R3.reuse, RZ ;  /* 0x000000034b567210 */ /* 0x081fe40007f3e0ff */
[----:B-----5:R-:W-:Y:S02]  /*238c0*/  IADD3 R92, P4, PT, R73, R3, RZ ;  /* 0x00000003495c7210 */ /* 0x020fe40007f9e0ff */
[-C--:B------:R-:W-:Y:S02]  /*238d0*/  LEA.HI.X.SX32 R87, R75, R2.reuse, 0x1, P1 ;  /* 0x000000024b577211 */ /* 0x080fe400008f0eff */
[----:B------:R-:W-:-:S03]  /*238e0*/  LEA.HI.X.SX32 R93, R73, R2, 0x1, P4 ;  /* 0x00000002495d7211 */ /* 0x000fc600020f0eff */
[----:B------:R0:W-:Y:S01]  /*238f0*/  STL.64 [R1+0x2d8], R86 ;  /* 0x0002d85601007387 */ /* 0x0001e20000100a00 */
[----:B------:R-:W-:-:S03]  /*23900*/  VIADD R71, R77, UR5 ;  /* 0x000000054d477c36 */ /* 0x000fc60008000000 */
[----:B------:R5:W-:Y:S01]  /*23910*/  STL.64 [R1+0x2d0], R92 ;  /* 0x0002d05c01007387 */ /* 0x000be20000100a00 */
[----:B0-----:R-:W-:Y:S01]  /*23920*/  IMAD.MOV.U32 R86, RZ, RZ, R88 ;  /* 0x000000ffff567224 */ /* 0x001fe200078e0058 */
[-C--:B------:R-:W-:Y:S01]  /*23930*/  IADD3 R88, P1, PT, R81, R3.reuse, RZ ;  /* 0x0000000351587210 */ /* 0x080fe20007f3e0ff */
[----:B------:R-:W-:Y:S01]  /*23940*/  IMAD.MOV.U32 R87, RZ, RZ, R89 ;  /* 0x000000ffff577224 */ /* 0x000fe200078e0059 */
[----:B-----5:R-:W-:Y:S02]  /*23950*/  IADD3 R92, P4, PT, R77, R3, RZ ;  /* 0x000000034d5c7210 */ /* 0x020fe40007f9e0ff */
[-C--:B------:R-:W-:Y:S01]  /*23960*/  LEA.HI.X.SX32 R89, R81, R2.reuse, 0x1, P1 ;  /* 0x0000000251597211 */ /* 0x080fe200008f0eff */
[----:B------:R-:W-:Y:S01]  /*23970*/  VIADD R80, R71, UR5 ;  /* 0x0000000547507c36 */ /* 0x000fe20008000000 */
[----:B------:R-:W-:-:S03]  /*23980*/  LEA.HI.X.SX32 R93, R77, R2, 0x1, P4 ;  /* 0x000000024d5d7211 */ /* 0x000fc600020f0eff */
[----:B------:R0:W-:Y:S04]  /*23990*/  STL.64 [R1+0x2c8], R88 ;  /* 0x0002c85801007387 */ /* 0x0001e80000100a00 */
[----:B------:R5:W-:Y:S01]  /*239a0*/  STL.64 [R1+0x2c0], R92 ;  /* 0x0002c05c01007387 */ /* 0x000be20000100a00 */
[CC--:B0-----:R-:W-:Y:S02]  /*239b0*/  IADD3 R88, P1, PT, R71.reuse, R3.reuse, RZ ;  /* 0x0000000347587210 */ /* 0x0c1fe40007f3e0ff */
[C---:B-----5:R-:W-:Y:S02]  /*239c0*/  IADD3 R92, P4, PT, R80.reuse, R3, RZ ;  /* 0x00000003505c7210 */ /* 0x060fe40007f9e0ff */
[-C--:B------:R-:W-:Y:S02]  /*239d0*/  LEA.HI.X.SX32 R89, R71, R2.reuse, 0x1, P1 ;  /* 0x0000000247597211 */ /* 0x080fe400008f0eff */
[----:B------:R-:W-:-:S03]  /*239e0*/  LEA.HI.X.SX32 R93, R80, R2, 0x1, P4 ;  /* 0x00000002505d7211 */ /* 0x000fc600020f0eff */
[----:B------:R0:W-:Y:S04]  /*239f0*/  STL.64 [R1+0x2b8], R88 ;  /* 0x0002b85801007387 */ /* 0x0001e80000100a00 */
[----:B0-----:R-:W5:Y:S04]  /*23a00*/  LDL.LU.64 R88, [R1+0x9c8] ;  /* 0x0009c80001587983 */ /* 0x001f680000300a00 */
[----:B------:R0:W-:Y:S04]  /*23a10*/  STL.64 [R1+0x2b0], R92 ;  /* 0x0002b05c01007387 */ /* 0x0001e80000100a00 */
[----:B0-----:R-:W3:Y:S01]  /*23a20*/  LDL.LU.64 R92, [R1+0x9c0] ;  /* 0x0009c000015c7983 */ /* 0x001ee20000300a00 */
[----:B------:R-:W-:-:S04]  /*23a30*/  VIADD R74, R80, UR5 ;  /* 0x00000005504a7c36 */ /* 0x000fc80008000000 */
[C---:B------:R-:W-:Y:S01]  /*23a40*/  VIADD R76, R74.reuse, UR5 ;  /* 0x000000054a4c7c36 */ /* 0x040fe20008000000 */
[-C--:B------:R-:W-:Y:S01]  /*23a50*/  IADD3 R82, P1, PT, R74, R3.reuse, RZ ;  /* 0x000000034a527210 */ /* 0x080fe20007f3e0ff */
[----:B------:R-:W-:Y:S02]  /*23a60*/  IMAD.MOV.U32 R81, RZ, RZ, R83 ;  /* 0x000000ffff517224 */ /* 0x000fe400078e0053 */
[----:B------:R-:W-:Y:S02]  /*23a70*/  VIADD R79, R76, UR5 ;  /* 0x000000054c4f7c36 */ /* 0x000fe40008000000 */
[----:B------:R0:W-:Y:S01]  /*23a80*/  STL [R1+0x2a8], R82 ;  /* 0x0002a85201007387 */ /* 0x0001e20000100800 */
[----:B------:R-:W-:Y:S01]  /*23a90*/  IMAD.MOV.U32 R80, RZ, RZ, R82 ;  /* 0x000000ffff507224 */ /* 0x000fe200078e0052 */
[----:B------:R-:W-:Y:S01]  /*23aa0*/  LEA.HI.X.SX32 R81, R74, R2, 0x1, P1 ;  /* 0x000000024a517211 */ /* 0x000fe200008f0eff */
[----:B------:R-:W-:Y:S01]  /*23ab0*/  IMAD.MOV.U32 R83, RZ, RZ, R69 ;  /* 0x000000ffff537224 */ /* 0x000fe200078e0045 */
[C---:B------:R-:W-:Y:S01]  /*23ac0*/  IADD3 R80, P1, PT, R79.reuse, R3, RZ ;  /* 0x000000034f507210 */ /* 0x040fe20007f3e0ff */
[----:B------:R-:W-:-:S02]  /*23ad0*/  VIADD R70, R79, UR5 ;  /* 0x000000054f467c36 */ /* 0x000fc40008000000 */
[----:B0-----:R-:W-:Y:S01]  /*23ae0*/  IMAD.MOV.U32 R82, RZ, RZ, R68 ;  /* 0x000000ffff527224 */ /* 0x001fe200078e0044 */
[C---:B------:R-:W-:Y:S01]  /*23af0*/  IADD3 R68, P4, PT, R76.reuse, R3, RZ ;  /* 0x000000034c447210 */ /* 0x040fe20007f9e0ff */
[----:B------:R0:W-:Y:S03]  /*23b00*/  STL [R1+0x2ac], R81 ;  /* 0x0002ac5101007387 */ /* 0x0001e60000100800 */
[----:B------:R-:W-:Y:S01]  /*23b10*/  LEA.HI.X.SX32 R69, R76, R2, 0x1, P4 ;  /* 0x000000024c457211 */ /* 0x000fe200020f0eff */
[----:B------:R-:W-:-:S04]  /*23b20*/  VIADD R72, R70, UR5 ;  /* 0x0000000546487c36 */ /* 0x000fc80008000000 */
[----:B------:R1:W-:Y:S01]  /*23b30*/  STL.64 [R1+0x2a0], R68 ;  /* 0x0002a04401007387 */ /* 0x0003e20000100a00 */
[----:B0-----:R-:W-:Y:S01]  /*23b40*/  LEA.HI.X.SX32 R81, R79, R2, 0x1, P1 ;  /* 0x000000024f517211 */ /* 0x001fe200008f0eff */
[----:B------:R-:W-:-:S04]  /*23b50*/  VIADD R78, R72, UR5 ;  /* 0x00000005484e7c36 */ /* 0x000fc80008000000 */
[----:B------:R0:W-:Y:S01]  /*23b60*/  STL.64 [R1+0x298], R80 ;  /* 0x0002985001007387 */ /* 0x0001e20000100a00 */
[----:B-1----:R-:W-:Y:S01]  /*23b70*/  IADD3 R68, P4, PT, R70, R3, RZ ;  /* 0x0000000346447210 */ /* 0x002fe20007f9e0ff */
[----:B------:R-:W-:-:S03]  /*23b80*/  VIADD R75, R78, UR5 ;  /* 0x000000054e4b7c36 */ /* 0x000fc60008000000 */
[-C--:B------:R-:W-:Y:S02]  /*23b90*/  LEA.HI.X.SX32 R69, R70, R2.reuse, 0x1, P4 ;  /* 0x0000000246457211 */ /* 0x080fe400020f0eff */
[C---:B0-----:R-:W-:Y:S01]  /*23ba0*/  IADD3 R80, P1, PT, R72.reuse, R3, RZ ;  /* 0x0000000348507210 */ /* 0x041fe20007f3e0ff */
[----:B------:R-:W-:Y:S02]  /*23bb0*/  VIADD R73, R75, UR5 ;  /* 0x000000054b497c36 */ /* 0x000fe40008000000 */
[----:B------:R0:W-:Y:S01]  /*23bc0*/  STL.64 [R1+0x290], R68 ;  /* 0x0002904401007387 */ /* 0x0001e20000100a00 */
[----:B------:R-:W-:Y:S01]  /*23bd0*/  LEA.HI.X.SX32 R81, R72, R2, 0x1, P1 ;  /* 0x0000000248517211 */ /* 0x000fe200008f0eff */
[----:B------:R-:W-:-:S04]  /*23be0*/  VIADD R77, R73, UR5 ;  /* 0x00000005494d7c36 */ /* 0x000fc80008000000 */
[----:B------:R1:W-:Y:S01]  /*23bf0*/  STL.64 [R1+0x288], R80 ;  /* 0x0002885001007387 */ /* 0x0003e20000100a00 */
[----:B0-----:R-:W-:-:S04]  /*23c00*/  IADD3 R68, P4, PT, R78, R3, RZ ;  /* 0x000000034e447210 */ /* 0x001fc80007f9e0ff */
[-C--:B------:R-:W-:Y:S02]  /*23c10*/  LEA.HI.X.SX32 R69, R78, R2.reuse, 0x1, P4 ;  /* 0x000000024e457211 */ /* 0x080fe400020f0eff */
[-C--:B-1----:R-:W-:Y:S02]  /*23c20*/  IADD3 R80, P1, PT, R75, R3.reuse, RZ ;  /* 0x000000034b507210 */ /* 0x082fe40007f3e0ff */
[----:B------:R-:W-:Y:S02]  /*23c30*/  IADD3 R78, P4, PT, R73, R3, RZ ;  /* 0x00000003494e7210 */ /* 0x000fe40007f9e0ff */
[-C--:B------:R-:W-:Y:S01]  /*23c40*/  LEA.HI.X.SX32 R81, R75, R2.reuse, 0x1, P1 ;  /* 0x000000024b517211 */ /* 0x080fe200008f0eff */
[----:B------:R-:W-:Y:S01]  /*23c50*/  VIADD R71, R77, UR5 ;  /* 0x000000054d477c36 */ /* 0x000fe20008000000 */
[----:B------:R-:W-:Y:S01]  /*23c60*/  LEA.HI.X.SX32 R79, R73, R2, 0x1, P4 ;  /* 0x00000002494f7211 */ /* 0x000fe200020f0eff */
[----:B------:R0:W-:Y:S02]  /*23c70*/  STL.64 [R1+0x280], R68 ;  /* 0x0002804401007387 */ /* 0x0001e40000100a00 */
[----:B------:R-:W-:-:S02]  /*23c80*/  VIADD R74, R71, UR5 ;  /* 0x00000005474a7c36 */ /* 0x000fc40008000000 */
[----:B0-----:R-:W4:Y:S04]  /*23c90*/  LDL.LU.64 R68, [R1+0x9b8] ;  /* 0x0009b80001447983 */ /* 0x001f280000300a00 */
[----:B------:R0:W-:Y:S04]  /*23ca0*/  STL.64 [R1+0x278], R80 ;  /* 0x0002785001007387 */ /* 0x0001e80000100a00 */
[----:B------:R1:W-:Y:S01]  /*23cb0*/  STL.64 [R1+0x270], R78 ;  /* 0x0002704e01007387 */ /* 0x0003e20000100a00 */
[----:B------:R-:W-:Y:S01]  /*23cc0*/  VIADD R76, R74, UR5 ;  /* 0x000000054a4c7c36 */ /* 0x000fe20008000000 */
[----:B0-----:R-:W-:-:S02]  /*23cd0*/  IADD3 R80, P1, PT, R77, R3, RZ ;  /* 0x000000034d507210 */ /* 0x001fc40007f3e0ff */
[----:B-1----:R-:W-:Y:S02]  /*23ce0*/  IADD3 R78, P4, PT, R71, R3, RZ ;  /* 0x00000003474e7210 */ /* 0x002fe40007f9e0ff */
[-C--:B------:R-:W-:Y:S02]  /*23cf0*/  LEA.HI.X.SX32 R81, R77, R2.reuse, 0x1, P1 ;  /* 0x000000024d517211 */ /* 0x080fe400008f0eff */
[----:B------:R-:W-:-:S03]  /*23d00*/  LEA.HI.X.SX32 R79, R71, R2, 0x1, P4 ;  /* 0x00000002474f7211 */ /* 0x000fc600020f0eff */
[----:B------:R0:W-:Y:S01]  /*23d10*/  STL.64 [R1+0x268], R80 ;  /* 0x0002685001007387 */ /* 0x0001e20000100a00 */
[----:B------:R-:W-:-:S03]  /*23d20*/  VIADD R70, R76, UR5 ;  /* 0x000000054c467c36 */ /* 0x000fc60008000000 */
[----:B------:R1:W-:Y:S01]  /*23d30*/  STL.64 [R1+0x260], R78 ;  /* 0x0002604e01007387 */ /* 0x0003e20000100a00 */
[----:B------:R-:W-:Y:S01]  /*23d40*/  VIADD R72, R70, UR5 ;  /* 0x0000000546487c36 */ /* 0x000fe20008000000 */
[-C--:B0-----:R-:W-:Y:S02]  /*23d50*/  IADD3 R80, P1, PT, R74, R3.reuse, RZ ;  /* 0x000000034a507210 */ /* 0x081fe40007f3e0ff */
[----:B-1----:R-:W-:Y:S02]  /*23d60*/  IADD3 R78, P4, PT, R76, R3, RZ ;  /* 0x000000034c4e7210 */ /* 0x002fe40007f9e0ff */
[-C--:B------:R-:W-:Y:S02]  /*23d70*/  LEA.HI.X.SX32 R81, R74, R2.reuse, 0x1, P1 ;  /* 0x000000024a517211 */ /* 0x080fe400008f0eff */
[----:B------:R-:W-:Y:S01]  /*23d80*/  LEA.HI.X.SX32 R79, R76, R2, 0x1, P4 ;  /* 0x000000024c4f7211 */ /* 0x000fe200020f0eff */
[----:B------:R-:W-:Y:S02]  /*23d90*/  VIADD R75, R72, UR5 ;  /* 0x00000005484b7c36 */ /* 0x000fe40008000000 */
[----:B------:R0:W-:Y:S04]  /*23da0*/  STL.64 [R1+0x258], R80 ;  /* 0x0002585001007387 */ /* 0x0001e80000100a00 */
[----:B------:R1:W-:Y:S01]  /*23db0*/  STL.64 [R1+0x250], R78 ;  /* 0x0002504e01007387 */ /* 0x0003e20000100a00 */
[----:B------:R-:W-:-:S02]  /*23dc0*/  VIADD R73, R75, UR5 ;  /* 0x000000054b497c36 */ /* 0x000fc40008000000 */
[----:B0-----:R-:W-:Y:S01]  /*23dd0*/  IMAD.MOV.U32 R80, RZ, RZ, R82 ;  /* 0x000000ffff507224 */ /* 0x001fe200078e0052 */
[-C--:B------:R-:W-:Y:S01]  /*23de0*/  IADD3 R82, P1, PT, R70, R3.reuse, RZ ;  /* 0x0000000346527210 */ /* 0x080fe20007f3e0ff */
[----:B------:R-:W-:Y:S01]  /*23df0*/  IMAD.MOV.U32 R81, RZ, RZ, R83 ;  /* 0x000000ffff517224 */ /* 0x000fe200078e0053 */
[-C--:B-1----:R-:W-:Y:S02]  /*23e00*/  IADD3 R78, P4, PT, R72, R3.reuse, RZ ;  /* 0x00000003484e7210 */ /* 0x082fe40007f9e0ff */
[-C--:B------:R-:W-:Y:S02]  /*23e10*/  LEA.HI.X.SX32 R83, R70, R2.reuse, 0x1, P1 ;  /* 0x0000000246537211 */ /* 0x080fe400008f0eff */
[----:B------:R-:W-:Y:S02]  /*23e20*/  IADD3 R76, P1, PT, R75, R3, RZ ;  /* 0x000000034b4c7210 */ /* 0x000fe40007f3e0ff */
[-C--:B------:R-:W-:Y:S01]  /*23e30*/  LEA.HI.X.SX32 R79, R72, R2.reuse, 0x1, P4 ;  /* 0x00000002484f7211 */ /* 0x080fe200020f0eff */
[----:B------:R-:W-:Y:S01]  /*23e40*/  VIADD R71, R73, UR5 ;  /* 0x0000000549477c36 */ /* 0x000fe20008000000 */
[----:B------:R-:W-:Y:S01]  /*23e50*/  STL.64 [R1+0x248], R82 ;  /* 0x0002485201007387 */ /* 0x000fe20000100a00 */
[----:B------:R-:W-:-:S03]  /*23e60*/  LEA.HI.X.SX32 R77, R75, R2, 0x1, P1 ;  /* 0x000000024b4d7211 */ /* 0x000fc600008f0eff */
[----:B------:R0:W-:Y:S01]  /*23e70*/  STL.64 [R1+0x240], R78 ;  /* 0x0002404e01007387 */ /* 0x0001e20000100a00 */
[----:B------:R-:W-:-:S03]  /*23e80*/  VIADD R74, R71, UR5 ;  /* 0x00000005474a7c36 */ /* 0x000fc60008000000 */
[----:B------:R1:W-:Y:S01]  /*23e90*/  STL.64 [R1+0x238], R76 ;  /* 0x0002384c01007387 */ /* 0x0003e20000100a00 */
[----:B------:R-:W-:Y:S01]  /*23ea0*/  VIADD R70, R74, UR5 ;  /* 0x000000054a467c36 */ /* 0x000fe20008000000 */
[-C--:B0-----:R-:W-:Y:S02]  /*23eb0*/  IADD3 R78, P4, PT, R73, R3.reuse, RZ ;  /* 0x00000003494e7210 */ /* 0x081fe40007f9e0ff */
[-C--:B-1----:R-:W-:Y:S02]  /*23ec0*/  IADD3 R76, P1, PT, R71, R3.reuse, RZ ;  /* 0x00000003474c7210 */ /* 0x082fe40007f3e0ff */
[-C--:B------:R-:W-:Y:S02]  /*23ed0*/  LEA.HI.X.SX32 R79, R73, R2.reuse, 0x1, P4 ;  /* 0x00000002494f7211 */ /* 0x080fe400020f0eff */
[----:B------:R-:W-:Y:S01]  /*23ee0*/  LEA.HI.X.SX32 R77, R71, R2, 0x1, P1 ;  /* 0x00000002474d7211 */ /* 0x000fe200008f0eff */
[----:B------:R-:W-:Y:S02]  /*23ef0*/  VIADD R72, R70, UR5 ;  /* 0x0000000546487c36 */ /* 0x000fe40008000000 */
[----:B------:R0:W-:Y:S04]  /*23f00*/  STL.64 [R1+0x230], R78 ;  /* 0x0002304e01007387 */ /* 0x0001e80000100a00 */
[----:B------:R1:W-:Y:S01]  /*23f10*/  STL.64 [R1+0x228], R76 ;  /* 0x0002284c01007387 */ /* 0x0003e20000100a00 */
[----:B------:R-:W-:Y:S01]  /*23f20*/  VIADD R73, R72, UR5 ;  /* 0x0000000548497c36 */ /* 0x000fe20008000000 */
[----:B0-----:R-:W-:-:S02]  /*23f30*/  IADD3 R78, P4, PT, R74, R3, RZ ;  /* 0x000000034a4e7210 */ /* 0x001fc40007f9e0ff */
[-C--:B-1----:R-:W-:Y:S02]  /*23f40*/  IADD3 R76, P1, PT, R70, R3.reuse, RZ ;  /* 0x00000003464c7210 */ /* 0x082fe40007f3e0ff */
[-C--:B------:R-:W-:Y:S02]  /*23f50*/  LEA.HI.X.SX32 R79, R74, R2.reuse, 0x1, P4 ;  /* 0x000000024a4f7211 */ /* 0x080fe400020f0eff */
[----:B------:R-:W-:Y:S02]  /*23f60*/  IADD3 R74, P4, PT, R72, R3, RZ ;  /* 0x00000003484a7210 */ /* 0x000fe40007f9e0ff */
[-C--:B------:R-:W-:Y:S01]  /*23f70*/  LEA.HI.X.SX32 R77, R70, R2.reuse, 0x1, P1 ;  /* 0x00000002464d7211 */ /* 0x080fe200008f0eff */
[----:B------:R-:W-:Y:S01]  /*23f80*/  VIADD R71, R73, UR5 ;  /* 0x0000000549477c36 */ /* 0x000fe20008000000 */
[----:B------:R-:W-:Y:S01]  /*23f90*/  LEA.HI.X.SX32 R75, R72, R2, 0x1, P4 ;  /* 0x00000002484b7211 */ /* 0x000fe200020f0eff */
[----:B------:R-:W-:Y:S04]  /*23fa0*/  STL.64 [R1+0x220], R78 ;  /* 0x0002204e01007387 */ /* 0x000fe80000100a00 */
        /* <DEDUP_REMOVED lines=8> */
[----:B------:R-:W-:Y:S02]  /*24030*/  IMAD.MOV.U32 R82, RZ, RZ, R84 ;  /* 0x000000ffff527224 */ /* 0x000fe400078e0054 */
[----:B------:R-:W-:Y:S01]  /*24040*/  IMAD.MOV.U32 R84, RZ, RZ, R86 ;  /* 0x000000ffff547224 */ /* 0x000fe200078e0056 */
[----:B------:R-:W-:Y:S01]  /*24050*/  STL.64 [R1+0x208], R76 ;  /* 0x0002084c01007387 */ /* 0x000fe20000100a00 */
[----:B------:R-:W-:-:S03]  /*24060*/  IMAD.MOV.U32 R83, RZ, RZ, R85 ;  /* 0x000000ffff537224 */ /* 0x000fc600078e0055 */
[----:B------:R2:W-:Y:S01]  /*24070*/  STL.64 [R1+0x200], R74 ;  /* 0x0002004a01007387 */ /* 0x0005e20000100a00 */
[C---:B------:R-:W-:Y:S02]  /*24080*/  VIADD R71, R72.reuse, UR5 ;  /* 0x0000000548477c36 */ /* 0x040fe40008000000 */
[----:B------:R-:W-:Y:S02]  /*24090*/  IMAD.MOV.U32 R85, RZ, RZ, R87 ;  /* 0x000000ffff557224 */ /* 0x000fe400078e0057 */
[----:B--2---:R-:W-:Y:S01]  /*240a0*/  IMAD.MOV.U32 R74, RZ, RZ, R90 ;  /* 0x000000ffff4a7224 */ /* 0x004fe200078e005a */
[----:B------:R-:W-:Y:S01]  /*240b0*/  IADD3 R90, P4, PT, R72, R3, RZ ;  /* 0x00000003485a7210 */ /* 0x000fe20007f9e0ff */
[----:B------:R-:W-:-:S03]  /*240c0*/  IMAD.MOV.U32 R75, RZ, RZ, R91 ;  /* 0x000000ffff4b7224 */ /* 0x000fc600078e005b */
[----:B------:R-:W-:Y:S01]  /*240d0*/  LEA.HI.X.SX32 R91, R72, R2, 0x1, P4 ;  /* 0x00000002485b7211 */ /* 0x000fe200020f0eff */
[----:B------:R-:W-:Y:S02]  /*240e0*/  IMAD.MOV.U32 R72, RZ, RZ, R82 ;  /* 0x000000ffff487224 */ /* 0x000fe400078e0052 */
[----:B---3--:R-:W-:Y:S01]  /*240f0*/  IMAD.MOV.U32 R86, RZ, RZ, R92 ;  /* 0x000000ffff567224 */ /* 0x008fe200078e005c */
[----:B------:R-:W-:Y:S01]  /*24100*/  IADD3 R92, P1, PT, R70, R3, RZ ;  /* 0x00000003465c7210 */ /* 0x000fe20007f3e0ff */
[----:B------:R-:W-:-:S03]  /*24110*/  IMAD.MOV.U32 R87, RZ, RZ, R93 ;  /* 0x000000ffff577224 */ /* 0x000fc600078e005d */
[-C--:B------:R-:W-:Y:S02]  /*24120*/  LEA.HI.X.SX32 R93, R70, R2.reuse, 0x1, P1 ;  /* 0x00000002465d7211 */ /* 0x080fe400008f0eff */
[----:B-----5:R-:W-:Y:S01]  /*24130*/  ISETP.LT.AND P1, PT, R88, UR4, !P0 ;  /* 0x0000000458007c0c */ /* 0x020fe2000c721270 */
[----:B------:R0:W-:Y:S01]  /*24140*/  STL [R1+0x918], R92 ;  /* 0x0009185c01007387 */ /* 0x0001e20000100800 */
[C---:B------:R-:W-:Y:S01]  /*24150*/  IADD3 R88, P4, PT, R71.reuse, R3, RZ ;  /* 0x0000000347587210 */ /* 0x040fe20007f9e0ff */
[C---:B------:R-:W-:Y:S01]  /*24160*/  VIADD R70, R71.reuse, UR5 ;  /* 0x0000000547467c36 */ /* 0x040fe20008000000 */
[----:B------:R-:W1:Y:S01]  /*24170*/  LDCU UR4, c[0x0][0x39c] ;  /* 0x00007380ff0477ac */ /* 0x000e620008000800 */
[----:B------:R4:W-:Y:S04]  /*24180*/  STL [R1+0x914], R93 ;  /* 0x0009145d01007387 */ /* 0x0009e80000100800 */
[----:B------:R-:W-:Y:S01]  /*24190*/  STL.64 [R1+0x920], R90 ;  /* 0x0009205a01007387 */ /* 0x000fe20000100a00 */
[----:B0-----:R-:W-:Y:S01]  /*241a0*/  IMAD.MOV.U32 R92, RZ, RZ, R89 ;  /* 0x000000ffff5c7224 */ /* 0x001fe200078e0059 */
[----:B------:R-:W-:-:S02]  /*241b0*/  LEA.HI.X.SX32 R89, R71, R2, 0x1, P4 ;  /* 0x0000000247597211 */ /* 0x000fc400020f0eff */
[----:B------:R0:W-:Y:S01]  /*241c0*/  STL [R1+0x930], R88 ;  /* 0x0009305801007387 */ /* 0x0001e20000100800 */
[----:B----4-:R-:W-:-:S03]  /*241d0*/  F2FP.SATFINITE.E5M2.F32.PACK_AB_MERGE_C R93, R5, R4, RZ ;  /* 0x00000004055d723e */ /* 0x010fc600048060ff */
[----:B------:R2:W-:Y:S01]  /*241e0*/  STL [R1+0x910], R89 ;  /* 0x0009105901007387 */ /* 0x0005e20000100800 */
[C---:B------:R-:W-:Y:S02]  /*241f0*/  VIADD R4, R70.reuse, UR5 ;  /* 0x0000000546047c36 */ /* 0x040fe40008000000 */
[----:B0-----:R-:W-:Y:S01]  /*24200*/  IMAD.MOV.U32 R88, RZ, RZ, R86 ;  /* 0x000000ffff587224 */ /* 0x001fe200078e0056 */
[----:B------:R-:W-:Y:S01]  /*24210*/  IADD3 R86, P4, PT, R70, R3, RZ ;  /* 0x0000000346567210 */ /* 0x000fe20007f9e0ff */
[----:B--2---:R-:W-:-:S03]  /*24220*/  IMAD.MOV.U32 R89, RZ, RZ, R87 ;  /* 0x000000ffff597224 */ /* 0x004fc600078e0057 */
[----:B------:R-:W-:Y:S02]  /*24230*/  LEA.HI.X.SX32 R87, R70, R2, 0x1, P4 ;  /* 0x0000000246577211 */ /* 0x000fe400020f0eff */
[----:B------:R-:W-:Y:S02]  /*24240*/  F2FP.SATFINITE.E5M2.F32.PACK_AB_MERGE_C R5, R11, R10, RZ ;  /* 0x0000000a0b05723e */ /* 0x000fe400048060ff */
[----:B------:R-:W-:Y:S01]  /*24250*/  F2FP.SATFINITE.E5M2.F32.PACK_AB_MERGE_C R90, R7, R6, RZ ;  /* 0x00000006075a723e */ /* 0x000fe200048060ff */
[----:B------:R-:W-:Y:S01]  /*24260*/  IMAD.MOV.U32 R6, RZ, RZ, R84 ;  /* 0x000000ffff067224 */ /* 0x000fe200078e0054 */
[----:B------:R-:W-:Y:S01]  /*24270*/  STL.64 [R1+0x928], R86 ;  /* 0x0009285601007387 */ /* 0x000fe20000100a00 */
[----:B------:R-:W-:Y:S01]  /*24280*/  IADD3 R84, P4, PT, R4, R3, RZ ;  /* 0x0000000304547210 */ /* 0x000fe20007f9e0ff */
[----:B------:R-:W-:Y:S01]  /*24290*/  IMAD.MOV.U32 R7, RZ, RZ, R85 ;  /* 0x000000ffff077224 */ /* 0x000fe200078e0055 */
[----:B------:R-:W-:Y:S01]  /*242a0*/  F2FP.SATFINITE.E5M2.F32.PACK_AB_MERGE_C R91, R9, R8, RZ ;  /* 0x00000008095b723e */ /* 0x000fe200048060ff */
[----:B------:R0:W-:Y:S01]  /*242b0*/  STL [R1+0x39c], R5 ;  /* 0x00039c0501007387 */ /* 0x0001e20000100800 */
[----:B------:R-:W-:-:S02]  /*242c0*/  F2FP.SATFINITE.E5M2.F32.PACK_AB_MERGE_C R9, R13, R12, RZ ;  /* 0x0000000c0d09723e */ /* 0x000fc400048060ff */
[C---:B------:R-:W-:Y:S02]  /*242d0*/  LEA.HI.X.SX32 R85, R4.reuse, R2, 0x1, P4 ;  /* 0x0000000204557211 */ /* 0x040fe400020f0eff */
[----:B------:R-:W-:Y:S01]  /*242e0*/  F2FP.SATFINITE.E5M2.F32.PACK_AB_MERGE_C R8, R15, R14, RZ ;  /* 0x0000000e0f08723e */ /* 0x000fe200048060ff */
[----:B0-----:R-:W-:Y:S01]  /*242f0*/  VIADD R5, R4, UR5 ;  /* 0x0000000504057c36 */ /* 0x001fe20008000000 */
[----:B------:R0:W-:Y:S03]  /*24300*/  STL [R1+0x3a0], R9 ;  /* 0x0003a00901007387 */ /* 0x0001e60000100800 */
[C---:B------:R-:W-:Y:S01]  /*24310*/  VIADD R4, R5.reuse, UR5 ;  /* 0x0000000505047c36 */ /* 0x040fe20008000000 */
[----:B------:R-:W-:Y:S01]  /*24320*/  IADD3 R82, P4, PT, R5, R3, RZ ;  /* 0x0000000305527210 */ /* 0x000fe20007f9e0ff */
[----:B------:R-:W-:Y:S01]  /*24330*/  STL.64 [R1+0x938], R84 ;  /* 0x0009385401007387 */ /* 0x000fe20000100a00 */
[----:B------:R-:W-:-:S02]  /*24340*/  IMAD.MOV.U32 R73, RZ, RZ, R83 ;  /* 0x000000ffff497224 */ /* 0x000fc400078e0053 */
[----:B------:R-:W-:Y:S01]  /*24350*/  IMAD.MOV.U32 R76, RZ, RZ, R80 ;  /* 0x000000ffff4c7224 */ /* 0x000fe200078e0050 */
[----:B------:R2:W-:Y:S01]  /*24360*/  STL [R1+0x3a4], R8 ;  /* 0x0003a40801007387 */ /* 0x0005e20000100800 */
[----:B0-----:R-:W-:Y:S02]  /*24370*/  F2FP.SATFINITE.E5M2.F32.PACK_AB_MERGE_C R9, R17, R16, RZ ;  /* 0x000000101109723e */ /* 0x001fe400048060ff */
[----:B------:R-:W-:Y:S02]  /*24380*/  LEA.HI.X.SX32 R83, R5, R2, 0x1, P4 ;  /* 0x0000000205537211 */ /* 0x000fe400020f0eff */
[C---:B------:R-:W-:Y:S01]  /*24390*/  IADD3 R80, P4, PT, R4.reuse, R3, RZ ;  /* 0x0000000304507210 */ /* 0x040fe20007f9e0ff */
[----:B------:R0:W-:Y:S01]  /*243a0*/  STL [R1+0x3a8], R9 ;  /* 0x0003a80901007387 */ /* 0x0001e20000100800 */
[----:B--2---:R-:W-:Y:S01]  /*243b0*/  F2FP.SATFINITE.E5M2.F32.PACK_AB_MERGE_C R8, R19, R18, RZ ;  /* 0x000000121308723e */ /* 0x004fe200048060ff */
[----:B------:R-:W-:Y:S02]  /*243c0*/  IMAD.MOV.U32 R77, RZ, RZ, R81 ;  /* 0x000000ffff4d7224 */ /* 0x000fe400078e0051 */
[----:B------:R-:W-:Y:S01]  /*243d0*/  STL [R1+0x948], R82 ;  /* 0x0009485201007387 */ /* 0x000fe20000100800 */
[C---:B------:R-:W-:Y:S01]  /*243e0*/  VIADD R5, R4.reuse, UR5 ;  /* 0x0000000504057c36 */ /* 0x040fe20008000000 */
[----:B------:R-:W-:-:S02]  /*243f0*/  LEA.HI.X.SX32 R81, R4, R2, 0x1, P4 ;  /* 0x0000000204517211 */ /* 0x000fc400020f0eff */
[----:B0-----:R-:W-:Y:S01]  /*24400*/  F2FP.SATFINITE.E5M2.F32.PACK_AB_MERGE_C R9, R21, R20, RZ ;  /* 0x000000141509723e */ /* 0x001fe200048060ff */
[----:B------:R0:W-:Y:S01]  /*24410*/  STL [R1+0x3ac], R8 ;  /* 0x0003ac0801007387 */ /* 0x0001e20000100800 */
[C---:B------:R-:W-:Y:S01]  /*24420*/  IADD3 R78, P4, PT, R5.reuse, R3, RZ ;  /* 0x00000003054e7210 */ /* 0x040fe20007f9e0ff */
[----:B------:R-:W-:Y:S02]  /*24430*/  VIADD R4, R5, UR5 ;  /* 0x0000000505047c36 */ /* 0x000fe40008000000 */
[----:B------:R-:W-:Y:S01]  /*24440*/  STL [R1+0x90c], R83 ;  /* 0x00090c5301007387 */ /* 0x000fe20000100800 */
[----:B0-----:R-:W-:-:S03]  /*24450*/  F2FP.SATFINITE.E5M2.F32.PACK_AB_MERGE_C R8, R23, R22, RZ ;  /* 0x000000161708723e */ /* 0x001fc600048060ff */
[----:B------:R-:W-:Y:S01]  /*24460*/  STL [R1+0x3b0], R9 ;  /* 0x0003b00901007387 */ /* 0x000fe20000100800 */
[----:B------:R-:W-:-:S03]  /*24470*/  IMAD.MOV.U32 R12, RZ, RZ, R88 ;  /* 0x000000ffff0c7224 */ /* 0x000fc600078e0058 */
[----:B------:R-:W-:Y:S01]  /*24480*/  STL.64 [R1+0x940], R80 ;  /* 0x0009405001007387 */ /* 0x000fe20000100a00 */
[----:B------:R-:W-:Y:S01]  /*24490*/  IMAD.MOV.U32 R88, RZ, RZ, R76 ;  /* 0x000000ffff587224 */ /* 0x000fe200078e004c */
[----:B------:R-:W-:Y:S02]  /*244a0*/  LEA.HI.X.SX32 R79, R5, R2, 0x1, P4 ;  /* 0x00000002054f7211 */ /* 0x000fe400020f0eff */
[----:B------:R0:W-:Y:S01]  /*244b0*/  STL [R1+0x3b4], R8 ;  /* 0x0003b40801007387 */ /* 0x0001e20000100800 */
[C---:B------:R-:W-:Y:S01]  /*244c0*/  IADD3 R76, P4, PT, R4.reuse, R3, RZ ;  /* 0x00000003044c7210 */ /* 0x040fe20007f9e0ff */
[C---:B------:R-:W-:Y:S02]  /*244d0*/  VIADD R5, R4.reuse, UR5 ;  /* 0x0000000504057c36 */ /* 0x040fe40008000000 */
[----:B------:R-:W-:Y:S01]  /*244e0*/  IMAD.MOV.U32 R13, RZ, RZ, R89 ;  /* 0x000000ffff0d7224 */ /* 0x000fe200078e0059 */
[----:B0-----:R-:W-:Y:S01]  /*244f0*/  F2FP.SATFINITE.E5M2.F32.PACK_AB_MERGE_C R8, R25, R24, RZ ;  /* 0x000000181908723e */ /* 0x001fe200048060ff */
[----:B------:R-:W-:Y:S01]  /*24500*/  IMAD.MOV.U32 R89, RZ, RZ, R77 ;  /* 0x000000ffff597224 */ /* 0x000fe200078e004d */
[----:B------:R-:W-:-:S03]  /*24510*/  LEA.HI.X.SX32 R77, R4, R2, 0x1, P4 ;  /* 0x00000002044d7211 */ /* 0x000fc600020f0eff */
[----:B------:R0:W-:Y:S01]  /*24520*/  STL [R1+0x3b8], R8 ;  /* 0x0003b80801007387 */ /* 0x0001e20000100800 */
[----:B------:R-:W-:Y:S01]  /*24530*/  F2FP.SATFINITE.E5M2.F32.PACK_AB_MERGE_C R87, R35, R34, RZ ;  /* 0x000000222357723e */ /* 0x000fe200048060ff */
[----:B------:R-:W-:Y:S01]  /*24540*/  IMAD.MOV.U32 R9, RZ, RZ, R75 ;  /* 0x000000ffff097224 */ /* 0x000fe200078e004b */
[----:B------:R-:W-:Y:S01]  /*24550*/  F2FP.SATFINITE.E5M2.F32.PACK_AB_MERGE_C R86, R29, R28, RZ ;  /* 0x0000001c1d56723e */ /* 0x000fe200048060ff */
[----:B------:R-:W-:Y:S01]  /*24560*/  STL [R1+0x984], R78 ;  /* 0x0009844e01007387 */ /* 0x000fe20000100800 */
[C---:B------:R-:W-:Y:S02]  /*24570*/  VIADD R4, R5.reuse, UR5 ;  /* 0x0000000505047c36 */ /* 0x040fe40008000000 */
[----:B0-----:R-:W-:Y:S01]  /*24580*/  IMAD.MOV.U32 R8, RZ, RZ, R74 ;  /* 0x000000ffff087224 */ /* 0x001fe200078e004a */
[C---:B------:R-:W-:Y:S01]  /*24590*/  IADD3 R74, P4, PT, R5.reuse, R3, RZ ;  /* 0x00000003054a7210 */ /* 0x040fe20007f9e0ff */
[----:B------:R-:W-:Y:S03]  /*245a0*/  STL [R1+0x908], R79 ;  /* 0x0009084f01007387 */ /* 0x000fe60000100800 */
[----:B------:R-:W-:Y:S01]  /*245b0*/  LEA.HI.X.SX32 R75, R5, R2, 0x1, P4 ;  /* 0x00000002054b7211 */ /* 0x000fe200020f0eff */
[----:B------:R-:W-:Y:S01]  /*245c0*/  STL [R1+0x904], R77 ;  /* 0x0009044d01007387 */ /* 0x000fe20000100800 */
[----:B------:R-:W-:-:S02]  /*245d0*/  IMAD.MOV.U32 R14, RZ, RZ, R6 ;  /* 0x000000ffff0e7224 */ /* 0x000fc400078e0006 */
[----:B------:R-:W-:Y:S01]  /*245e0*/  IMAD.MOV.U32 R6, RZ, RZ, R72 ;  /* 0x000000ffff067224 */ /* 0x000fe200078e0048 */
[----:B------:R-:W-:Y:S01]  /*245f0*/  STL [R1+0x97c], R87 ;  /* 0x00097c5701007387 */ /* 0x000fe20000100800 */
[C---:B------:R-:W-:Y:S01]  /*24600*/  IADD3 R72, P4, PT, R4.reuse, R3, RZ ;  /* 0x0000000304487210 */ /* 0x040fe20007f9e0ff */
[----:B------:R-:W-:Y:S02]  /*24610*/  VIADD R11, R4, UR5 ;  /* 0x00000005040b7c36 */ /* 0x000fe40008000000 */
[----:B------:R-:W-:Y:S01]  /*24620*/  STL [R1+0x988], R86 ;  /* 0x0009885601007387 */ /* 0x000fe20000100800 */
[----:B------:R-:W-:Y:S01]  /*24630*/  IMAD.MOV.U32 R15, RZ, RZ, R7 ;  /* 0x000000ffff0f7224 */ /* 0x000fe200078e0007 */
[----:B------:R-:W-:Y:S02]  /*24640*/  F2FP.SATFINITE.E5M2.F32.PACK_AB_MERGE_C R81, R39, R38, RZ ;  /* 0x000000262751723e */ /* 0x000fe400048060ff */
[----:B------:R0:W-:Y:S01]  /*24650*/  STL.64 [R1+0x950], R74 ;  /* 0x0009504a01007387 */ /* 0x0001e20000100a00 */
[----:B------:R-:W-:Y:S01]  /*24660*/  IMAD.MOV.U32 R7, RZ, RZ, R73 ;  /* 0x000000ffff077224 */ /* 0x000fe200078e0049 */
[----:B------:R-:W-:-:S02]  /*24670*/  F2FP.SATFINITE.E5M2.F32.PACK_AB_MERGE_C R80, R27, R26, RZ ;  /* 0x0000001a1b50723e */ /* 0x000fc400048060ff */
[----:B------:R-:W-:Y:S02]  /*24680*/  LEA.HI.X.SX32 R73, R4, R2, 0x1, P4 ;  /* 0x0000000204497211 */ /* 0x000fe400020f0eff */
[----:B------:R-:W-:Y:S02]  /*24690*/  IADD3 R70, P4, PT, R11, R3, RZ ;  /* 0x000000030b467210 */ /* 0x000fe40007f9e0ff */
[----:B------:R-:W-:Y:S02]  /*246a0*/  F2FP.SATFINITE.E5M2.F32.PACK_AB_MERGE_C R85, R45, R44, RZ ;  /* 0x0000002c2d55723e */ /* 0x000fe400048060ff */
[----:B0-----:R-:W-:Y:S02]  /*246b0*/  F2FP.SATFINITE.E5M2.F32.PACK_AB_MERGE_C R75, R37, R36, RZ ;  /* 0x00000024254b723e */ /* 0x001fe400048060ff */
[----:B------:R-:W-:-:S03]  /*246c0*/  F2FP.SATFINITE.E5M2.F32.PACK_AB_MERGE_C R84, R33, R32, RZ ;  /* 0x000000202154723e */ /* 0x000fc600048060ff */
[----:B------:R-:W-:Y:S01]  /*246d0*/  STL [R1+0x978], R75 ;  /* 0x0009784b01007387 */ /* 0x000fe20000100800 */
[----:B------:R-:W-:Y:S01]  /*246e0*/  IMAD.MOV.U32 R10, RZ, RZ, R91 ;  /* 0x000000ffff0a7224 */ /* 0x000fe200078e005b */
[----:B------:R-:W-:Y:S02]  /*246f0*/  LEA.HI.X.SX32 R71, R11, R2, 0x1, P4 ;  /* 0x000000020b477211 */ /* 0x000fe400020f0eff */
[----:B------:R-:W-:Y:S01]  /*24700*/  STL [R1+0x974], R81 ;  /* 0x0009745101007387 */ /* 0x000fe20000100800 */
[----:B------:R-:W-:-:S03]  /*24710*/  F2FP.SATFINITE.E5M2.F32.PACK_AB_MERGE_C R91, R47, R46, RZ ;  /* 0x0000002e2f5b723e */ /* 0x000fc600048060ff */
[----:B------:R-:W-:Y:S01]  /*24720*/  STL [R1+0x98c], R80 ;  /* 0x00098c5001007387 */ /* 0x000fe20000100800 */
[----:B------:R-:W-:-:S03]  /*24730*/  IMAD.MOV.U32 R87, RZ, RZ, R93 ;  /* 0x000000ffff577224 */ /* 0x000fc600078e005d */
[----:B------:R0:W-:Y:S01]  /*24740*/  STL.64 [R1+0x958], R72 ;  /* 0x0009584801007387 */ /* 0x0001e20000100a00 */
[----:B------:R-:W-:-:S03]  /*24750*/  F2FP.SATFINITE.E5M2.F32.PACK_AB_MERGE_C R93, R51, R50, RZ ;  /* 0x00000032335d723e */ /* 0x000fc600048060ff */
[----:B------:R2:W-:Y:S01]  /*24760*/  STL [R1+0x96c], R85 ;  /* 0x00096c5501007387 */ /* 0x0005e20000100800 */
[----:B------:R-:W-:-:S03]  /*24770*/  F2FP.SATFINITE.E5M2.F32.PACK_AB_MERGE_C R82, R43, R42, RZ ;  /* 0x0000002a2b52723e */ /* 0x000fc600048060ff */
[----:B------:R3:W-:Y:S01]  /*24780*/  STL [R1+0x980], R84 ;  /* 0x0009805401007387 */ /* 0x0007e20000100800 */
[----:B0-----:R-:W-:Y:S01]  /*24790*/  IMAD.MOV.U32 R73, RZ, RZ, R90 ;  /* 0x000000ffff497224 */ /* 0x001fe200078e005a */
[----:B------:R-:W-:Y:S01]  /*247a0*/  F2FP.SATFINITE.E5M2.F32.PACK_AB_MERGE_C R90, R41, R40, RZ ;  /* 0x00000028295a723e */ /* 0x000fe200048060ff */
[----:B------:R-:W-:Y:S01]  /*247b0*/  IMAD.MOV.U32 R72, RZ, RZ, R92 ;  /* 0x000000ffff487224 */ /* 0x000fe200078e005c */
[----:B------:R-:W-:Y:S01]  /*247c0*/  F2FP.SATFINITE.E5M2.F32.PACK_AB_MERGE_C R92, R53, R52, RZ ;  /* 0x00000034355c723e */ /* 0x000fe200048060ff */
[----:B--2---:R-:W-:Y:S01]  /*247d0*/  IMAD.MOV.U32 R85, RZ, RZ, R89 ;  /* 0x000000ffff557224 */ /* 0x004fe200078e0059 */
[----:B------:R-:W-:Y:S01]  /*247e0*/  F2FP.SATFINITE.E5M2.F32.PACK_AB_MERGE_C R89, R55, R54, RZ ;  /* 0x000000363759723e */ /* 0x000fe200048060ff */
[----:B---3--:R-:W-:Y:S01]  /*247f0*/  IMAD.MOV.U32 R84, RZ, RZ, R88 ;  /* 0x000000ffff547224 */ /* 0x008fe200078e0058 */
[----:B------:R-:W-:Y:S01]  /*24800*/  F2FP.SATFINITE.E5M2.F32.PACK_AB_MERGE_C R88, R49, R48, RZ ;  /* 0x000000303158723e */ /* 0x000fe200048060ff */
[----:B------:R-:W-:Y:S01]  /*24810*/  STL [R1+0x900], R71 ;  /* 0x0009004701007387 */ /* 0x000fe20000100800 */
[----:B------:R-:W-:-:S02]  /*24820*/  F2FP.SATFINITE.E5M2.F32.PACK_AB_MERGE_C R83, R57, R56, RZ ;  /* 0x000000383953723e */ /* 0x000fc400048060ff */
[----:B------:R-:W-:Y:S01]  /*24830*/  F2FP.SATFINITE.E5M2.F32.PACK_AB_MERGE_C R5, R65, R64, RZ ;  /* 0x000000404105723e */ /* 0x000fe200048060ff */
[----:B------:R-:W-:Y:S01]  /*24840*/  STL [R1+0x968], R91 ;  /* 0x0009685b01007387 */ /* 0x000fe20000100800 */
[----:B------:R-:W-:-:S03]  /*24850*/  F2FP.SATFINITE.E5M2.F32.PACK_AB_MERGE_C R4, R67, R66, RZ ;  /* 0x000000424304723e */ /* 0x000fc600048060ff */
[----:B------:R-:W-:Y:S04]  /*24860*/  STL [R1+0x970], R90 ;  /* 0x0009705a01007387 */ /* 0x000fe80000100800 */
[----:B------:R0:W-:Y:S04]  /*24870*/  STL.64 [R1+0x960], R92 ;  /* 0x0009605c01007387 */ /* 0x0001e80000100a00 */
[----:B------:R2:W-:Y:S04]  /*24880*/  STL.64 [R1+0x990], R88 ;  /* 0x0009905801007387 */ /* 0x0005e80000100a00 */
[----:B------:R-:W-:Y:S04]  /*24890*/  STL.64 [R1+0x998], R82 ;  /* 0x0009985201007387 */ /* 0x000fe80000100a00 */
[----:B------:R-:W-:Y:S01]  /*248a0*/  STL [R1+0x9b0], R10 ;  /* 0x0009b00a01007387 */ /* 0x000fe20000100800 */
[----:B------:R-:W-:-:S03]  /*248b0*/  F2FP.SATFINITE.E5M2.F32.PACK_AB_MERGE_C R78, R31, R30, RZ ;  /* 0x0000001e1f4e723e */ /* 0x000fc600048060ff */
[----:B------:R-:W-:Y:S01]  /*248c0*/  STL [R1+0x408], R5 ;  /* 0x0004080501007387 */ /* 0x000fe20000100800 */
[----:B0-----:R-:W-:Y:S01]  /*248d0*/  IMAD.MOV.U32 R92, RZ, RZ, R14 ;  /* 0x000000ffff5c7224 */ /* 0x001fe200078e000e */
[----:B------:R-:W-:Y:S02]  /*248e0*/  F2FP.SATFINITE.E5M2.F32.PACK_AB_MERGE_C R79, R59, R58, RZ ;  /* 0x0000003a3b4f723e */ /* 0x000fe400048060ff */
[----:B------:R-:W-:Y:S01]  /*248f0*/  STL.64 [R1+0x9a8], R8 ;  /* 0x0009a80801007387 */ /* 0x000fe20000100a00 */
[----:B------:R-:W-:Y:S01]  /*24900*/  IMAD.MOV.U32 R93, RZ, RZ, R15 ;  /* 0x000000ffff5d7224 */ /* 0x000fe200078e000f */
[----:B------:R-:W-:Y:S01]  /*24910*/  F2FP.SATFINITE.E5M2.F32.PACK_AB_MERGE_C R77, R61, R60, RZ ;  /* 0x0000003c3d4d723e */ /* 0x000fe200048060ff */
[----:B------:R-:W-:Y:S01]  /*24920*/  IMAD.MOV.U32 R80, RZ, RZ, R12 ;  /* 0x000000ffff507224 */ /* 0x000fe200078e000c */
[----:B------:R-:W-:Y:S01]  /*24930*/  STL [R1+0x40c], R4 ;  /* 0x00040c0401007387 */ /* 0x000fe20000100800 */
[----:B------:R-:W-:Y:S01]  /*24940*/  IMAD.MOV.U32 R81, RZ, RZ, R13 ;  /* 0x000000ffff517224 */ /* 0x000fe200078e000d */
[----:B------:R-:W-:Y:S01]  /*24950*/  F2FP.SATFINITE.E5M2.F32.PACK_AB_MERGE_C R71, R63, R62, RZ ;  /* 0x0000003e3f47723e */ /* 0x000fe200048060ff */
[----:B--2---:R-:W-:Y:S01]  /*24960*/  IMAD.MOV.U32 R89, RZ, RZ, R11 ;  /* 0x000000ffff597224 */ /* 0x004fe200078e000b */
[----:B------:R0:W-:Y:S02]  /*24970*/  STL.64 [R1+0x9a0], R6 ;  /* 0x0009a00601007387 */ /* 0x0001e40000100a00 */
[----:B0-----:R-:W0:Y:S02]  /*24980*/  LDTM.x64 R4, tmem[UR7+0x40] ;  /* 0x00004007000479ee */ /* 0x001e240008340000 */
[----:B0-----:R-:W-:Y:S04]  /*24990*/  STL.64 [R1+0x100], R4 ;  /* 0x0001000401007387 */ /* 0x001fe80000100a00 */
[----:B------:R-:W-:Y:S04]  /*249a0*/  STL.64 [R1+0x108], R6 ;  /* 0x0001080601007387 */ /* 0x000fe80000100a00 */
        /* <DEDUP_REMOVED lines=29> */
[----:B------:R0:W-:Y:S02]  /*24b80*/  STL.64 [R1+0x1f8], R66 ;  /* 0x0001f84201007387 */ /* 0x0001e40000100a00 */
[----:B0-----:R-:W0:Y:S02]  /*24b90*/  LDTM.x64 R4, tmem[UR7+0x80] ;  /* 0x00008007000479ee */ /* 0x001e240008340000 */
[----:B0-----:R-:W-:Y:S04]  /*24ba0*/  STL.64 [R1], R4 ;  /* 0x0000000401007387 */ /* 0x001fe80000100a00 */
[----:B------:R-:W-:Y:S04]  /*24bb0*/  STL.64 [R1+0x8], R6 ;  /* 0x0000080601007387 */ /* 0x000fe80000100a00 */
[----:B------:R-:W-:Y:S04]  /*24bc0*/  STL.64 [R1+0x10], R8 ;  /* 0x0000100801007387 */ /* 0x000fe80000100a00 */
[----:B------:R0:W-:Y:S04]  /*24bd0*/  STL.64 [R1+0x18], R10 ;  /* 0x0000180a01007387 */ /* 0x0001e80000100a00 */
        /* <DEDUP_REMOVED lines=27> */
[----:B------:R2:W-:Y:S04]  /*24d90*/  STL.64 [R1+0xf8], R66 ;  /* 0x0000f84201007387 */ /* 0x0005e80000100a00 */
[----:B0-----:R-:W3:Y:S04]  /*24da0*/  LDL.LU R10, [R1+0x9b0] ;  /* 0x0009b000010a7983 */ /* 0x001ee80000300800 */
[----:B------:R-:W4:Y:S04]  /*24db0*/  LDL.LU.64 R8, [R1+0x9a8] ;  /* 0x0009a80001087983 */ /* 0x000f280000300a00 */
[----:B------:R-:W5:Y:S01]  /*24dc0*/  LDL.LU.64 R6, [R1+0x9a0] ;  /* 0x0009a00001067983 */ /* 0x000f620000300a00 */
[----:B------:R-:W-:Y:S01]  /*24dd0*/  ISETP.LT.AND P4, PT, R0, UR23, !P0 ;  /* 0x0000001700007c0c */ /* 0x000fe2000c781270 */
[----:B---3--:R-:W-:-:S02]  /*24de0*/  IMAD.MOV.U32 R86, RZ, RZ, R10 ;  /* 0x000000ffff567224 */ /* 0x008fc400078e000a */
[----:B----4-:R-:W-:Y:S02]  /*24df0*/  IMAD.MOV.U32 R90, RZ, RZ, R8 ;  /* 0x000000ffff5a7224 */ /* 0x010fe400078e0008 */
[----:B------:R-:W-:Y:S02]  /*24e00*/  IMAD.MOV.U32 R91, RZ, RZ, R9 ;  /* 0x000000ffff5b7224 */ /* 0x000fe400078e0009 */
[----:B-----5:R-:W-:Y:S02]  /*24e10*/  IMAD.MOV.U32 R74, RZ, RZ, R6 ;  /* 0x000000ffff4a7224 */ /* 0x020fe400078e0006 */
[----:B------:R-:W-:Y:S02]  /*24e20*/  IMAD.MOV.U32 R75, RZ, RZ, R7 ;  /* 0x000000ffff4b7224 */ /* 0x000fe400078e0007 */
[----:B--2---:R-:W0:Y:S01]  /*24e30*/  LDTM.x64 R4, tmem[UR7+0xc0] ;  /* 0x0000c007000479ee */ /* 0x004e220008340000 */
[----:B------:R-:W-:Y:S01]  /*24e40*/  NOP ;  /* 0x0000000000007918 */ /* 0x000fe20000000000 */
[----:B------:R2:W-:Y:S01]  /*24e50*/  @P4 STG.E.U8 desc[UR14][R68.64], R87 ;  /* 0x0000005744004986 */ /* 0x0005e2000c10110e */
[----:B------:R-:W3:Y:S01]  /*24e60*/  LDCU UR7, c[0x0][0x39c] ;  /* 0x00007380ff0777ac */ /* 0x000ee20008000800 */
[----:B--2---:R-:W-:-:S05]  /*24e70*/  VIADD R68, R0, 0x6 ;  /* 0x0000000600447836 */ /* 0x004fca0000000000 */
[----:B-1----:R-:W-:Y:S01]  /*24e80*/  ISETP.LT.AND P4, PT, R68, UR4, !P0 ;  /* 0x0000000444007c0c */ /* 0x002fe2000c781270 */
[----:B------:R-:W1:Y:S01]  /*24e90*/  LDCU UR4, c[0x0][0x39c] ;  /* 0x00007380ff0477ac */ /* 0x000e620008000800 */
[----:B0-----:R0:W-:Y:S02]  /*24ea0*/  STL [R1+0x8fc], R67 ;  /* 0x0008fc4301007387 */ /* 0x0011e40000100800 */
[----:B0-----:R-:W-:-:S05]  /*24eb0*/  VIADD R67, R89, UR5 ;  /* 0x0000000559437c36 */ /* 0x001fca0008000000 */
[----:B------:R-:W-:-:S04]  /*24ec0*/  IADD3 R68, P5, PT, R67, R3, RZ ;  /* 0x0000000343447210 */ /* 0x000fc80007fbe0ff */
[----:B------:R-:W-:Y:S02]  /*24ed0*/  LEA.HI.X.SX32 R69, R67, R2, 0x1, P5 ;  /* 0x0000000243457211 */ /* 0x000fe400028f0eff */
[----:B------:R-:W-:Y:S02]  /*24ee0*/  ISETP.NE.AND P5, PT, R72, RZ, PT ;  /* 0x000000ff4800720c */ /* 0x000fe40003fa5270 */
[----:B------:R-:W-:-:S04]  /*24ef0*/  PRMT R72, R87, 0x9910, RZ ;  /* 0x0000991057487816 */ /* 0x000fc800000000ff */
[----:B------:R-:W-:-:S05]  /*24f00*/  SHF.R.S32.HI R72, RZ, 0x8, R72 ;  /* 0x00000008ff487819 */ /* 0x000fca0000011448 */
[----:B------:R0:W-:Y:S04]  /*24f10*/  @P6 STG.E.U8 desc[UR14][R80.64], R72 ;  /* 0x0000004850006986 */ /* 0x0001e8000c10110e */
[----:B0-----:R-:W2:Y:S04]  /*24f20*/  LDL.LU.64 R80, [R1+0x360] ;  /* 0x0003600001507983 */ /* 0x001ea80000300a00 */
[----:B------:R-:W2:Y:S01]  /*24f30*/  LDL.LU R87, [R1+0x39c] ;  /* 0x00039c0001577983 */ /* 0x000ea20000300800 */
[----:B------:R-:W-:-:S05]  /*24f40*/  VIADD R72, R0, 0x7 ;  /* 0x0000000700487836 */ /* 0x000fca0000000000 */
[----:B-1----:R-:W-:Y:S01]  /*24f50*/  ISETP.LT.AND P6, PT, R72, UR4, !P0 ;  /* 0x0000000448007c0c */ /* 0x002fe2000c7c1270 */
[----:B------:R-:W0:Y:S01]  /*24f60*/  LDCU UR4, c[0x0][0x39c] ;  /* 0x00007380ff0477ac */ /* 0x000e220008000800 */
[----:B------:R1:W-:Y:S01]  /*24f70*/  @P3 STG.E.U8 desc[UR14][R92.64], R73 ;  /* 0x000000495c003986 */ /* 0x0003e2000c10110e */
[----:B------:R-:W-:-:S03]  /*24f80*/  VIADD R72, R0, 0x8 ;  /* 0x0000000800487836 */ /* 0x000fc60000000000 */
[----:B-1----:R-:W4:Y:S02]  /*24f90*/  LDL.LU.64 R92, [R1+0x358] ;  /* 0x00035800015c7983 */ /* 0x002f240000300a00 */
[----:B0-----:R-:W-:Y:S01]  /*24fa0*/  ISETP.LT.AND P3, PT, R72, UR4, !P0 ;  /* 0x0000000448007c0c */ /* 0x001fe2000c761270 */
[----:B------:R-:W0:Y:S01]  /*24fb0*/  LDCU UR4, c[0x0][0x39c] ;  /* 0x00007380ff0477ac */ /* 0x000e220008000800 */
[----:B------:R-:W-:-:S04]  /*24fc0*/  PRMT R72, R73, 0x9910, RZ ;  /* 0x0000991049487816 */ /* 0x000fc800000000ff */
[----:B------:R-:W-:-:S05]  /*24fd0*/  SHF.R.S32.HI R72, RZ, 0x8, R72 ;  /* 0x00000008ff487819 */ /* 0x000fca0000011448 */
[----:B------:R1:W-:Y:S04]  /*24fe0*/  @P5 STG.E.U8 desc[UR14][R90.64], R72 ;  /* 0x000000485a005986 */ /* 0x0003e8000c10110e */
[----:B-1----:R-:W5:Y:S01]  /*24ff0*/  LDL.LU.64 R90, [R1+0x350] ;  /* 0x00035000015a7983 */ /* 0x002f620000300a00 */
[----:B------:R-:W-:-:S03]  /*25000*/  VIADD R72, R0, 0x9 ;  /* 0x0000000900487836 */ /* 0x000fc60000000000 */
[----:B------:R-:W5:Y:S02]  /*25010*/  LDL.LU R73, [R1+0x3a0] ;  /* 0x0003a00001497983 */ /* 0x000f640000300800 */
[----:B0-----:R-:W-:Y:S01]  /*25020*/  ISETP.LT.AND P5, PT, R72, UR4, !P0 ;  /* 0x0000000448007c0c */ /* 0x001fe2000c7a1270 */
[----:B------:R-:W0:Y:S01]  /*25030*/  LDCU UR4, c[0x0][0x39c] ;  /* 0x00007380ff0477ac */ /* 0x000e220008000800 */
[----:B------:R1:W-:Y:S01]  /*25040*/  @P2 STG.E.U8 desc[UR14][R74.64], R86 ;  /* 0x000000564a002986 */ /* 0x0003e2000c10110e */
[----:B------:R-:W-:-:S03]  /*25050*/  VIADD R72, R0, 0xa ;  /* 0x0000000a00487836 */ /* 0x000fc60000000000 */
[----:B-1----:R-:W3:Y:S02]  /*25060*/  LDL.LU.64 R74, [R1+0x348] ;  /* 0x00034800014a7983 */ /* 0x002ee40000300a00 */
[----:B0-----:R-:W-:Y:S01]  /*25070*/  ISETP.LT.AND P2, PT, R72, UR4, !P0 ;  /* 0x0000000448007c0c */ /* 0x001fe2000c741270 */
[----:B------:R-:W0:Y:S01]  /*25080*/  LDCU UR4, c[0x0][0x39c] ;  /* 0x00007380ff0477ac */ /* 0x000e220008000800 */
[----:B------:R-:W-:-:S04]  /*25090*/  PRMT R72, R86, 0x9910, RZ ;  /* 0x0000991056487816 */ /* 0x000fc800000000ff */
[----:B------:R-:W-:-:S05]  /*250a0*/  SHF.R.S32.HI R72, RZ, 0x8, R72 ;  /* 0x00000008ff487819 */ /* 0x000fca0000011448 */
[----:B------:R1:W-:Y:S04]  /*250b0*/  @P1 STG.E.U8 desc[UR14][R84.64], R72 ;  /* 0x0000004854001986 */ /* 0x0003e8000c10110e */
[----:B-1----:R-:W3:Y:S04]  /*250c0*/  LDL.LU.64 R84, [R1+0x340] ;  /* 0x0003400001547983 */ /* 0x002ee80000300a00 */
[----:B------:R-:W3:Y:S01]  /*250d0*/  LDL.LU R86, [R1+0x3a4] ;  /* 0x0003a40001567983 */ /* 0x000ee20000300800 */
[----:B------:R-:W-:-:S03]  /*250e0*/  VIADD R72, R0, 0xb ;  /* 0x0000000b00487836 */ /* 0x000fc60000000000 */
[----:B--2---:R1:W-:Y:S04]  /*250f0*/  @P4 STG.E.U8 desc[UR14][R80.64], R87 ;  /* 0x0000005750004986 */ /* 0x0043e8000c10110e */
[----:B-1----:R-:W2:Y:S01]  /*25100*/  LDL.LU.64 R80, [R1+0x338] ;  /* 0x0003380001507983 */ /* 0x002ea20000300a00 */
[----:B0-----:R-:W-:Y:S01]  /*25110*/  ISETP.LT.AND P1, PT, R72, UR4, !P0 ;  /* 0x0000000448007c0c */ /* 0x001fe2000c721270 */
[----:B------:R-:W0:Y:S01]  /*25120*/  LDCU UR4, c[0x0][0x39c] ;  /* 0x00007380ff0477ac */ /* 0x000e220008000800 */
[----:B------:R-:W-:Y:S01]  /*25130*/  VIADD R72, R0, 0xc ;  /* 0x0000000c00487836 */ /* 0x000fe20000000000 */
[----:B------:R-:W2:Y:S04]  /*25140*/  LDL.LU.64 R88, [R1+0x330] ;  /* 0x0003300001587983 */ /* 0x000ea80000300a00 */
[----:B0-----:R-:W-:Y:S01]  /*25150*/  ISETP.LT.AND P4, PT, R72, UR4, !P0 ;  /* 0x0000000448007c0c */ /* 0x001fe2000c781270 */
[----:B------:R-:W0:Y:S01]  /*25160*/  LDCU UR4, c[0x0][0x39c] ;  /* 0x00007380ff0477ac */ /* 0x000e220008000800 */
[----:B------:R-:W-:-:S02]  /*25170*/  PRMT R72, R87, 0x9910, RZ ;  /* 0x0000991057487816 */ /* 0x000fc400000000ff */
[----:B------:R-:W2:Y:S02]  /*25180*/  LDL.LU R87, [R1+0x3a8] ;  /* 0x0003a80001577983 */ /* 0x000ea40000300800 */
[----:B------:R-:W-:-:S05]  /*25190*/  SHF.R.S32.HI R72, RZ, 0x8, R72 ;  /* 0x00000008ff487819 */ /* 0x000fca0000011448 */
[----:B----4-:R1:W-:Y:S02]  /*251a0*/  @P6 STG.E.U8 desc[UR14][R92.64], R72 ;  /* 0x000000485c006986 */ /* 0x0103e4000c10110e */
[----:B-1----:R-:W-:-:S05]  /*251b0*/  VIADD R72, R0, 0xd ;  /* 0x0000000d00487836 */ /* 0x002fca0000000000 */
[----:B0-----:R-:W-:Y:S01]  /*251c0*/  ISETP.LT.AND P6, PT, R72, UR4, !P0 ;  /* 0x0000000448007c0c */ /* 0x001fe2000c7c1270 */
[----:B------:R-:W0:Y:S01]  /*251d0*/  LDCU UR4, c[0x0][0x39c] ;  /* 0x00007380ff0477ac */ /* 0x000e220008000800 */
[----:B------:R-:W-:Y:S01]  /*251e0*/  VIADD R72, R0, 0xe ;  /* 0x0000000e00487836 */ /* 0x000fe20000000000 */
[----:B-----5:R1:W-:Y:S04]  /*251f0*/  @P3 STG.E.U8 desc[UR14][R90.64], R73 ;  /* 0x000000495a003986 */ /* 0x0203e8000c10110e */
[----:B-1----:R-:W4:Y:S01]  /*25200*/  LDL.LU.64 R90, [R1+0x328] ;  /* 0x00032800015a7983 */ /* 0x002f220000300a00 */
[----:B0-----:R-:W-:Y:S01]  /*25210*/  ISETP.LT.AND P3, PT, R72, UR4, !P0 ;  /* 0x0000000448007c0c */ /* 0x001fe2000c761270 */
[----:B------:R-:W0:Y:S01]  /*25220*/  LDCU UR4, c[0x0][0x39c] ;  /* 0x00007380ff0477ac */ /* 0x000e220008000800 */
[----:B------:R-:W-:Y:S01]  /*25230*/  PRMT R72, R73, 0x9910, RZ ;  /* 0x0000991049487816 */ /* 0x000fe200000000ff */
[----:B------:R-:W5:Y:S03]  /*25240*/  LDL.LU.64 R92, [R1+0x320] ;  /* 0x00032000015c7983 */ /* 0x000f660000300a00 */
[----:B------:R-:W-:-:S05]  /*25250*/  SHF.R.S32.HI R72, RZ, 0x8, R72 ;  /* 0x00000008ff487819 */ /* 0x000fca0000011448 */
[----:B---3--:R1:W-:Y:S02]  /*25260*/  @P5 STG.E.U8 desc[UR14][R74.64], R72 ;  /* 0x000000484a005986 */ /* 0x0083e4000c10110e */
[----:B-1----:R-:W-:Y:S02]  /*25270*/  VIADD R72, R0, 0xf ;  /* 0x0000000f00487836 */ /* 0x002fe40000000000 */
[----:B------:R-:W5:Y:S03]  /*25280*/  LDL.LU R74, [R1+0x3ac] ;  /* 0x0003ac00014a7983 */ /* 0x000f660000300800 */
[----:B0-----:R-:W-:Y:S01]  /*25290*/  ISETP.LT.AND P5, PT, R72, UR4, !P0 ;  /* 0x0000000448007c0c */ /* 0x001fe2000c7a1270 */
[----:B------:R-:W0:Y:S01]  /*252a0*/  LDCU UR4, c[0x0][0x39c] ;  /* 0x00007380ff0477ac */ /* 0x000e220008000800 */
[----:B------:R-:W-:Y:S01]  /*252b0*/  VIADD R72, R0, 0x10 ;  /* 0x0000001000487836 */ /* 0x000fe20000000000 */
[----:B------:R1:W-:Y:S04]  /*252c0*/  @P2 STG.E.U8 desc[UR14][R84.64], R86 ;  /* 0x0000005654002986 */ /* 0x0003e8000c10110e */
[----:B-1----:R-:W3:Y:S01]  /*252d0*/  LDL.LU.64 R84, [R1+0x318] ;  /* 0x0003180001547983 */ /* 0x002ee20000300a00 */
[----:B0-----:R-:W-:Y:S01]  /*252e0*/  ISETP.LT.AND P2, PT, R72, UR4, !P0 ;  /* 0x0000000448007c0c */ /* 0x001fe2000c741270 */
[----:B------:R-:W0:Y:S01]  /*252f0*/  LDCU UR4, c[0x0][0x39c] ;  /* 0x00007380ff0477ac */ /* 0x000e220008000800 */
[----:B------:R-:W-:-:S04]  /*25300*/  PRMT R72, R86, 0x9910, RZ ;  /* 0x0000991056487816 */ /* 0x000fc800000000ff */
[----:B------:R-:W-:-:S05]  /*25310*/  SHF.R.S32.HI R73, RZ, 0x8, R72 ;  /* 0x00000008ff497819 */ /* 0x000fca0000011448 */
[----:B--2---:R1:W-:Y:S04]  /*25320*/  @P1 STG.E.U8 desc[UR14][R80.64], R73 ;  /* 0x0000004950001986 */ /* 0x0043e8000c10110e */
[----:B-1----:R-:W2:Y:S04]  /*25330*/  LDL.LU.64 R80, [R1+0x310] ;  /* 0x0003100001507983 */ /* 0x002ea80000300a00 */
[----:B------:R-:W2:Y:S01]  /*25340*/  LDL.LU R86, [R1+0x3b0] ;  /* 0x0003b00001567983 */ /* 0x000ea20000300800 */
[----:B------:R-:W-:-:S03]  /*25350*/  VIADD R72, R0, 0x11 ;  /* 0x0000001100487836 */ /* 0x000fc60000000000 */
[----:B------:R-:W2:Y:S02]  /*25360*/  LDL.LU.64 R82, [R1+0x308] ;  /* 0x0003080001527983 */ /* 0x000ea40000300a00 */
[----:B0-----:R-:W-:Y:S01]  /*25370*/  ISETP.LT.AND P1, PT, R72, UR4, !P0 ;  /* 0x0000000448007c0c */ /* 0x001fe2000c721270 */
[----:B------:R-:W0:Y:S01]  /*25380*/  LDCU UR4, c[0x0][0x39c] ;  /* 0x00007380ff0477ac */ /* 0x000e220008000800 */
[----:B------:R-:W-:Y:S01]  /*25390*/  VIADD R72, R0, 0x12 ;  /* 0x0000001200487836 */ /* 0x000fe20000000000 */
[----:B------:R-:W-:Y:S04]  /*253a0*/  @P4 STG.E.U8 desc[UR14][R88.64], R87 ;  /* 0x0000005758004986 */ /* 0x000fe8000c10110e */
[----:B0-----:R-:W-:Y:S01]  /*253b0*/  ISETP.LT.AND P4, PT, R72, UR4, !P0 ;  /* 0x0000000448007c0c */ /* 0x001fe2000c781270 */
[----:B------:R-:W0:Y:S01]  /*253c0*/  LDCU UR4, c[0x0][0x39c] ;  /* 0x00007380ff0477ac */ /* 0x000e220008000800 */
[----:B------:R-:W-:-:S04]  /*253d0*/  PRMT R72, R87, 0x9910, RZ ;  /* 0x0000991057487816 */ /* 0x000fc800000000ff */
[----:B------:R-:W-:Y:S01]  /*253e0*/  SHF.R.S32.HI R73, RZ, 0x8, R72 ;  /* 0x00000008ff497819 */ /* 0x000fe20000011448 */
[----:B------:R-:W-:-:S04]  /*253f0*/  VIADD R72, R0, 0x13 ;  /* 0x0000001300487836 */ /* 0x000fc80000000000 */
[----:B----4-:R1:W-:Y:S04]  /*25400*/  @P6 STG.E.U8 desc[UR14][R90.64], R73 ;  /* 0x000000495a006986 */ /* 0x0103e8000c10110e */
[----:B-1----:R-:W4:Y:S04]  /*25410*/  LDL.LU.64 R90, [R1+0x300] ;  /* 0x00030000015a7983 */ /* 0x002f280000300a00 */
[----:B------:R-:W4:Y:S01]  /*25420*/  LDL.LU R87, [R1+0x3b4] ;  /* 0x0003b40001577983 */ /* 0x000f220000300800 */
[----:B0-----:R-:W-:Y:S01]  /*25430*/  ISETP.LT.AND P6, PT, R72, UR4, !P0 ;  /* 0x0000000448007c0c */ /* 0x001fe2000c7c1270 */
[----:B------:R-:W0:Y:S02]  /*25440*/  LDCU UR4, c[0x0][0x39c] ;  /* 0x00007380ff0477ac */ /* 0x000e240008000800 */
[----:B------:R-:W4:Y:S01]  /*25450*/  LDL.LU.64 R88, [R1+0x2f8] ;  /* 0x0002f80001587983 */ /* 0x000f220000300a00 */
[----:B------:R-:W-:-:S03]  /*25460*/  VIADD R72, R0, 0x14 ;  /* 0x0000001400487836 */ /* 0x000fc60000000000 */
[----:B-----5:R1:W-:Y:S02]  /*25470*/  @P3 STG.E.U8 desc[UR14][R92.64], R74 ;  /* 0x0000004a5c003986 */ /* 0x0203e4000c10110e */
[----:B0-----:R-:W-:Y:S01]  /*25480*/  ISETP.LT.AND P3, PT, R72, UR4, !P0 ;  /* 0x0000000448007c0c */ /* 0x001fe2000c761270 */
[----:B------:R-:W0:Y:S01]  /*25490*/  LDCU UR4, c[0x0][0x39c] ;  /* 0x00007380ff0477ac */ /* 0x000e220008000800 */
[----:B------:R-:W-:Y:S01]  /*254a0*/  PRMT R72, R74, 0x9910, RZ ;  /* 0x000099104a487816 */ /* 0x000fe200000000ff */
[----:B-1----:R-:W5:Y:S04]  /*254b0*/  LDL.LU.64 R92, [R1+0x2f0] ;  /* 0x0002f000015c7983 */ /* 0x002f680000300a00 */
[----:B------:R-:W5:Y:S01]  /*254c0*/  LDL.LU R74, [R1+0x3b8] ;  /* 0x0003b800014a7983 */ /* 0x000f620000300800 */
[----:B------:R-:W-:-:S05]  /*254d0*/  SHF.R.S32.HI R73, RZ, 0x8, R72 ;  /* 0x00000008ff497819 */ /* 0x000fca0000011448 */
[----:B---3--:R-:W-:Y:S01]  /*254e0*/  @P5 STG.E.U8 desc[UR14][R84.64], R73 ;  /* 0x0000004954005986 */ /* 0x008fe2000c10110e */
[----:B------:R-:W-:-:S05]  /*254f0*/  VIADD R72, R0, 0x15 ;  /* 0x0000001500487836 */ /* 0x000fca0000000000 */
[----:B0-----:R-:W-:Y:S01]  /*25500*/  ISETP.LT.AND P5, PT, R72, UR4, !P0 ;  /* 0x0000000448007c0c */ /* 0x001fe2000c7a1270 */
[----:B------:R-:W0:Y:S01]  /*25510*/  LDCU UR4, c[0x0][0x39c] ;  /* 0x00007380ff0477ac */ /* 0x000e220008000800 */
[----:B--2---:R1:W-:Y:S04]  /*25520*/  @P2 STG.E.U8 desc[UR14][R80.64], R86 ;  /* 0x0000005650002986 */ /* 0x0043e8000c10110e */
[----:B-1----:R-:W2:Y:S01]  /*25530*/  LDL.LU.64 R80, [R1+0x2e0] ;  /* 0x0002e00001507983 */ /* 0x002ea20000300a00 */
[----:B------:R-:W-:-:S03]  /*25540*/  VIADD R72, R0, 0x16 ;  /* 0x0000001600487836 */ /* 0x000fc60000000000 */
[----:B------:R-:W3:Y:S02]  /*25550*/  LDL.LU.64 R84, [R1+0x2d8] ;  /* 0x0002d80001547983 */ /* 0x000ee40000300a00 */
[----:B0-----:R-:W-:Y:S01]  /*25560*/  ISETP.LT.AND P2, PT, R72, UR4, !P0 ;  /* 0x0000000448007c0c */ /* 0x001fe2000c741270 */
[----:B------:R-:W0:Y:S01]  /*25570*/  LDCU UR4, c[0x0][0x39c] ;  /* 0x00007380ff0477ac */ /* 0x000e220008000800 */
[----:B------:R-:W-:-:S04]  /*25580*/  PRMT R72, R86, 0x9910, RZ ;  /* 0x0000991056487816 */ /* 0x000fc800000000ff */
[----:B------:R-:W-:Y:S01]  /*25590*/  SHF.R.S32.HI R73, RZ, 0x8, R72 ;  /* 0x00000008ff497819 */ /* 0x000fe20000011448 */
[----:B------:R-:W-:-:S04]  /*255a0*/  VIADD R72, R0, 0x17 ;  /* 0x0000001700487836 */ /* 0x000fc80000000000 */
[----:B------:R1:W-:Y:S01]  /*255b0*/  @P1 STG.E.U8 desc[UR14][R82.64], R73 ;  /* 0x0000004952001986 */ /* 0x0003e2000c10110e */
[----:B0-----:R-:W-:Y:S01]  /*255c0*/  ISETP.LT.AND P1, PT, R72, UR4, !P0 ;  /* 0x0000000448007c0c */ /* 0x001fe2000c721270 */
[----:B------:R-:W0:Y:S01]  /*255d0*/  LDCU UR4, c[0x0][0x39c] ;  /* 0x00007380ff0477ac */ /* 0x000e220008000800 */
[----:B------:R-:W-:Y:S01]  /*255e0*/  VIADD R72, R0, 0x18 ;  /* 0x0000001800487836 */ /* 0x000fe20000000000 */
[----:B-1----:R-:W3:Y:S04]  /*255f0*/  LDL.LU.64 R82, [R1+0x998] ;  /* 0x0009980001527983 */ /* 0x002ee80000300a00 */
[----:B----4-:R1:W-:Y:S01]  /*25600*/  @P4 STG.E.U8 desc[UR14][R90.64], R87 ;  /* 0x000000575a004986 */ /* 0x0103e2000c10110e */
[----:B0-----:R-:W-:Y:S01]  /*25610*/  ISETP.LT.AND P4, PT, R72, UR4, !P0 ;  /* 0x0000000448007c0c */ /* 0x001fe2000c781270 */
[----:B------:R-:W0:Y:S01]  /*25620*/  LDCU UR4, c[0x0][0x39c] ;  /* 0x00007380ff0477ac */ /* 0x000e220008000800 */
[----:B------:R-:W-:-:S04]  /*25630*/  PRMT R72, R87, 0x9910, RZ ;  /* 0x0000991057487816 */ /* 0x000fc800000000ff */
[----:B------:R-:W-:Y:S01]  /*25640*/  SHF.R.S32.HI R73, RZ, 0x8, R72 ;  /* 0x00000008ff497819 */ /* 0x000fe20000011448 */
[----:B------:R-:W-:-:S04]  /*25650*/  VIADD R72, R0, 0x19 ;  /* 0x0000001900487836 */ /* 0x000fc80000000000 */
[----:B------:R4:W-:Y:S04]  /*25660*/  @P6 STG.E.U8 desc[UR14][R88.64], R73 ;  /* 0x0000004958006986 */ /* 0x0009e8000c10110e */
[----:B-1----:R-:W3:Y:S01]  /*25670*/  LDL.LU.64 R86, [R1+0x2d0] ;  /* 0x0002d00001567983 */ /* 0x002ee20000300a00 */
[----:B0-----:R-:W-:Y:S01]  /*25680*/  ISETP.LT.AND P6, PT, R72, UR4, !P0 ;  /* 0x0000000448007c0c */ /* 0x001fe2000c7c1270 */
[----:B------:R-:W0:Y:S01]  /*25690*/  LDCU UR4, c[0x0][0x39c] ;  /* 0x00007380ff0477ac */ /* 0x000e220008000800 */
[----:B------:R-:W-:Y:S01]  /*256a0*/  VIADD R72, R0, 0x1a ;  /* 0x0000001a00487836 */ /* 0x000fe20000000000 */
[----:B------:R-:W3:Y:S04]  /*256b0*/  LDL.LU.64 R90, [R1+0x2c8] ;  /* 0x0002c800015a7983 */ /* 0x000ee80000300a00 */
[----:B----4-:R-:W4:Y:S04]  /*256c0*/  LDL.LU.64 R88, [R1+0x990] ;  /* 0x0009900001587983 */ /* 0x010f280000300a00 */
[----:B-----5:R1:W-:Y:S01]  /*256d0*/  @P3 STG.E.U8 desc[UR14][R92.64], R74 ;  /* 0x0000004a5c003986 */ /* 0x0203e2000c10110e */
[----:B0-----:R-:W-:Y:S01]  /*256e0*/  ISETP.LT.AND P3, PT, R72, UR4, !P0 ;  /* 0x0000000448007c0c */ /* 0x001fe2000c761270 */
[----:B------:R-:W0:Y:S01]  /*256f0*/  LDCU UR4, c[0x0][0x39c] ;  /* 0x00007380ff0477ac */ /* 0x000e220008000800 */
[----:B------:R-:W-:Y:S01]  /*25700*/  PRMT R72, R74, 0x9910, RZ ;  /* 0x000099104a487816 */ /* 0x000fe200000000ff */
[----:B-1----:R-:W5:Y:S03]  /*25710*/  LDL.LU.64 R92, [R1+0x2c0] ;  /* 0x0002c000015c7983 */ /* 0x002f660000300a00 */
[----:B------:R-:W-:Y:S01]  /*25720*/  SHF.R.S32.HI R73, RZ, 0x8, R72 ;  /* 0x00000008ff497819 */ /* 0x000fe20000011448 */
[----:B------:R-:W3:Y:S04]  /*25730*/  LDL.LU.64 R74, [R1+0x2b8] ;  /* 0x0002b800014a7983 */ /* 0x000ee80000300a00 */
[----:B--2---:R1:W-:Y:S04]  /*25740*/  @P5 STG.E.U8 desc[UR14][R80.64], R73 ;  /* 0x0000004950005986 */ /* 0x0043e8000c10110e */
[----:B-1----:R-:W3:Y:S01]  /*25750*/  LDL.LU R80, [R1+0x98c] ;  /* 0x00098c0001507983 */ /* 0x002ee20000300800 */
[----:B------:R-:W-:-:S05]  /*25760*/  VIADD R72, R0, 0x1b ;  /* 0x0000001b00487836 */ /* 0x000fca0000000000 */
[----:B0-----:R-:W-:Y:S01]  /*25770*/  ISETP.LT.AND P5, PT, R72, UR4, !P0 ;  /* 0x0000000448007c0c */ /* 0x001fe2000c7a1270 */
[----:B------:R-:W0:Y:S01]  /*25780*/  LDCU UR4, c[0x0][0x39c] ;  /* 0x00007380ff0477ac */ /* 0x000e220008000800 */
[----:B------:R-:W-:Y:S01]  /*25790*/  VIADD R72, R0, 0x1c ;  /* 0x0000001c00487836 */ /* 0x000fe20000000000 */
[----:B---3--:R1:W-:Y:S04]  /*257a0*/  @P2 STG.E.U8 desc[UR14][R84.64], R80 ;  /* 0x0000005054002986 */ /* 0x0083e8000c10110e */
[----:B0-----:R-:W-:Y:S01]  /*257b0*/  ISETP.LT.AND P2, PT, R72, UR4, !P0 ;  /* 0x0000000448007c0c */ /* 0x001fe2000c741270 */
[----:B------:R-:W0:Y:S01]  /*257c0*/  LDCU UR4, c[0x0][0x39c] ;  /* 0x00007380ff0477ac */ /* 0x000e220008000800 */
[----:B------:R-:W-:-:S04]  /*257d0*/  PRMT R72, R80, 0x9910, RZ ;  /* 0x0000991050487816 */ /* 0x000fc800000000ff */
[----:B------:R-:W-:Y:S01]  /*257e0*/  SHF.R.S32.HI R73, RZ, 0x8, R72 ;  /* 0x00000008ff497819 */ /* 0x000fe20000011448 */
[----:B-1----:R-:W2:Y:S04]  /*257f0*/  LDL.LU.64 R84, [R1+0x2b0] ;  /* 0x0002b00001547983 */ /* 0x002ea80000300a00 */
[----:B------:R-:W3:Y:S04]  /*25800*/  LDL.LU.64 R80, [R1+0x2a8] ;  /* 0x0002a80001507983 */ /* 0x000ee80000300a00 */
[----:B------:R1:W-:Y:S04]  /*25810*/  @P1 STG.E.U8 desc[UR14][R86.64], R73 ;  /* 0x0000004956001986 */ /* 0x0003e8000c10110e */
[----:B-1----:R-:W2:Y:S01]  /*25820*/  LDL.LU R86, [R1+0x988] ;  /* 0x0009880001567983 */ /* 0x002ea20000300800 */
[----:B------:R-:W-:-:S05]  /*25830*/  VIADD R72, R0, 0x1d ;  /* 0x0000001d00487836 */ /* 0x000fca0000000000 */
[----:B0-----:R-:W-:Y:S01]  /*25840*/  ISETP.LT.AND P1, PT, R72, UR4, !P0 ;  /* 0x0000000448007c0c */ /* 0x001fe2000c721270 */
[----:B------:R-:W0:Y:S01]  /*25850*/  LDCU UR4, c[0x0][0x39c] ;  /* 0x00007380ff0477ac */ /* 0x000e220008000800 */
[----:B------:R-:W-:Y:S01]  /*25860*/  VIADD R72, R0, 0x1e ;  /* 0x0000001e00487836 */ /* 0x000fe20000000000 */
[----:B--2---:R1:W-:Y:S04]  /*25870*/  @P4 STG.E.U8 desc[UR14][R90.64], R86 ;  /* 0x000000565a004986 */ /* 0x0043e8000c10110e */
[----:B0-----:R-:W-:Y:S01]  /*25880*/  ISETP.LT.AND P4, PT, R72, UR4, !P0 ;  /* 0x0000000448007c0c */ /* 0x001fe2000c781270 */
[----:B------:R-:W0:Y:S01]  /*25890*/  LDCU UR4, c[0x0][0x39c] ;  /* 0x00007380ff0477ac */ /* 0x000e220008000800 */
[----:B------:R-:W-:-:S04]  /*258a0*/  PRMT R72, R86, 0x9910, RZ ;  /* 0x0000991056487816 */ /* 0x000fc800000000ff */
[----:B------:R-:W-:Y:S01]  /*258b0*/  SHF.R.S32.HI R73, RZ, 0x8, R72 ;  /* 0x00000008ff497819 */ /* 0x000fe20000011448 */
[----:B------:R-:W-:-:S04]  /*258c0*/  VIADD R72, R0, 0x1f ;  /* 0x0000001f00487836 */ /* 0x000fc80000000000 */
[----:B-----5:R-:W-:Y:S04]  /*258d0*/  @P6 STG.E.U8 desc[UR14][R92.64], R73 ;  /* 0x000000495c006986 */ /* 0x020fe8000c10110e */
[----:B-1----:R-:W2:Y:S01]  /*258e0*/  LDL.LU.64 R86, [R1+0x2a0] ;  /* 0x0002a00001567983 */ /* 0x002ea20000300a00 */
[----:B0-----:R-:W-:Y:S01]  /*258f0*/  ISETP.LT.AND P6, PT, R72, UR4, !P0 ;  /* 0x0000000448007c0c */ /* 0x001fe2000c7c1270 */
[----:B------:R-:W0:Y:S01]  /*25900*/  LDCU UR4, c[0x0][0x39c] ;  /* 0x00007380ff0477ac */ /* 0x000e220008000800 */
[----:B------:R-:W-:Y:S01]  /*25910*/  VIADD R72, R0, 0x20 ;  /* 0x0000002000487836 */ /* 0x000fe20000000000 */
[----:B------:R1:W-:Y:S04]  /*25920*/  @P3 STG.E.U8 desc[UR14][R74.64], R78 ;  /* 0x0000004e4a003986 */ /* 0x0003e8000c10110e */
[----:B------:R-:W5:Y:S01]  /*25930*/  LDL.LU.64 R90, [R1+0x298] ;  /* 0x00029800015a7983 */ /* 0x000f620000300a00 */
[----:B0-----:R-:W-:Y:S01]  /*25940*/  ISETP.LT.AND P3, PT, R72, UR4, !P0 ;  /* 0x0000000448007c0c */ /* 0x001fe2000c761270 */
[----:B------:R-:W0:Y:S01]  /*25950*/  LDCU UR4, c[0x0][0x39c] ;  /* 0x00007380ff0477ac */ /* 0x000e220008000800 */
[----:B------:R-:W-:-:S02]  /*25960*/  PRMT R72, R78, 0x9910, RZ ;  /* 0x000099104e487816 */ /* 0x000fc400000000ff */
[----:B-1----:R-:W2:Y:S02]  /*25970*/  LDL.LU R78, [R1+0x984] ;  /* 0x00098400014e7983 */ /* 0x002ea40000300800 */
[----:B------:R-:W-:Y:S02]  /*25980*/  SHF.R.S32.HI R73, RZ, 0x8, R72 ;  /* 0x00000008ff497819 */ /* 0x000fe40000011448 */
[----:B------:R-:W2:Y:S04]  /*25990*/  LDL.LU.64 R74, [R1+0x290] ;  /* 0x00029000014a7983 */ /* 0x000ea80000300a00 */
[----:B------:R-:W2:Y:S04]  /*259a0*/  LDL.LU.64 R92, [R1+0x288] ;  /* 0x00028800015c7983 */ /* 0x000ea80000300a00 */
[----:B------:R1:W-:Y:S04]  /*259b0*/  @P5 STG.E.U8 desc[UR14][R84.64], R73 ;  /* 0x0000004954005986 */ /* 0x0003e8000c10110e */
        /* <DEDUP_REMOVED lines=10> */
[----:B-1----:R-:W3:Y:S04]  /*25a60*/  LDL.LU.64 R80, [R1+0x280] ;  /* 0x0002800001507983 */ /* 0x002ee80000300a00 */
[----:B------:R-:W3:Y:S04]  /*25a70*/  LDL.LU.64 R84, [R1+0x278] ;  /* 0x0002780001547983 */ /* 0x000ee80000300a00 */
[----:B--2---:R1:W-:Y:S04]  /*25a80*/  @P1 STG.E.U8 desc[UR14][R86.64], R73 ;  /* 0x0000004956001986 */ /* 0x0043e8000c10110e */
[----:B-1----:R-:W5:Y:S01]  /*25a90*/  LDL.LU R87, [R1+0x97c] ;  /* 0x00097c0001577983 */ /* 0x002f620000300800 */
[----:B------:R-:W-:-:S05]  /*25aa0*/  VIADD R72, R0, 0x23 ;  /* 0x0000002300487836 */ /* 0x000fca0000000000 */
[----:B0-----:R-:W-:Y:S01]  /*25ab0*/  ISETP.LT.AND P1, PT, R72, UR4, !P0 ;  /* 0x0000000448007c0c */ /* 0x001fe2000c721270 */
[----:B------:R-:W0:Y:S01]  /*25ac0*/  LDCU UR4, c[0x0][0x39c] ;  /* 0x00007380ff0477ac */ /* 0x000e220008000800 */
[----:B------:R-:W-:Y:S01]  /*25ad0*/  VIADD R72, R0, 0x24 ;  /* 0x0000002400487836 */ /* 0x000fe20000000000 */
[----:B-----5:R1:W-:Y:S04]  /*25ae0*/  @P4 STG.E.U8 desc[UR14][R90.64], R87 ;  /* 0x000000575a004986 */ /* 0x0203e8000c10110e */
[----:B0-----:R-:W-:Y:S01]  /*25af0*/  ISETP.LT.AND P4, PT, R72, UR4, !P0 ;  /* 0x0000000448007c0c */ /* 0x001fe2000c781270 */
[----:B------:R-:W0:Y:S01]  /*25b00*/  LDCU UR4, c[0x0][0x39c] ;  /* 0x00007380ff0477ac */ /* 0x000e220008000800 */
[----:B------:R-:W-:-:S04]  /*25b10*/  PRMT R72, R87, 0x9910, RZ ;  /* 0x0000991057487816 */ /* 0x000fc800000000ff */
[----:B------:R-:W-:Y:S01]  /*25b20*/  SHF.R.S32.HI R73, RZ, 0x8, R72 ;  /* 0x00000008ff497819 */ /* 0x000fe20000011448 */
[----:B-1----:R-:W2:Y:S04]  /*25b30*/  LDL.LU.64 R90, [R1+0x270] ;  /* 0x00027000015a7983 */ /* 0x002ea80000300a00 */
[----:B------:R-:W5:Y:S04]  /*25b40*/  LDL.LU.64 R86, [R1+0x268] ;  /* 0x0002680001567983 */ /* 0x000f680000300a00 */
        /* <DEDUP_REMOVED lines=11> */
[----:B-1----:R-:W2:Y:S04]  /*25c00*/  LDL.LU.64 R92, [R1+0x260] ;  /* 0x00026000015c7983 */ /* 0x002ea80000300a00 */
[----:B------:R-:W2:Y:S04]  /*25c10*/  LDL.LU.64 R74, [R1+0x258] ;  /* 0x00025800014a7983 */ /* 0x000ea80000300a00 */
[----:B---3--:R1:W-:Y:S04]  /*25c20*/  @P5 STG.E.U8 desc[UR14][R80.64], R73 ;  /* 0x0000004950005986 */ /* 0x0083e8000c10110e */
        /* <DEDUP_REMOVED lines=11> */
[----:B------:R-:W2:Y:S04]  /*25ce0*/  LDL.LU.64 R80, [R1+0x248] ;  /* 0x0002480001507983 */ /* 0x000ea80000300a00 */
[----:B------:R1:W-:Y:S04]  /*25cf0*/  @P1 STG.E.U8 desc[UR14][R90.64], R73 ;  /* 0x000000495a001986 */ /* 0x0003e8000c10110e */
        /* <DEDUP_REMOVED lines=10> */
[----:B------:R-:W-:-:S04]  /*25da0*/  VIADD R72, R0, 0x2b ;  /* 0x0000002b00487836 */ /* 0x000fc80000000000 */
[----:B--2---:R2:W-:Y:S04]  /*25db0*/  @P6 STG.E.U8 desc[UR14][R92.64], R73 ;  /* 0x000000495c006986 */ /* 0x0045e8000c10110e */
[----:B-1----:R-:W5:Y:S01]  /*25dc0*/  LDL.LU.64 R90, [R1+0x240] ;  /* 0x00024000015a7983 */ /* 0x002f620000300a00 */
[----:B0-----:R-:W-:Y:S01]  /*25dd0*/  ISETP.LT.AND P6, PT, R72, UR4, !P0 ;  /* 0x0000000448007c0c */ /* 0x001fe2000c7c1270 */
[----:B------:R-:W0:Y:S01]  /*25de0*/  LDCU UR4, c[0x0][0x39c] ;  /* 0x00007380ff0477ac */ /* 0x000e220008000800 */
[----:B------:R-:W-:Y:S01]  /*25df0*/  VIADD R72, R0, 0x2c ;  /* 0x0000002c00487836 */ /* 0x000fe20000000000 */
[----:B------:R-:W-:Y:S04]  /*25e00*/  @P3 STG.E.U8 desc[UR14][R74.64], R82 ;  /* 0x000000524a003986 */ /* 0x000fe8000c10110e */
[----:B------:R-:W4:Y:S04]  /*25e10*/  LDL.LU.64 R86, [R1+0x238] ;  /* 0x0002380001567983 */ /* 0x000f280000300a00 */
[----:B--2---:R-:W2:Y:S01]  /*25e20*/  LDL.LU.64 R92, [R1+0x230] ;  /* 0x00023000015c7983 */ /* 0x004ea20000300a00 */
[----:B0-----:R-:W-:Y:S01]  /*25e30*/  ISETP.LT.AND P3, PT, R72, UR4, !P0 ;  /* 0x0000000448007c0c */ /* 0x001fe2000c761270 */
[----:B------:R-:W0:Y:S01]  /*25e40*/  LDCU UR4, c[0x0][0x39c] ;  /* 0x00007380ff0477ac */ /* 0x000e220008000800 */
[----:B------:R-:W-:-:S04]  /*25e50*/  PRMT R72, R82, 0x9910, RZ ;  /* 0x0000991052487816 */ /* 0x000fc800000000ff */
[----:B------:R-:W-:-:S05]  /*25e60*/  SHF.R.S32.HI R72, RZ, 0x8, R72 ;  /* 0x00000008ff487819 */ /* 0x000fca0000011448 */
[----:B---3--:R1:W-:Y:S04]  /*25e70*/  @P5 STG.E.U8 desc[UR14][R84.64], R72 ;  /* 0x0000004854005986 */ /* 0x0083e8000c10110e */
[----:B-1----:R-:W3:Y:S01]  /*25e80*/  LDL.LU R85, [R1+0x96c] ;  /* 0x00096c0001557983 */ /* 0x002ee20000300800 */
[----:B------:R-:W-:-:S03]  /*25e90*/  VIADD R74, R0, 0x2d ;  /* 0x0000002d004a7836 */ /* 0x000fc60000000000 */
[----:B------:R-:W2:Y:S02]  /*25ea0*/  LDL.LU.64 R72, [R1+0x228] ;  /* 0x0002280001487983 */ /* 0x000ea40000300a00 */
[----:B0-----:R-:W-:Y:S01]  /*25eb0*/  ISETP.LT.AND P5, PT, R74, UR4, !P0 ;  /* 0x000000044a007c0c */ /* 0x001fe2000c7a1270 */
[----:B------:R-:W0:Y:S01]  /*25ec0*/  LDCU UR4, c[0x0][0x39c] ;  /* 0x00007380ff0477ac */ /* 0x000e220008000800 */
[C---:B------:R-:W-:Y:S02]  /*25ed0*/  VIADD R74, R0.reuse, 0x2e ;  /* 0x0000002e004a7836 */ /* 0x040fe40000000000 */
[----:B------:R-:W-:Y:S01]  /*25ee0*/  VIADD R82, R0, 0x2f ;  /* 0x0000002f00527836 */ /* 0x000fe20000000000 */
[----:B---3--:R1:W-:Y:S02]  /*25ef0*/  @P2 STG.E.U8 desc[UR14][R80.64], R85 ;  /* 0x0000005550002986 */ /* 0x0083e4000c10110e */
[----:B0-----:R-:W-:Y:S01]  /*25f00*/  ISETP.LT.AND P2, PT, R74, UR4, !P0 ;  /* 0x000000044a007c0c */ /* 0x001fe2000c741270 */
[----:B------:R-:W0:Y:S01]  /*25f10*/  LDCU UR4, c[0x0][0x39c] ;  /* 0x00007380ff0477ac */ /* 0x000e220008000800 */
[----:B------:R-:W3:Y:S01]  /*25f20*/  LDL.LU.64 R74, [R1+0x220] ;  /* 0x00022000014a7983 */ /* 0x000ee20000300a00 */
[----:B-1----:R-:W-:-:S04]  /*25f30*/  PRMT R80, R85, 0x9910, RZ ;  /* 0x0000991055507816 */ /* 0x002fc800000000ff */
[----:B------:R-:W-:Y:S02]  /*25f40*/  SHF.R.S32.HI R84, RZ, 0x8, R80 ;  /* 0x00000008ff547819 */ /* 0x000fe40000011450 */
[----:B------:R-:W2:Y:S04]  /*25f50*/  LDL.LU.64 R80, [R1+0x218] ;  /* 0x0002180001507983 */ /* 0x000ea80000300a00 */
[----:B-----5:R1:W-:Y:S04]  /*25f60*/  @P1 STG.E.U8 desc[UR14][R90.64], R84 ;  /* 0x000000545a001986 */ /* 0x0203e8000c10110e */
[----:B-1----:R-:W4:Y:S01]  /*25f70*/  LDL.LU R91, [R1+0x968] ;  /* 0x00096800015b7983 */ /* 0x002f220000300800 */
[----:B0-----:R-:W-:Y:S01]  /*25f80*/  ISETP.LT.AND P1, PT, R82, UR4, !P0 ;  /* 0x0000000452007c0c */ /* 0x001fe2000c721270 */
[----:B------:R-:W0:Y:S01]  /*25f90*/  LDCU UR4, c[0x0][0x39c] ;  /* 0x00007380ff0477ac */ /* 0x000e220008000800 */
[----:B------:R-:W-:Y:S01]  /*25fa0*/  VIADD R82, R0, 0x30 ;  /* 0x0000003000527836 */ /* 0x000fe20000000000 */
[----:B------:R-:W5:Y:S04]  /*25fb0*/  LDL.LU.64 R84, [R1+0x210] ;  /* 0x0002100001547983 */ /* 0x000f680000300a00 */
[----:B----4-:R1:W-:Y:S01]  /*25fc0*/  @P4 STG.E.U8 desc[UR14][R86.64], R91 ;  /* 0x0000005b56004986 */ /* 0x0103e2000c10110e */
[----:B0-----:R-:W-:Y:S01]  /*25fd0*/  ISETP.LT.AND P4, PT, R82, UR4, !P0 ;  /* 0x0000000452007c0c */ /* 0x001fe2000c781270 */
[----:B------:R-:W0:Y:S01]  /*25fe0*/  LDCU UR4, c[0x0][0x39c] ;  /* 0x00007380ff0477ac */ /* 0x000e220008000800 */
[----:B------:R-:W-:-:S04]  /*25ff0*/  PRMT R82, R91, 0x9910, RZ ;  /* 0x000099105b527816 */ /* 0x000fc800000000ff */
[----:B------:R-:W-:Y:S01]  /*26000*/  SHF.R.S32.HI R90, RZ, 0x8, R82 ;  /* 0x00000008ff5a7819 */ /* 0x000fe20000011452 */
[----:B-1----:R-:W4:Y:S04]  /*26010*/  LDL.LU.64 R86, [R1+0x208] ;  /* 0x0002080001567983 */ /* 0x002f280000300a00 */
[----:B--2---:R1:W-:Y:S04]  /*26020*/  @P6 STG.E.U8 desc[UR14][R92.64], R90 ;  /* 0x0000005a5c006986 */ /* 0x0043e8000c10110e */
[----:B-1----:R-:W2:Y:S04]  /*26030*/  LDL.LU.64 R92, [R1+0x960] ;  /* 0x00096000015c7983 */ /* 0x002ea80000300a00 */
[----:B------:R-:W4:Y:S01]  /*26040*/  LDL.LU.64 R90, [R1+0x200] ;  /* 0x00020000015a7983 */ /* 0x000f220000300a00 */
[----:B------:R-:W-:-:S05]  /*26050*/  VIADD R82, R0, 0x31 ;  /* 0x0000003100527836 */ /* 0x000fca0000000000 */
[----:B0-----:R-:W-:Y:S01]  /*26060*/  ISETP.LT.AND P6, PT, R82, UR4, !P0 ;  /* 0x0000000452007c0c */ /* 0x001fe2000c7c1270 */
[----:B------:R-:W0:Y:S01]  /*26070*/  LDCU UR4, c[0x0][0x39c] ;  /* 0x00007380ff0477ac */ /* 0x000e220008000800 */
[----:B------:R-:W-:Y:S01]  /*26080*/  VIADD R82, R0, 0x32 ;  /* 0x0000003200527836 */ /* 0x000fe20000000000 */
[----:B------:R1:W-:Y:S04]  /*26090*/  @P3 STG.E.U8 desc[UR14][R72.64], R88 ;  /* 0x0000005848003986 */ /* 0x0003e8000c10110e */
[----:B-1----:R-:W4:Y:S01]  /*260a0*/  LDL.LU.64 R72, [R1+0x958] ;  /* 0x0009580001487983 */ /* 0x002f220000300a00 */
[----:B0-----:R-:W-:Y:S01]  /*260b0*/  ISETP.LT.AND P3, PT, R82, UR4, !P0 ;  /* 0x0000000452007c0c */ /* 0x001fe2000c761270 */
[----:B------:R-:W0:Y:S01]  /*260c0*/  LDCU UR4, c[0x0][0x39c] ;  /* 0x00007380ff0477ac */ /* 0x000e220008000800 */
[----:B------:R-:W-:Y:S01]  /*260d0*/  PRMT R82, R88, 0x9910, RZ ;  /* 0x0000991058527816 */ /* 0x000fe200000000ff */
[----:B------:R-:W-:-:S03]  /*260e0*/  VIADD R88, R0, 0x33 ;  /* 0x0000003300587836 */ /* 0x000fc60000000000 */
[----:B------:R-:W-:-:S05]  /*260f0*/  SHF.R.S32.HI R82, RZ, 0x8, R82 ;  /* 0x00000008ff527819 */ /* 0x000fca0000011452 */
[----:B---3--:R1:W-:Y:S01]  /*26100*/  @P5 STG.E.U8 desc[UR14][R74.64], R82 ;  /* 0x000000524a005986 */ /* 0x0083e2000c10110e */
[----:B0-----:R-:W-:Y:S01]  /*26110*/  ISETP.LT.AND P5, PT, R88, UR4, !P0 ;  /* 0x0000000458007c0c */ /* 0x001fe2000c7a1270 */
[----:B------:R-:W0:Y:S01]  /*26120*/  LDCU UR4, c[0x0][0x39c] ;  /* 0x00007380ff0477ac */ /* 0x000e220008000800 */
[----:B------:R-:W-:Y:S01]  /*26130*/  VIADD R88, R0, 0x34 ;  /* 0x0000003400587836 */ /* 0x000fe20000000000 */
[----:B-1----:R-:W3:Y:S04]  /*26140*/  LDL.LU.64 R74, [R1+0x950] ;  /* 0x00095000014a7983 */ /* 0x002ee80000300a00 */
[----:B------:R-:W3:Y:S04]  /*26150*/  LDL.LU R82, [R1+0x948] ;  /* 0x0009480001527983 */ /* 0x000ee80000300800 */
[----:B--2---:R1:W-:Y:S01]  /*26160*/  @P2 STG.E.U8 desc[UR14][R80.64], R93 ;  /* 0x0000005d50002986 */ /* 0x0043e2000c10110e */
[----:B0-----:R-:W-:Y:S01]  /*26170*/  ISETP.LT.AND P2, PT, R88, UR4, !P0 ;  /* 0x0000000458007c0c */ /* 0x001fe2000c741270 */
[----:B------:R-:W0:Y:S01]  /*26180*/  LDCU UR4, c[0x0][0x39c] ;  /* 0x00007380ff0477ac */ /* 0x000e220008000800 */
[----:B------:R-:W-:-:S04]  /*26190*/  PRMT R88, R93, 0x9910, RZ ;  /* 0x000099105d587816 */ /* 0x000fc800000000ff */
[----:B------:R-:W-:Y:S01]  /*261a0*/  SHF.R.S32.HI R88, RZ, 0x8, R88 ;  /* 0x00000008ff587819 */ /* 0x000fe20000011458 */
[----:B-1----:R-:W-:-:S04]  /*261b0*/  VIADD R93, R0, 0x35 ;  /* 0x00000035005d7836 */ /* 0x002fc80000000000 */
[----:B-----5:R1:W-:Y:S04]  /*261c0*/  @P1 STG.E.U8 desc[UR14][R84.64], R88 ;  /* 0x0000005854001986 */ /* 0x0203e8000c10110e */
[----:B------:R-:W2:Y:S01]  /*261d0*/  LDL.LU.64 R80, [R1+0x940] ;  /* 0x0009400001507983 */ /* 0x000ea20000300a00 */
[----:B0-----:R-:W-:Y:S01]  /*261e0*/  ISETP.LT.AND P1, PT, R93, UR4, !P0 ;  /* 0x000000045d007c0c */ /* 0x001fe2000c721270 */
[----:B------:R-:W0:Y:S01]  /*261f0*/  LDCU UR4, c[0x0][0x39c] ;  /* 0x00007380ff0477ac */ /* 0x000e220008000800 */
[----:B------:R-:W-:Y:S01]  /*26200*/  VIADD R93, R0, 0x36 ;  /* 0x00000036005d7836 */ /* 0x000fe20000000000 */
[----:B----4-:R4:W-:Y:S04]  /*26210*/  @P4 STG.E.U8 desc[UR14][R86.64], R92 ;  /* 0x0000005c56004986 */ /* 0x0109e8000c10110e */
[----:B-1----:R-:W5:Y:S04]  /*26220*/  LDL.LU.64 R84, [R1+0x938] ;  /* 0x0009380001547983 */ /* 0x002f680000300a00 */
[----:B------:R-:W2:Y:S01]  /*26230*/  LDL.LU R88, [R1+0x930] ;  /* 0x0009300001587983 */ /* 0x000ea20000300800 */
[----:B----4-:R-:W-:-:S03]  /*26240*/  PRMT R92, R92, 0x9910, RZ ;  /* 0x000099105c5c7816 */ /* 0x010fc600000000ff */
[----:B------:R-:W4:Y:S01]  /*26250*/  LDL.LU.64 R86, [R1+0x928] ;  /* 0x0009280001567983 */ /* 0x000f220000300a00 */
[----:B0-----:R-:W-:Y:S01]  /*26260*/  ISETP.LT.AND P4, PT, R93, UR4, !P0 ;  /* 0x000000045d007c0c */ /* 0x001fe2000c781270 */
[----:B------:R-:W0:Y:S01]  /*26270*/  LDCU UR4, c[0x0][0x39c] ;  /* 0x00007380ff0477ac */ /* 0x000e220008000800 */
[----:B------:R-:W-:Y:S01]  /*26280*/  SHF.R.S32.HI R92, RZ, 0x8, R92 ;  /* 0x00000008ff5c7819 */ /* 0x000fe2000001145c */
[----:B------:R-:W-:-:S04]  /*26290*/  VIADD R93, R0, 0x37 ;  /* 0x00000037005d7836 */ /* 0x000fc80000000000 */
[----:B------:R1:W-:Y:S04]  /*262a0*/  @P6 STG.E.U8 desc[UR14][R90.64], R92 ;  /* 0x0000005c5a006986 */ /* 0x0003e8000c10110e */
[----:B-1----:R-:W2:Y:S01]  /*262b0*/  LDL.LU.64 R90, [R1+0x920] ;  /* 0x00092000015a7983 */ /* 0x002ea20000300a00 */
[----:B0-----:R-:W-:Y:S01]  /*262c0*/  ISETP.LT.AND P6, PT, R93, UR4, !P0 ;  /* 0x000000045d007c0c */ /* 0x001fe2000c7c1270 */
[----:B------:R-:W0:Y:S02]  /*262d0*/  LDCU UR4, c[0x0][0x39c] ;  /* 0x00007380ff0477ac */ /* 0x000e240008000800 */
[----:B------:R-:W2:Y:S04]  /*262e0*/  LDL.LU R92, [R1+0x918] ;  /* 0x00091800015c7983 */ /* 0x000ea80000300800 */
[----:B------:R-:W2:Y:S04]  /*262f0*/  LDL.LU R93, [R1+0x914] ;  /* 0x00091400015d7983 */ /* 0x000ea80000300800 */
[----:B--2---:R1:W-:Y:S02]  /*26300*/  @P3 STG.E.U8 desc[UR14][R92.64], R89 ;  /* 0x000000595c003986 */ /* 0x0043e4000c10110e */
[----:B-1----:R-:W-:-:S02]  /*26310*/  IMAD.MOV.U32 R93, RZ, RZ, R89 ;  /* 0x000000ffff5d7224 */ /* 0x002fc400078e0059 */
[----:B------:R-:W2:Y:S03]  /*26320*/  LDL.LU R89, [R1+0x910] ;  /* 0x0009100001597983 */ /* 0x000ea60000300800 */
[----:B------:R-:W-:-:S04]  /*26330*/  PRMT R93, R93, 0x9910, RZ ;  /* 0x000099105d5d7816 */ /* 0x000fc800000000ff */
[----:B------:R-:W-:-:S05]  /*26340*/  SHF.R.S32.HI R93, RZ, 0x8, R93 ;  /* 0x00000008ff5d7819 */ /* 0x000fca000001145d */
[----:B------:R-:W-:Y:S01]  /*26350*/  @P5 STG.E.U8 desc[UR14][R90.64], R93 ;  /* 0x0000005d5a005986 */ /* 0x000fe2000c10110e */
[----:B------:R-:W-:-:S05]  /*26360*/  VIADD R92, R0, 0x38 ;  /* 0x00000038005c7836 */ /* 0x000fca0000000000 */
[----:B0-----:R-:W-:Y:S01]  /*26370*/  ISETP.LT.AND P3, PT, R92, UR4, !P0 ;  /* 0x000000045c007c0c */ /* 0x001fe2000c761270 */
[----:B------:R-:W0:Y:S01]  /*26380*/  LDCU UR4, c[0x0][0x39c] ;  /* 0x00007380ff0477ac */ /* 0x000e220008000800 */
[----:B------:R-:W-:Y:S01]  /*26390*/  VIADD R92, R0, 0x39 ;  /* 0x00000039005c7836 */ /* 0x000fe20000000000 */
[----:B--2---:R1:W-:Y:S02]  /*263a0*/  @P2 STG.E.U8 desc[UR14][R88.64], R83 ;  /* 0x0000005358002986 */ /* 0x0043e4000c10110e */
[----:B-1----:R-:W-:Y:S02]  /*263b0*/  PRMT R89, R83, 0x9910, RZ ;  /* 0x0000991053597816 */ /* 0x002fe400000000ff */
[----:B------:R-:W3:Y:S01]  /*263c0*/  LDL.LU R83, [R1+0x90c] ;  /* 0x00090c0001537983 */ /* 0x000ee20000300800 */
[----:B0-----:R-:W-:Y:S01]  /*263d0*/  ISETP.LT.AND P5, PT, R92, UR4, !P0 ;  /* 0x000000045c007c0c */ /* 0x001fe2000c7a1270 */
[----:B------:R-:W0:Y:S01]  /*263e0*/  LDCU UR4, c[0x0][0x39c] ;  /* 0x00007380ff0477ac */ /* 0x000e220008000800 */
[----:B------:R-:W-:Y:S01]  /*263f0*/  SHF.R.S32.HI R89, RZ, 0x8, R89 ;  /* 0x00000008ff597819 */ /* 0x000fe20000011459 */
[----:B------:R-:W-:-:S04]  /*26400*/  VIADD R90, R0, 0x3a ;  /* 0x0000003a005a7836 */ /* 0x000fc80000000000 */
[----:B----4-:R-:W-:Y:S04]  /*26410*/  @P1 STG.E.U8 desc[UR14][R86.64], R89 ;  /* 0x0000005956001986 */ /* 0x010fe8000c10110e */
[----:B-----5:R1:W-:Y:S02]  /*26420*/  @P4 STG.E.U8 desc[UR14][R84.64], R79 ;  /* 0x0000004f54004986 */ /* 0x0203e4000c10110e */
[----:B-1----:R-:W-:-:S04]  /*26430*/  PRMT R85, R79, 0x9910, RZ ;  /* 0x000099104f557816 */ /* 0x002fc800000000ff */
[----:B------:R-:W-:Y:S02]  /*26440*/  SHF.R.S32.HI R85, RZ, 0x8, R85 ;  /* 0x00000008ff557819 */ /* 0x000fe40000011455 */
[----:B0-----:R-:W-:Y:S01]  /*26450*/  ISETP.LT.AND P2, PT, R90, UR4, !P0 ;  /* 0x000000045a007c0c */ /* 0x001fe2000c741270 */
[----:B------:R-:W0:Y:S01]  /*26460*/  LDCU UR4, c[0x0][0x39c] ;  /* 0x00007380ff0477ac */ /* 0x000e220008000800 */
[----:B------:R-:W2:Y:S04]  /*26470*/  LDL.LU R90, [R1+0x408] ;  /* 0x00040800015a7983 */ /* 0x000ea80000300800 */
[----:B------:R-:W4:Y:S04]  /*26480*/  LDL.LU R79, [R1+0x908] ;  /* 0x00090800014f7983 */ /* 0x000f280000300800 */
[----:B------:R-:W5:Y:S04]  /*26490*/  LDL.LU R92, [R1+0x100] ;  /* 0x00010000015c7983 */ /* 0x000f680000300800 */
[----:B------:R-:W5:Y:S04]  /*264a0*/  LDL.LU R93, [R1+0x104] ;  /* 0x00010400015d7983 */ /* 0x000f680000300800 */
[----:B---3--:R-:W-:Y:S04]  /*264b0*/  @P6 STG.E.U8 desc[UR14][R82.64], R85 ;  /* 0x0000005552006986 */ /* 0x008fe8000c10110e */
[----:B------:R1:W-:Y:S02]  /*264c0*/  @P3 STG.E.U8 desc[UR14][R80.64], R77 ;  /* 0x0000004d50003986 */ /* 0x0003e4000c10110e */
[----:B-1----:R-:W-:-:S02]  /*264d0*/  PRMT R81, R77, 0x9910, RZ ;  /* 0x000099104d517816 */ /* 0x002fc400000000ff */
[----:B------:R-:W3:Y:S02]  /*264e0*/  LDL.LU R77, [R1+0x904] ;  /* 0x00090400014d7983 */ /* 0x000ee40000300800 */
[----:B------:R-:W-:Y:S02]  /*264f0*/  SHF.R.S32.HI R81, RZ, 0x8, R81 ;  /* 0x00000008ff517819 */ /* 0x000fe40000011451 */
[----:B------:R-:W2:Y:S04]  /*26500*/  LDL.LU R91, [R1+0x40c] ;  /* 0x00040c00015b7983 */ /* 0x000ea80000300800 */
[----:B----4-:R1:W-:Y:S02]  /*26510*/  @P5 STG.E.U8 desc[UR14][R78.64], R81 ;  /* 0x000000514e005986 */ /* 0x0103e4000c10110e */
[----:B-1----:R-:W-:Y:S01]  /*26520*/  PRMT R79, R71, 0x9910, RZ ;  /* 0x00009910474f7816 */ /* 0x002fe200000000ff */
[----:B------:R-:W-:-:S05]  /*26530*/  VIADD R88, R0, 0x3b ;  /* 0x0000003b00587836 */ /* 0x000fca0000000000 */
[----:B0-----:R-:W-:Y:S01]  /*26540*/  ISETP.LT.AND P1, PT, R88, UR4, !P0 ;  /* 0x0000000458007c0c */ /* 0x001fe2000c721270 */
[----:B------:R-:W0:Y:S01]  /*26550*/  LDCU UR4, c[0x0][0x39c] ;  /* 0x00007380ff0477ac */ /* 0x000e220008000800 */
[C---:B------:R-:W-:Y:S02]  /*26560*/  VIADD R86, R0.reuse, 0x3c ;  /* 0x0000003c00567836 */ /* 0x040fe40000000000 */
[----:B------:R-:W-:-:S03]  /*26570*/  VIADD R84, R0, 0x3d ;  /* 0x0000003d00547836 */ /* 0x000fc60000000000 */
[----:B0-----:R-:W-:Y:S01]  /*26580*/  ISETP.LT.AND P4, PT, R86, UR4, !P0 ;  /* 0x0000000456007c0c */ /* 0x001fe2000c781270 */
[----:B------:R-:W0:Y:S01]  /*26590*/  LDCU UR4, c[0x0][0x39c] ;  /* 0x00007380ff0477ac */ /* 0x000e220008000800 */
[----:B---3--:R1:W-:Y:S04]  /*265a0*/  @P2 STG.E.U8 desc[UR14][R76.64], R71 ;  /* 0x000000474c002986 */ /* 0x0083e8000c10110e */
[----:B-1----:R-:W3:Y:S01]  /*265b0*/  LDL.LU R71, [R1+0x900] ;  /* 0x0009000001477983 */ /* 0x002ee20000300800 */
[----:B0-----:R-:W-:Y:S01]  /*265c0*/  ISETP.LT.AND P6, PT, R84, UR4, !P0 ;  /* 0x0000000454007c0c */ /* 0x001fe2000c7c1270 */
[----:B------:R-:W0:Y:S01]  /*265d0*/  LDCU UR4, c[0x0][0x39c] ;  /* 0x00007380ff0477ac */ /* 0x000e220008000800 */
[C---:B------:R-:W-:Y:S02]  /*265e0*/  VIADD R82, R0.reuse, 0x3e ;  /* 0x0000003e00527836 */ /* 0x040fe40000000000 */
[----:B------:R-:W-:-:S03]  /*265f0*/  VIADD R80, R0, 0x3f ;  /* 0x0000003f00507836 */ /* 0x000fc60000000000 */
[----:B0-----:R-:W-:Y:S01]  /*26600*/  ISETP.LT.AND P3, PT, R82, UR4, !P0 ;  /* 0x0000000452007c0c */ /* 0x001fe2000c761270 */
[----:B------:R-:W0:Y:S01]  /*26610*/  LDCU UR4, c[0x0][0x39c] ;  /* 0x00007380ff0477ac */ /* 0x000e220008000800 */
[----:B------:R-:W-:Y:S01]  /*26620*/  VIADD R78, R0, 0x40 ;  /* 0x00000040004e7836 */ /* 0x000fe20000000000 */
[----:B------:R-:W-:-:S04]  /*26630*/  SHF.R.S32.HI R77, RZ, 0x8, R79 ;  /* 0x00000008ff4d7819 */ /* 0x000fc8000001144f */
[----:B------:R-:W-:Y:S02]  /*26640*/  ISETP.LT.AND P2, PT, R78, UR6, !P0 ;  /* 0x000000064e007c0c */ /* 0x000fe4000c741270 */
[----:B0-----:R-:W-:Y:S01]  /*26650*/  ISETP.LT.AND P5, PT, R80, UR4, !P0 ;  /* 0x0000000450007c0c */ /* 0x001fe2000c7a1270 */
[----:B------:R-:W0:Y:S01]  /*26660*/  LDCU UR4, c[0x0][0x39c] ;  /* 0x00007380ff0477ac */ /* 0x000e220008000800 */
[----:B--2---:R-:W-:Y:S01]  /*26670*/  PRMT R80, R90, 0x9910, RZ ;  /* 0x000099105a507816 */ /* 0x004fe200000000ff */
[----:B------:R1:W-:Y:S01]  /*26680*/  @P1 STG.E.U8 desc[UR14][R74.64], R77 ;  /* 0x0000004d4a001986 */ /* 0x0003e2000c10110e */
[C---:B------:R-:W-:Y:S01]  /*26690*/  VIADD R76, R0.reuse, 0x41 ;  /* 0x00000041004c7836 */ /* 0x040fe20000000000 */
[----:B------:R-:W2:Y:S02]  /*266a0*/  LDCU UR6, c[0x0][0x39c] ;  /* 0x00007380ff0677ac */ /* 0x000ea40008000800 */
[----:B------:R-:W-:Y:S01]  /*266b0*/  IMAD.MOV.U32 R78, RZ, RZ, R80 ;  /* 0x000000ffff4e7224 */ /* 0x000fe200078e0050 */
[----:B------:R4:W-:Y:S04]  /*266c0*/  @P4 STG.E.U8 desc[UR14][R72.64], R90 ;  /* 0x0000005a48004986 */ /* 0x0009e8000c10110e */
[----:B-1----:R-:W-:Y:S01]  /*266d0*/  SHF.R.S32.HI R75, RZ, 0x8, R78 ;  /* 0x00000008ff4b7819 */ /* 0x002fe2000001144e */
[----:B----4-:R-:W-:-:S02]  /*266e0*/  VIADD R72, R0, 0x43 ;  /* 0x0000004300487836 */ /* 0x010fc40000000000 */
[----:B------:R-:W-:Y:S01]  /*266f0*/  VIADD R74, R0, 0x42 ;  /* 0x00000042004a7836 */ /* 0x000fe20000000000 */
[----:B------:R-:W-:Y:S01]  /*26700*/  ISETP.LT.AND P1, PT, R76, UR7, !P0 ;  /* 0x000000074c007c0c */ /* 0x000fe2000c721270 */
[----:B------:R-:W-:Y:S01]  /*26710*/  VIADD R73, R0, 0x44 ;  /* 0x0000004400497836 */ /* 0x000fe20000000000 */
[----:B------:R-:W1:Y:S02]  /*26720*/  LDCU UR7, c[0x0][0x39c] ;  /* 0x00007380ff0777ac */ /* 0x000e640008000800 */
[----:B------:R-:W-:Y:S02]  /*26730*/  ISETP.LT.AND P4, PT, R74, UR8, !P0 ;  /* 0x000000084a007c0c */ /* 0x000fe4000c781270 */
[----:B-----5:R-:W-:Y:S01]  /*26740*/  F2FP.SATFINITE.E5M2.F32.PACK_AB_MERGE_C R74, R93, R92, RZ ;  /* 0x0000005c5d4a723e */ /* 0x020fe200048060ff */
[----:B---3--:R3:W-:Y:S01]  /*26750*/  @P6 STG.E.U8 desc[UR14][R70.64], R75 ;  /* 0x0000004b46006986 */ /* 0x0087e2000c10110e */
[----:B0-----:R-:W-:Y:S01]  /*26760*/  ISETP.LT.AND P6, PT, R72, UR4, !P0 ;  /* 0x0000000448007c0c */ /* 0x001fe2000c7c1270 */
[----:B------:R-:W0:Y:S01]  /*26770*/  LDCU UR4, c[0x0][0x39c] ;  /* 0x00007380ff0477ac */ /* 0x000e220008000800 */
[----:B------:R-:W-:Y:S01]  /*26780*/  PRMT R72, R91, 0x9910, RZ ;  /* 0x000099105b487816 */ /* 0x000fe200000000ff */
[----:B------:R4:W-:Y:S01]  /*26790*/  @P3 STG.E.U8 desc[UR14][R68.64], R91 ;  /* 0x0000005b44003986 */ /* 0x0009e2000c10110e */
[----:B---3--:R-:W-:-:S03]  /*267a0*/  VIADD R71, R67, UR5 ;  /* 0x0000000543477c36 */ /* 0x008fc60008000000 */
[----:B------:R-:W3:Y:S01]  /*267b0*/  LDL.LU R67, [R1+0x8fc] ;  /* 0x0008fc0001437983 */ /* 0x000ee20000300800 */
[----:B----4-:R-:W-:Y:S01]  /*267c0*/  IMAD.MOV.U32 R69, RZ, RZ, R72 ;  /* 0x000000ffff457224 */ /* 0x010fe200078e0048 */
[CC--:B------:R-:W-:Y:S01]  /*267d0*/  IADD3 R70, P3, PT, R71.reuse, R3.reuse, RZ ;  /* 0x0000000347467210 */ /* 0x0c0fe20007f7e0ff */
[C---:B------:R-:W-:Y:S01]  /*267e0*/  VIADD R72, R71.reuse, UR5 ;  /* 0x0000000547487c36 */ /* 0x040fe20008000000 */
[----:B------:R-:W4:Y:S02]  /*267f0*/  LDL.LU R75, [R1+0x10c] ;  /* 0x00010c00014b7983 */ /* 0x000f240000300800 */
[----:B------:R-:W-:Y:S02]  /*26800*/  LEA.HI.X.SX32 R71, R71, R2, 0x1, P3 ;  /* 0x0000000247477211 */ /* 0x000fe400018f0eff */
[----:B------:R-:W-:Y:S01]  /*26810*/  SHF.R.S32.HI R69, RZ, 0x8, R69 ;  /* 0x00000008ff457819 */ /* 0x000fe20000011445 */
[----:B------:R-:W5:Y:S01]  /*26820*/  LDL.LU R78, [R1+0x1b0] ;  /* 0x0001b000014e7983 */ /* 0x000f620000300800 */
[----:B------:R-:W-:-:S03]  /*26830*/  IADD3 R68, P3, PT, R72, R3, RZ ;  /* 0x0000000348447210 */ /* 0x000fc60007f7e0ff */
[----:B------:R-:W5:Y:S04]  /*26840*/  LDL.LU R76, [R1+0x1b4] ;  /* 0x0001b400014c7983 */ /* 0x000f680000300800 */
[----:B------:R-:W3:Y:S04]  /*26850*/  LDL.LU R77, [R1+0x1b8] ;  /* 0x0001b800014d7983 */ /* 0x000ee80000300800 */
[----:B------:R0:W-:Y:S04]  /*26860*/  @P5 STG.E.U8 desc[UR14][R70.64], R69 ;  /* 0x0000004546005986 */ /* 0x0001e8000c10110e */
[----:B------:R-:W3:Y:S04]  /*26870*/  LDL.LU R80, [R1+0x1bc] ;  /* 0x0001bc0001507983 */ /* 0x000ee80000300800 */
[----:B------:R-:W3:Y:S01]  /*26880*/  LDL.LU R79, [R1+0x1c0] ;  /* 0x0001c000014f7983 */ /* 0x000ee20000300800 */
[C---:B0-----:R-:W-:Y:S01]  /*26890*/  LEA.HI.X.SX32 R69, R72.reuse, R2, 0x1, P3 ;  /* 0x0000000248457211 */ /* 0x041fe200018f0eff */
[----:B------:R-:W-:-:S02]  /*268a0*/  VIADD R71, R72, UR5 ;  /* 0x0000000548477c36 */ /* 0x000fc40008000000 */
[----:B------:R-:W3:Y:S01]  /*268b0*/  LDL.LU R81, [R1+0x1c4] ;  /* 0x0001c40001517983 */ /* 0x000ee20000300800 */
[----:B------:R-:W-:Y:S01]  /*268c0*/  ISETP.LT.AND P3, PT, R73, UR4, !P0 ;  /* 0x0000000449007c0c */ /* 0x000fe2000c761270 */
[----:B------:R-:W0:Y:S02]  /*268d0*/  LDCU UR4, c[0x0][0x39c] ;  /* 0x00007380ff0477ac */ /* 0x000e240008000800 */
[----:B------:R-:W3:Y:S01]  /*268e0*/  LDL.LU R82, [R1+0x1c8] ;  /* 0x0001c80001527983 */ /* 0x000ee20000300800 */
[----:B------:R-:W-:-:S03]  /*268f0*/  PRMT R73, R74, 0x9910, RZ ;  /* 0x000099104a497816 */ /* 0x000fc600000000ff */
[----:B------:R-:W3:Y:S04]  /*26900*/  LDL.LU R84, [R1+0x1cc] ;  /* 0x0001cc0001547983 */ /* 0x000ee80000300800 */
[----:B------:R-:W3:Y:S04]  /*26910*/  LDL.LU R85, [R1+0x1d0] ;  /* 0x0001d00001557983 */ /* 0x000ee80000300800 */
[----:B------:R0:W-:Y:S01]  /*26920*/  @P2 STG.E.U8 desc[UR14][R68.64], R74 ;  /* 0x0000004a44002986 */ /* 0x0001e2000c10110e */
[----:B------:R-:W-:-:S03]  /*26930*/  IADD3 R70, P2, PT, R71, R3, RZ ;  /* 0x0000000347467210 */ /* 0x000fc60007f5e0ff */
[----:B------:R-:W3:Y:S01]  /*26940*/  LDL.LU R83, [R1+0x1d4] ;  /* 0x0001d40001537983 */ /* 0x000ee20000300800 */
[----:B------:R-:W-:-:S03]  /*26950*/  VIADD R72, R71, UR5 ;  /* 0x0000000547487c36 */ /* 0x000fc60008000000 */
[----:B------:R-:W3:Y:S01]  /*26960*/  LDL.LU R86, [R1+0x1d8] ;  /* 0x0001d80001567983 */ /* 0x000ee20000300800 */
[----:B------:R-:W-:-:S03]  /*26970*/  LEA.HI.X.SX32 R71, R71, R2, 0x1, P2 ;  /* 0x0000000247477211 */ /* 0x000fc600010f0eff */
[----:B------:R-:W3:Y:S01]  /*26980*/  LDL.LU R88, [R1+0x1dc] ;  /* 0x0001dc0001587983 */ /* 0x000ee20000300800 */
[----:B------:R-:W-:-:S03]  /*26990*/  SHF.R.S32.HI R73, RZ, 0x8, R73 ;  /* 0x00000008ff497819 */ /* 0x000fc60000011449 */
[----:B------:R-:W3:Y:S04]  /*269a0*/  LDL.LU R89, [R1+0x1e8] ;  /* 0x0001e80001597983 */ /* 0x000ee80000300800 */
[----:B------:R-:W3:Y:S04]  /*269b0*/  LDL.LU R87, [R1+0x1ec] ;  /* 0x0001ec0001577983 */ /* 0x000ee80000300800 */
[----:B------:R-:W3:Y:S04]  /*269c0*/  LDL.LU R90, [R1+0x1f0] ;  /* 0x0001f000015a7983 */ /* 0x000ee80000300800 */
[----:B------:R-:W3:Y:S04]  /*269d0*/  LDL.LU R92, [R1+0x1f4] ;  /* 0x0001f400015c7983 */ /* 0x000ee80000300800 */
[----:B------:R-:W3:Y:S04]  /*269e0*/  LDL.LU R93, [R1+0x1f8] ;  /* 0x0001f800015d7983 */ /* 0x000ee80000300800 */
[----:B------:R-:W3:Y:S04]  /*269f0*/  LDL.LU R91, [R1+0x1fc] ;  /* 0x0001fc00015b7983 */ /* 0x000ee80000300800 */
[----:B0-----:R-:W3:Y:S04]  /*26a00*/  LDL.LU R74, [R1+0x114] ;  /* 0x00011400014a7983 */ /* 0x001ee80000300800 */
[----:B------:R0:W-:Y:S04]  /*26a10*/  @P1 STG.E.U8 desc[UR14][R70.64], R73 ;  /* 0x0000004946001986 */ /* 0x0001e8000c10110e */
[----:B0-----:R-:W4:Y:S01]  /*26a20*/  LDL.LU R71, [R1+0x108] ;  /* 0x0001080001477983 */ /* 0x001f220000300800 */
[----:B------:R-:W-:-:S02]  /*26a30*/  VIADD R68, R0, 0x45 ;  /* 0x0000004500447836 */ /* 0x000fc40000000000 */
[----:B------:R-:W-:-:S03]  /*26a40*/  VIADD R69, R0, 0x46 ;  /* 0x0000004600457836 */ /* 0x000fc60000000000 */
[----:B--2---:R-:W-:Y:S01]  /*26a50*/  ISETP.LT.AND P2, PT, R68, UR6, !P0 ;  /* 0x0000000644007c0c */ /* 0x004fe2000c741270 */
[----:B------:R-:W-:Y:S01]  /*26a60*/  VIADD R70, R0, 0x47 ;  /* 0x0000004700467836 */ /* 0x000fe20000000000 */
[C---:B------:R-:W-:Y:S01]  /*26a70*/  IADD3 R68, P5, PT, R72.reuse, R3, RZ ;  /* 0x0000000348447210 */ /* 0x040fe20007fbe0ff */
[----:B------:R-:W0:Y:S01]  /*26a80*/  LDCU UR6, c[0x0][0x39c] ;  /* 0x00007380ff0677ac */ /* 0x000e220008000800 */
[----:B-1----:R-:W-:Y:S02]  /*26a90*/  ISETP.LT.AND P1, PT, R69, UR7, !P0 ;  /* 0x0000000745007c0c */ /* 0x002fe4000c721270 */
[----:B------:R-:W-:Y:S01]  /*26aa0*/  LEA.HI.X.SX32 R69, R72, R2, 0x1, P5 ;  /* 0x0000000248457211 */ /* 0x000fe200028f0eff */
[----:B------:R-:W1:Y:S01]  /*26ab0*/  LDCU UR7, c[0x0][0x39c] ;  /* 0x00007380ff0777ac */ /* 0x000e620008000800 */
[----:B----4-:R-:W-:-:S04]  /*26ac0*/  F2FP.SATFINITE.E5M2.F32.PACK_AB_MERGE_C R73, R75, R71, RZ ;  /* 0x000000474b49723e */ /* 0x010fc800048060ff */
[----:B------:R-:W-:Y:S01]  /*26ad0*/  PRMT R75, R73, 0x9910, RZ ;  /* 0x00009910494b7816 */ /* 0x000fe200000000ff */
[----:B------:R2:W-:Y:S04]  /*26ae0*/  @P4 STG.E.U8 desc[UR14][R68.64], R73 ;  /* 0x0000004944004986 */ /* 0x0005e8000c10110e */
[----:B--2---:R-:W3:Y:S01]  /*26af0*/  LDL.LU R73, [R1+0x110] ;  /* 0x0001100001497983 */ /* 0x004ee20000300800 */
[----:B------:R-:W-:Y:S01]  /*26b00*/  ISETP.LT.AND P5, PT, R70, UR4, !P0 ;  /* 0x0000000446007c0c */ /* 0x000fe2000c7a1270 */
[----:B------:R-:W2:Y:S01]  /*26b10*/  LDCU UR4, c[0x0][0x39c] ;  /* 0x00007380ff0477ac */ /* 0x000ea20008000800 */
[----:B------:R-:W-:-:S04]  /*26b20*/  VIADD R71, R72, UR5 ;  /* 0x0000000548477c36 */ /* 0x000fc80008000000 */
[C---:B------:R-:W-:Y:S01]  /*26b30*/  VIADD R72, R71.reuse, UR5 ;  /* 0x0000000547487c36 */ /* 0x040fe20008000000 */
[CC--:B------:R-:W-:Y:S02]  /*26b40*/  IADD3 R70, P4, PT, R71.reuse, R3.reuse, RZ ;  /* 0x0000000347467210 */ /* 0x0c0fe40007f9e0ff */
[----:B------:R-:W-:Y:S02]  /*26b50*/  SHF.R.S32.HI R75, RZ, 0x8, R75 ;  /* 0x00000008ff4b7819 */ /* 0x000fe4000001144b */
[----:B------:R-:W-:Y:S02]  /*26b60*/  LEA.HI.X.SX32 R71, R71, R2, 0x1, P4 ;  /* 0x0000000247477211 */ /* 0x000fe400020f0eff */
[----:B------:R-:W-:-:S03]  /*26b70*/  IADD3 R68, P4, PT, R72, R3, RZ ;  /* 0x0000000348447210 */ /* 0x000fc60007f9e0ff */
[----:B------:R4:W-:Y:S01]  /*26b80*/  @P6 STG.E.U8 desc[UR14][R70.64], R75 ;  /* 0x0000004b46006986 */ /* 0x0009e2000c10110e */
[----:B------:R-:W-:-:S03]  /*26b90*/  LEA.HI.X.SX32 R69, R72, R2, 0x1, P4 ;  /* 0x0000000248457211 */ /* 0x000fc600020f0eff */
[----:B----4-:R-:W4:Y:S01]  /*26ba0*/  LDL.LU R75, [R1+0x11c] ;  /* 0x00011c00014b7983 */ /* 0x010f220000300800 */
[----:B---3--:R-:W-:Y:S01]  /*26bb0*/  F2FP.SATFINITE.E5M2.F32.PACK_AB_MERGE_C R74, R74, R73, RZ ;  /* 0x000000494a4a723e */ /* 0x008fe200048060ff */
[----:B------:R-:W-:-:S05]  /*26bc0*/  VIADD R73, R0, 0x48 ;  /* 0x0000004800497836 */ /* 0x000fca0000000000 */
[----:B--2---:R-:W-:Y:S01]  /*26bd0*/  ISETP.LT.AND P4, PT, R73, UR4, !P0 ;  /* 0x0000000449007c0c */ /* 0x004fe2000c781270 */
[----:B------:R-:W-:Y:S01]  /*26be0*/  VIADD R70, R72, UR5 ;  /* 0x0000000548467c36 */ /* 0x000fe20008000000 */
[----:B------:R-:W4:Y:S01]  /*26bf0*/  LDL.LU R73, [R1+0x118] ;  /* 0x0001180001497983 */ /* 0x000f220000300800 */
[----:B------:R-:W-:-:S03]  /*26c00*/  VIADD R71, R0, 0x4a ;  /* 0x0000004a00477836 */ /* 0x000fc60000000000 */
[----:B------:R2:W-:Y:S01]  /*26c10*/  @P3 STG.E.U8 desc[UR14][R68.64], R74 ;  /* 0x0000004a44003986 */ /* 0x0005e2000c10110e */
[----:B------:R-:W-:Y:S01]  /*26c20*/  PRMT R72, R74, 0x9910, RZ ;  /* 0x000099104a487816 */ /* 0x000fe200000000ff */
[----:B------:R-:W3:Y:S03]  /*26c30*/  LDCU UR4, c[0x0][0x39c] ;  /* 0x00007380ff0477ac */ /* 0x000ee60008000800 */
[----:B------:R-:W-:Y:S01]  /*26c40*/  SHF.R.S32.HI R72, RZ, 0x8, R72 ;  /* 0x00000008ff487819 */ /* 0x000fe20000011448 */
[----:B--2---:R-:W-:Y:S01]  /*26c50*/  VIADD R69, R0, 0x49 ;  /* 0x0000004900457836 */ /* 0x004fe20000000000 */
[----:B------:R-:W-:-:S04]  /*26c60*/  IADD3 R68, P6, PT, R70, R3, RZ ;  /* 0x0000000346447210 */ /* 0x000fc80007fde0ff */
[----:B0-----:R-:W-:Y:S01]  /*26c70*/  ISETP.LT.AND P3, PT, R69, UR6, !P0 ;  /* 0x0000000645007c0c */ /* 0x001fe2000c761270 */
[----:B------:R-:W0:Y:S01]  /*26c80*/  LDCU UR6, c[0x0][0x39c] ;  /* 0x00007380ff0677ac */ /* 0x000e220008000800 */
[C---:B------:R-:W-:Y:S02]  /*26c90*/  LEA.HI.X.SX32 R69, R70.reuse, R2, 0x1, P6 ;  /* 0x0000000246457211 */ /* 0x040fe400030f0eff */
[----:B-1----:R-:W-:Y:S01]  /*26ca0*/  ISETP.LT.AND P6, PT, R71, UR7, !P0 ;  /* 0x0000000747007c0c */ /* 0x002fe2000c7c1270 */
[----:B------:R-:W-:Y:S01]  /*26cb0*/  VIADD R71, R70, UR5 ;  /* 0x0000000546477c36 */ /* 0x000fe20008000000 */
[----:B------:R-:W1:Y:S01]  /*26cc0*/  LDCU UR7, c[0x0][0x39c] ;  /* 0x00007380ff0777ac */ /* 0x000e620008000800 */
[----:B------:R2:W-:Y:S03]  /*26cd0*/  @P2 STG.E.U8 desc[UR14][R68.64], R72 ;  /* 0x0000004844002986 */ /* 0x0005e6000c10110e */
[C---:B------:R-:W-:Y:S01]  /*26ce0*/  IADD3 R70, P2, PT, R71.reuse, R3, RZ ;  /* 0x0000000347467210 */ /* 0x040fe20007f5e0ff */
[----:B--2---:R-:W-:-:S03]  /*26cf0*/  VIADD R72, R71, UR5 ;  /* 0x0000000547487c36 */ /* 0x004fc60008000000 */
[----:B------:R-:W-:Y:S02]  /*26d00*/  LEA.HI.X.SX32 R71, R71, R2, 0x1, P2 ;  /* 0x0000000247477211 */ /* 0x000fe400010f0eff */
[----:B------:R-:W-:-:S04]  /*26d10*/  IADD3 R68, P2, PT, R72, R3, RZ ;  /* 0x0000000348447210 */ /* 0x000fc80007f5e0ff */
[----:B------:R-:W-:Y:S02]  /*26d20*/  LEA.HI.X.SX32 R69, R72, R2, 0x1, P2 ;  /* 0x0000000248457211 */ /* 0x000fe400010f0eff */
[----:B----4-:R-:W-:Y:S01]  /*26d30*/  F2FP.SATFINITE.E5M2.F32.PACK_AB_MERGE_C R74, R75, R73, RZ ;  /* 0x000000494b4a723e */ /* 0x010fe200048060ff */
[----:B------:R-:W-:-:S03]  /*26d40*/  VIADD R73, R0, 0x4b ;  /* 0x0000004b00497836 */ /* 0x000fc60000000000 */
[----:B------:R-:W-:Y:S01]  /*26d50*/  PRMT R75, R74, 0x9910, RZ ;  /* 0x000099104a4b7816 */ /* 0x000fe200000000ff */
[----:B------:R2:W-:Y:S01]  /*26d60*/  @P1 STG.E.U8 desc[UR14][R70.64], R74 ;  /* 0x0000004a46001986 */ /* 0x0005e2000c10110e */
[----:B---3--:R-:W-:Y:S01]  /*26d70*/  ISETP.LT.AND P1, PT, R73, UR4, !P0 ;  /* 0x0000000449007c0c */ /* 0x008fe2000c721270 */
[----:B------:R-:W3:Y:S01]  /*26d80*/  LDCU UR4, c[0x0][0x39c] ;  /* 0x00007380ff0477ac */ /* 0x000ee20008000800 */
[----:B--2---:R-:W-:Y:S01]  /*26d90*/  SHF.R.S32.HI R74, RZ, 0x8, R75 ;  /* 0x00000008ff4a7819 */ /* 0x004fe2000001144b */
[----:B------:R-:W-:Y:S01]  /*26da0*/  VIADD R71, R72, UR5 ;  /* 0x0000000548477c36 */ /* 0x000fe20008000000 */
[----:B------:R-:W2:Y:S04]  /*26db0*/  LDL.LU R75, [R1+0x124] ;  /* 0x00012400014b7983 */ /* 0x000ea80000300800 */
[----:B------:R-:W4:Y:S04]  /*26dc0*/  LDL.LU R73, [R1+0x12c] ;  /* 0x00012c0001497983 */ /* 0x000f280000300800 */
[----:B------:R-:W2:Y:S04]  /*26dd0*/  LDL.LU R72, [R1+0x120] ;  /* 0x0001200001487983 */ /* 0x000ea80000300800 */
[----:B------:R0:W-:Y:S04]  /*26de0*/  @P5 STG.E.U8 desc[UR14][R68.64], R74 ;  /* 0x0000004a44005986 */ /* 0x0001e8000c10110e */
[----:B0-----:R-:W4:Y:S01]  /*26df0*/  LDL.LU R74, [R1+0x128] ;  /* 0x00012800014a7983 */ /* 0x001f220000300800 */
[----:B------:R-:W-:Y:S01]  /*26e00*/  VIADD R70, R0, 0x4c ;  /* 0x0000004c00467836 */ /* 0x000fe20000000000 */
[----:B------:R-:W-:-:S04]  /*26e10*/  IADD3 R68, P5, PT, R71, R3, RZ ;  /* 0x0000000347447210 */ /* 0x000fc80007fbe0ff */
[----:B------:R-:W-:Y:S01]  /*26e20*/  ISETP.LT.AND P2, PT, R70, UR6, !P0 ;  /* 0x0000000646007c0c */ /* 0x000fe2000c741270 */
[----:B------:R-:W-:Y:S01]  /*26e30*/  VIADD R70, R0, 0x4d ;  /* 0x0000004d00467836 */ /* 0x000fe20000000000 */
[C---:B------:R-:W-:Y:S01]  /*26e40*/  LEA.HI.X.SX32 R69, R71.reuse, R2, 0x1, P5 ;  /* 0x0000000247457211 */ /* 0x040fe200028f0eff */
[----:B------:R-:W-:Y:S01]  /*26e50*/  VIADD R71, R71, UR5 ;  /* 0x0000000547477c36 */ /* 0x000fe20008000000 */
[----:B------:R-:W0:Y:S02]  /*26e60*/  LDCU UR6, c[0x0][0x39c] ;  /* 0x00007380ff0677ac */ /* 0x000e240008000800 */
[----:B-1----:R-:W-:Y:S01]  /*26e70*/  ISETP.LT.AND P5, PT, R70, UR7, !P0 ;  /* 0x0000000746007c0c */ /* 0x002fe2000c7a1270 */
[----:B------:R-:W1:Y:S01]  /*26e80*/  LDCU UR7, c[0x0][0x39c] ;  /* 0x00007380ff0777ac */ /* 0x000e620008000800 */
[----:B--2---:R-:W-:-:S04]  /*26e90*/  F2FP.SATFINITE.E5M2.F32.PACK_AB_MERGE_C R72, R75, R72, RZ ;  /* 0x000000484b48723e */ /* 0x004fc800048060ff */
[----:B------:R-:W-:Y:S01]  /*26ea0*/  PRMT R75, R72, 0x9910, RZ ;  /* 0x00009910484b7816 */ /* 0x000fe200000000ff */
[----:B------:R2:W-:Y:S01]  /*26eb0*/  @P4 STG.E.U8 desc[UR14][R68.64], R72 ;  /* 0x0000004844004986 */ /* 0x0005e2000c10110e */
[CC--:B------:R-:W-:Y:S02]  /*26ec0*/  IADD3 R70, P4, PT, R71.reuse, R3.reuse, RZ ;  /* 0x0000000347467210 */ /* 0x0c0fe40007f9e0ff */
[----:B------:R-:W-:Y:S01]  /*26ed0*/  SHF.R.S32.HI R75, RZ, 0x8, R75 ;  /* 0x00000008ff4b7819 */ /* 0x000fe2000001144b */
[C---:B--2---:R-:W-:Y:S01]  /*26ee0*/  VIADD R72, R71.reuse, UR5 ;  /* 0x0000000547487c36 */ /* 0x044fe20008000000 */
[----:B------:R-:W-:Y:S02]  /*26ef0*/  LEA.HI.X.SX32 R71, R71, R2, 0x1, P4 ;  /* 0x0000000247477211 */ /* 0x000fe400020f0eff */
[----:B----4-:R-:W-:Y:S02]  /*26f00*/  F2FP.SATFINITE.E5M2.F32.PACK_AB_MERGE_C R74, R73, R74, RZ ;  /* 0x0000004a494a723e */ /* 0x010fe400048060ff */
[----:B------:R-:W-:Y:S01]  /*26f10*/  IADD3 R68, P4, PT, R72, R3, RZ ;  /* 0x0000000348447210 */ /* 0x000fe20007f9e0ff */
[----:B------:R-:W-:-:S03]  /*26f20*/  VIADD R73, R0, 0x4e ;  /* 0x0000004e00497836 */ /* 0x000fc60000000000 */
[----:B------:R-:W-:Y:S01]  /*26f30*/  LEA.HI.X.SX32 R69, R72, R2, 0x1, P4 ;  /* 0x0000000248457211 */ /* 0x000fe200020f0eff */
[----:B------:R2:W-:Y:S01]  /*26f40*/  @P3 STG.E.U8 desc[UR14][R70.64], R75 ;  /* 0x0000004b46003986 */ /* 0x0005e2000c10110e */
[----:B---3--:R-:W-:Y:S01]  /*26f50*/  ISETP.LT.AND P3, PT, R73, UR4, !P0 ;  /* 0x0000000449007c0c */ /* 0x008fe2000c761270 */
[----:B------:R-:W3:Y:S02]  /*26f60*/  LDCU UR4, c[0x0][0x39c] ;  /* 0x00007380ff0477ac */ /* 0x000ee40008000800 */
[----:B------:R4:W-:Y:S04]  /*26f70*/  @P6 STG.E.U8 desc[UR14][R68.64], R74 ;  /* 0x0000004a44006986 */ /* 0x0009e8000c10110e */
[----:B--2---:R-:W2:Y:S01]  /*26f80*/  LDL.LU R75, [R1+0x14c] ;  /* 0x00014c00014b7983 */ /* 0x004ea20000300800 */
[----:B------:R-:W-:-:S03]  /*26f90*/  PRMT R70, R74, 0x9910, RZ ;  /* 0x000099104a467816 */ /* 0x000fc600000000ff */
[----:B------:R-:W2:Y:S04]  /*26fa0*/  LDL.LU R73, [R1+0x134] ;  /* 0x0001340001497983 */ /* 0x000ea80000300800 */
[----:B----4-:R-:W2:Y:S01]  /*26fb0*/  LDL.LU R74, [R1+0x130] ;  /* 0x00013000014a7983 */ /* 0x010ea20000300800 */
[----:B------:R-:W-:Y:S02]  /*26fc0*/  VIADD R71, R72, UR5 ;  /* 0x0000000548477c36 */ /* 0x000fe40008000000 */
[----:B------:R-:W-:-:S03]  /*26fd0*/  IMAD.MOV.U32 R72, RZ, RZ, R70 ;  /* 0x000000ffff487224 */ /* 0x000fc600078e0046 */
[CC--:B------:R-:W-:Y:S01]  /*26fe0*/  IADD3 R68, P4, PT, R71.reuse, R3.reuse, RZ ;  /* 0x0000000347447210 */ /* 0x0c0fe20007f9e0ff */
[----:B------:R-:W-:Y:S01]  /*26ff0*/  VIADD R70, R0, 0x4f ;  /* 0x0000004f00467836 */ /* 0x000fe20000000000 */
[----:B------:R-:W-:Y:S02]  /*27000*/  SHF.R.S32.HI R72, RZ, 0x8, R72 ;  /* 0x00000008ff487819 */ /* 0x000fe40000011448 */
[C---:B------:R-:W-:Y:S01]  /*27010*/  LEA.HI.X.SX32 R69, R71.reuse, R2, 0x1, P4 ;  /* 0x0000000247457211 */ /* 0x040fe200020f0eff */
[----:B------:R-:W-:Y:S01]  /*27020*/  VIADD R71, R71, UR5 ;  /* 0x0000000547477c36 */ /* 0x000fe20008000000 */
[----:B0-----:R-:W-:Y:S01]  /*27030*/  ISETP.LT.AND P4, PT, R70, UR6, !P0 ;  /* 0x0000000646007c0c */ /* 0x001fe2000c781270 */
[----:B------:R-:W0:Y:S02]  /*27040*/  LDCU UR6, c[0x0][0x39c] ;  /* 0x00007380ff0677ac */ /* 0x000e240008000800 */
[----:B------:R4:W-:Y:S01]  /*27050*/  @P1 STG.E.U8 desc[UR14][R68.64], R72 ;  /* 0x0000004844001986 */ /* 0x0009e2000c10110e */
[----:B------:R-:W-:Y:S01]  /*27060*/  IADD3 R70, P1, PT, R71, R3, RZ ;  /* 0x0000000347467210 */ /* 0x000fe20007f3e0ff */
[----:B----4-:R-:W-:-:S02]  /*27070*/  VIADD R68, R0, 0x50 ;  /* 0x0000005000447836 */ /* 0x010fc40000000000 */
[C---:B------:R-:W-:Y:S01]  /*27080*/  VIADD R72, R71.reuse, UR5 ;  /* 0x0000000547487c36 */ /* 0x040fe20008000000 */
[----:B------:R-:W-:Y:S01]  /*27090*/  LEA.HI.X.SX32 R71, R71, R2, 0x1, P1 ;  /* 0x0000000247477211 */ /* 0x000fe200008f0eff */
[----:B------:R-:W-:Y:S01]  /*270a0*/  VIADD R69, R0, 0x51 ;  /* 0x0000005100457836 */ /* 0x000fe20000000000 */
[----:B---3--:R-:W-:Y:S01]  /*270b0*/  ISETP.LT.AND P1, PT, R68, UR4, !P0 ;  /* 0x0000000444007c0c */ /* 0x008fe2000c721270 */
[----:B------:R-:W3:Y:S01]  /*270c0*/  LDCU UR4, c[0x0][0x39c] ;  /* 0x00007380ff0477ac */ /* 0x000ee20008000800 */
[----:B------:R-:W-:Y:S02]  /*270d0*/  IADD3 R68, P6, PT, R72, R3, RZ ;  /* 0x0000000348447210 */ /* 0x000fe40007fde0ff */
[----:B--2---:R-:W-:-:S04]  /*270e0*/  F2FP.SATFINITE.E5M2.F32.PACK_AB_MERGE_C R73, R73, R74, RZ ;  /* 0x0000004a4949723e */ /* 0x004fc800048060ff */
[----:B------:R-:W-:Y:S01]  /*270f0*/  PRMT R74, R73, 0x9910, RZ ;  /* 0x00009910494a7816 */ /* 0x000fe200000000ff */
[----:B------:R2:W-:Y:S01]  /*27100*/  @P2 STG.E.U8 desc[UR14][R70.64], R73 ;  /* 0x0000004946002986 */ /* 0x0005e2000c10110e */
[----:B-1----:R-:W-:Y:S01]  /*27110*/  ISETP.LT.AND P2, PT, R69, UR7, !P0 ;  /* 0x0000000745007c0c */ /* 0x002fe2000c741270 */
[----:B------:R-:W1:Y:S01]  /*27120*/  LDCU UR7, c[0x0][0x39c] ;  /* 0x00007380ff0777ac */ /* 0x000e620008000800 */
[C---:B------:R-:W-:Y:S02]  /*27130*/  LEA.HI.X.SX32 R69, R72.reuse, R2, 0x1, P6 ;  /* 0x0000000248457211 */ /* 0x040fe400030f0eff */
[----:B--2---:R-:W-:Y:S01]  /*27140*/  SHF.R.S32.HI R73, RZ, 0x8, R74 ;  /* 0x00000008ff497819 */ /* 0x004fe2000001144a */
[----:B------:R-:W-:Y:S01]  /*27150*/  VIADD R71, R72, UR5 ;  /* 0x0000000548477c36 */ /* 0x000fe20008000000 */
[----:B------:R-:W2:Y:S04]  /*27160*/  LDL.LU R74, [R1+0x13c] ;  /* 0x00013c00014a7983 */ /* 0x000ea80000300800 */
[----:B------:R-:W2:Y:S01]  /*27170*/  LDL.LU R72, [R1+0x138] ;  /* 0x0001380001487983 */ /* 0x000ea20000300800 */
[----:B------:R-:W-:-:S03]  /*27180*/  VIADD R70, R0, 0x52 ;  /* 0x0000005200467836 */ /* 0x000fc60000000000 */
[----:B------:R4:W-:Y:S02]  /*27190*/  @P5 STG.E.U8 desc[UR14][R68.64], R73 ;  /* 0x0000004944005986 */ /* 0x0009e4000c10110e */
[----:B0-----:R-:W-:Y:S01]  /*271a0*/  ISETP.LT.AND P5, PT, R70, UR6, !P0 ;  /* 0x0000000646007c0c */ /* 0x001fe2000c7a1270 */
[----:B------:R-:W0:Y:S01]  /*271b0*/  LDCU UR6, c[0x0][0x39c] ;  /* 0x00007380ff0677ac */ /* 0x000e220008000800 */
[----:B----4-:R-:W-:-:S04]  /*271c0*/  IADD3 R68, P6, PT, R71, R3, RZ ;  /* 0x0000000347447210 */ /* 0x010fc80007fde0ff */
[C---:B------:R-:W-:Y:S01]  /*271d0*/  LEA.HI.X.SX32 R69, R71.reuse, R2, 0x1, P6 ;  /* 0x0000000247457211 */ /* 0x040fe200030f0eff */
[----:B------:R-:W-:Y:S01]  /*271e0*/  VIADD R71, R71, UR5 ;  /* 0x0000000547477c36 */ /* 0x000fe20008000000 */
[----:B--2---:R-:W-:Y:S01]  /*271f0*/  F2FP.SATFINITE.E5M2.F32.PACK_AB_MERGE_C R70, R74, R72, RZ ;  /* 0x000000484a46723e */ /* 0x004fe200048060ff */
[----:B------:R-:W-:-:S03]  /*27200*/  VIADD R72, R0, 0x53 ;  /* 0x0000005300487836 */ /* 0x000fc60000000000 */
[----:B------:R-:W-:Y:S01]  /*27210*/  PRMT R74, R70, 0x9910, RZ ;  /* 0x00009910464a7816 */ /* 0x000fe200000000ff */
[----:B------:R2:W-:Y:S01]  /*27220*/  @P3 STG.E.U8 desc[UR14][R68.64], R70 ;  /* 0x0000004644003986 */ /* 0x0005e2000c10110e */
[----:B---3--:R-:W-:Y:S01]  /*27230*/  ISETP.LT.AND P3, PT, R72, UR4, !P0 ;  /* 0x0000000448007c0c */ /* 0x008fe2000c761270 */
[C---:B------:R-:W-:Y:S01]  /*27240*/  VIADD R72, R71.reuse, UR5 ;  /* 0x0000000547487c36 */ /* 0x040fe20008000000 */
[----:B------:R-:W-:Y:S01]  /*27250*/  SHF.R.S32.HI R74, RZ, 0x8, R74 ;  /* 0x00000008ff4a7819 */ /* 0x000fe2000001144a */
[----:B------:R-:W3:Y:S01]  /*27260*/  LDCU UR4, c[0x0][0x39c] ;  /* 0x00007380ff0477ac */ /* 0x000ee20008000800 */
[----:B--2---:R-:W-:-:S04]  /*27270*/  IADD3 R70, P6, PT, R71, R3, RZ ;  /* 0x0000000347467210 */ /* 0x004fc80007fde0ff */
[----:B------:R-:W-:-:S05]  /*27280*/  LEA.HI.X.SX32 R71, R71, R2, 0x1, P6 ;  /* 0x0000000247477211 */ /* 0x000fca00030f0eff */
[----:B------:R2:W-:Y:S04]  /*27290*/  @P4 STG.E.U8 desc[UR14][R70.64], R74 ;  /* 0x0000004a46004986 */ /* 0x0005e8000c10110e */
[----:B--2---:R-:W2:Y:S04]  /*272a0*/  LDL.LU R74, [R1+0x140] ;  /* 0x00014000014a7983 */ /* 0x004ea80000300800 */
[----:B------:R-:W2:Y:S04]  /*272b0*/  LDL.LU R70, [R1+0x144] ;  /* 0x0001440001467983 */ /* 0x000ea80000300800 */
[----:B------:R-:W4:Y:S01]  /*272c0*/  LDL.LU R71, [R1+0x148] ;  /* 0x0001480001477983 */ /* 0x000f220000300800 */
[----:B------:R-:W-:Y:S01]  /*272d0*/  VIADD R69, R0, 0x54 ;  /* 0x0000005400457836 */ /* 0x000fe20000000000 */
[----:B------:R-:W-:-:S04]  /*272e0*/  IADD3 R68, P6, PT, R72, R3, RZ ;  /* 0x0000000348447210 */ /* 0x000fc80007fde0ff */
[----:B-1----:R-:W-:Y:S01]  /*272f0*/  ISETP.LT.AND P4, PT, R69, UR7, !P0 ;  /* 0x0000000745007c0c */ /* 0x002fe2000c781270 */
[----:B------:R-:W-:Y:S01]  /*27300*/  VIADD R73, R0, 0x55 ;  /* 0x0000005500497836 */ /* 0x000fe20000000000 */
[----:B------:R-:W-:Y:S01]  /*27310*/  LEA.HI.X.SX32 R69, R72, R2, 0x1, P6 ;  /* 0x0000000248457211 */ /* 0x000fe200030f0eff */
[----:B------:R-:W1:Y:S03]  /*27320*/  LDCU UR7, c[0x0][0x39c] ;  /* 0x00007380ff0777ac */ /* 0x000e660008000800 */
[----:B0-----:R-:W-:Y:S01]  /*27330*/  ISETP.LT.AND P6, PT, R73, UR6, !P0 ;  /* 0x0000000649007c0c */ /* 0x001fe2000c7c1270 */
[----:B------:R-:W-:Y:S01]  /*27340*/  VIADD R73, R0, 0x56 ;  /* 0x0000005600497836 */ /* 0x000fe20000000000 */
[----:B------:R-:W0:Y:S01]  /*27350*/  LDCU UR6, c[0x0][0x39c] ;  /* 0x00007380ff0677ac */ /* 0x000e220008000800 */
[----:B--2---:R-:W-:Y:S02]  /*27360*/  F2FP.SATFINITE.E5M2.F32.PACK_AB_MERGE_C R70, R70, R74, RZ ;  /* 0x0000004a4646723e */ /* 0x004fe400048060ff */
[----:B----4-:R-:W-:Y:S01]  /*27370*/  F2FP.SATFINITE.E5M2.F32.PACK_AB_MERGE_C R74, R75, R71, RZ ;  /* 0x000000474b4a723e */ /* 0x010fe200048060ff */
[----:B------:R-:W-:Y:S01]  /*27380*/  VIADD R71, R72, UR5 ;  /* 0x0000000548477c36 */ /* 0x000fe20008000000 */
[----:B------:R-:W-:Y:S01]  /*27390*/  PRMT R72, R70, 0x9910, RZ ;  /* 0x0000991046487816 */ /* 0x000fe200000000ff */
[----:B------:R2:W-:Y:S04]  /*273a0*/  @P1 STG.E.U8 desc[UR14][R68.64], R70 ;  /* 0x0000004644001986 */ /* 0x0005e8000c10110e */
[----:B------:R-:W4:Y:S01]  /*273b0*/  LDL.LU R75, [R1+0x154] ;  /* 0x00015400014b7983 */ /* 0x000f220000300800 */
[----:B--2---:R-:W-:Y:S01]  /*273c0*/  IMAD.MOV.U32 R69, RZ, RZ, R72 ;  /* 0x000000ffff457224 */ /* 0x004fe200078e0048 */
[C---:B------:R-:W-:Y:S01]  /*273d0*/  IADD3 R70, P1, PT, R71.reuse, R3, RZ ;  /* 0x0000000347467210 */ /* 0x040fe20007f3e0ff */
[----:B------:R-:W-:-:S03]  /*273e0*/  VIADD R72, R71, UR5 ;  /* 0x0000000547487c36 */ /* 0x000fc60008000000 */
[----:B------:R-:W-:Y:S02]  /*273f0*/  LEA.HI.X.SX32 R71, R71, R2, 0x1, P1 ;  /* 0x0000000247477211 */ /* 0x000fe400008f0eff */
[----:B------:R-:W-:Y:S02]  /*27400*/  SHF.R.S32.HI R69, RZ, 0x8, R69 ;  /* 0x00000008ff457819 */ /* 0x000fe40000011445 */
[----:B------:R-:W-:-:S03]  /*27410*/  IADD3 R68, P1, PT, R72, R3, RZ ;  /* 0x0000000348447210 */ /* 0x000fc60007f3e0ff */
[----:B------:R2:W-:Y:S02]  /*27420*/  @P2 STG.E.U8 desc[UR14][R70.64], R69 ;  /* 0x0000004546002986 */ /* 0x0005e4000c10110e */
[C---:B--2---:R-:W-:Y:S01]  /*27430*/  VIADD R71, R72.reuse, UR5 ;  /* 0x0000000548477c36 */ /* 0x044fe20008000000 */
[-C--:B------:R-:W-:Y:S02]  /*27440*/  LEA.HI.X.SX32 R69, R72, R2.reuse, 0x1, P1 ;  /* 0x0000000248457211 */ /* 0x080fe400008f0eff */
[----:B---3--:R-:W-:Y:S02]  /*27450*/  ISETP.LT.AND P1, PT, R73, UR4, !P0 ;  /* 0x0000000449007c0c */ /* 0x008fe4000c721270 */
[C---:B------:R-:W-:Y:S01]  /*27460*/  IADD3 R70, P2, PT, R71.reuse, R3, RZ ;  /* 0x0000000347467210 */ /* 0x040fe20007f5e0ff */
[C---:B------:R-:W-:Y:S01]  /*27470*/  VIADD R72, R71.reuse, UR5 ;  /* 0x0000000547487c36 */ /* 0x040fe20008000000 */
[----:B------:R-:W-:Y:S01]  /*27480*/  PRMT R73, R74, 0x9910, RZ ;  /* 0x000099104a497816 */ /* 0x000fe200000000ff */
[----:B------:R2:W-:Y:S01]  /*27490*/  @P5 STG.E.U8 desc[UR14][R68.64], R74 ;  /* 0x0000004a44005986 */ /* 0x0005e2000c10110e */
[----:B------:R-:W-:Y:S01]  /*274a0*/  LEA.HI.X.SX32 R71, R71, R2, 0x1, P2 ;  /* 0x0000000247477211 */ /* 0x000fe200010f0eff */
[----:B------:R-:W3:Y:S01]  /*274b0*/  LDCU UR4, c[0x0][0x39c] ;  /* 0x00007380ff0477ac */ /* 0x000ee20008000800 */
[----:B------:R-:W-:-:S05]  /*274c0*/  SHF.R.S32.HI R73, RZ, 0x8, R73 ;  /* 0x00000008ff497819 */ /* 0x000fca0000011449 */
[----:B------:R0:W-:Y:S04]  /*274d0*/  @P3 STG.E.U8 desc[UR14][R70.64], R73 ;  /* 0x0000004946003986 */ /* 0x0001e8000c10110e */
[----:B--2---:R-:W2:Y:S04]  /*274e0*/  LDL.LU R74, [R1+0x15c] ;  /* 0x00015c00014a7983 */ /* 0x004ea80000300800 */
[----:B0-----:R-:W4:Y:S01]  /*274f0*/  LDL.LU R71, [R1+0x150] ;  /* 0x0001500001477983 */ /* 0x001f220000300800 */
[C---:B------:R-:W-:Y:S02]  /*27500*/  VIADD R68, R0.reuse, 0x57 ;  /* 0x0000005700447836 */ /* 0x040fe40000000000 */
[----:B------:R-:W-:-:S03]  /*27510*/  VIADD R69, R0, 0x58 ;  /* 0x0000005800457836 */ /* 0x000fc60000000000 */
[----:B------:R-:W-:Y:S01]  /*27520*/  ISETP.LT.AND P2, PT, R68, UR6, !P0 ;  /* 0x0000000644007c0c */ /* 0x000fe2000c741270 */
        /* <DEDUP_REMOVED lines=9> */
[----:B----4-:R-:W2:Y:S01]  /*275c0*/  LDL.LU R73, [R1+0x158] ;  /* 0x0001580001497983 */ /* 0x010ea20000300800 */
[----:B---3--:R-:W-:Y:S01]  /*275d0*/  ISETP.LT.AND P5, PT, R70, UR4, !P0 ;  /* 0x0000000446007c0c */ /* 0x008fe2000c7a1270 */
[----:B------:R-:W3:Y:S01]  /*275e0*/  LDCU UR4, c[0x0][0x39c] ;  /* 0x00007380ff0477ac */ /* 0x000ee20008000800 */
        /* <DEDUP_REMOVED lines=9> */
[----:B--2---:R-:W-:Y:S01]  /*27680*/  F2FP.SATFINITE.E5M2.F32.PACK_AB_MERGE_C R74, R74, R73, RZ ;  /* 0x000000494a4a723e */ /* 0x004fe200048060ff */
[----:B------:R-:W-:-:S05]  /*27690*/  VIADD R73, R0, 0x5a ;  /* 0x0000005a00497836 */ /* 0x000fca0000000000 */
[----:B---3--:R-:W-:Y:S01]  /*276a0*/  ISETP.LT.AND P4, PT, R73, UR4, !P0 ;  /* 0x0000000449007c0c */ /* 0x008fe2000c781270 */
        /* <DEDUP_REMOVED lines=194> */
[----:B----4-:R-:W-:-:S04]  /*282d0*/  F2FP.SATFINITE.E5M2.F32.PACK_AB_MERGE_C R74, R75, R73, RZ ;  /* 0x000000494b4a723e */ /* 0x010fc800048060ff */
[----:B------:R-:W-:Y:S01]  /*282e0*/  PRMT R75, R74, 0x9910, RZ ;  /* 0x000099104a4b7816 */ /* 0x000fe200000000ff */
[----:B------:R2:W-:Y:S01]  /*282f0*/  @P1 STG.E.U8 desc[UR14][R70.64], R74 ;  /* 0x0000004a46001986 */ /* 0x0005e2000c10110e */
[----:B------:R-:W-:Y:S02]  /*28300*/  VIADD R73, R0, 0x6f ;  /* 0x0000006f00497836 */ /* 0x000fe40000000000 */
[----:B--2---:R-:W-:Y:S01]  /*28310*/  SHF.R.S32.HI R74, RZ, 0x8, R75 ;  /* 0x00000008ff4a7819 */ /* 0x004fe2000001144b */
[----:B------:R-:W-:Y:S02]  /*28320*/  VIADD R71, R72, UR5 ;  /* 0x0000000548477c36 */ /* 0x000fe40008000000 */
[----:B------:R-:W-:Y:S02]  /*28330*/  VIADD R70, R0, 0x70 ;  /* 0x0000007000467836 */ /* 0x000fe40000000000 */
[----:B------:R2:W-:Y:S01]  /*28340*/  @P5 STG.E.U8 desc[UR14][R68.64], R74 ;  /* 0x0000004a44005986 */ /* 0x0005e2000c10110e */
[----:B---3--:R-:W-:Y:S01]  /*28350*/  ISETP.LT.AND P1, PT, R73, UR4, !P0 ;  /* 0x0000000449007c0c */ /* 0x008fe2000c721270 */
[----:B------:R-:W3:Y:S01]  /*28360*/  LDCU UR4, c[0x0][0x39c] ;  /* 0x00007380ff0477ac */ /* 0x000ee20008000800 */
[----:B0-----:R-:W-:Y:S01]  /*28370*/  ISETP.LT.AND P3, PT, R70, UR6, !P0 ;  /* 0x0000000646007c0c */ /* 0x001fe2000c761270 */
[----:B------:R-:W-:Y:S01]  /*28380*/  VIADD R70, R0, 0x71 ;  /* 0x0000007100467836 */ /* 0x000fe20000000000 */
[----:B-----5:R-:W-:Y:S01]  /*28390*/  F2FP.SATFINITE.E5M2.F32.PACK_AB_MERGE_C R72, R76, R78, RZ ;  /* 0x0000004e4c48723e */ /* 0x020fe200048060ff */
[----:B------:R-:W0:Y:S01]  /*283a0*/  LDCU UR6, c[0x0][0x39c] ;  /* 0x00007380ff0677ac */ /* 0x000e220008000800 */
[----:B--2---:R-:W-:-:S04]  /*283b0*/  IADD3 R68, P5, PT, R71, R3, RZ ;  /* 0x0000000347447210 */ /* 0x004fc80007fbe0ff */
[CC--:B------:R-:W-:Y:S01]  /*283c0*/  LEA.HI.X.SX32 R69, R71.reuse, R2.reuse, 0x1, P5 ;  /* 0x0000000247457211 */ /* 0x0c0fe200028f0eff */
[----:B------:R-:W-:Y:S01]  /*283d0*/  VIADD R71, R71, UR5 ;  /* 0x0000000547477c36 */ /* 0x000fe20008000000 */
[----:B-1----:R-:W-:Y:S02]  /*283e0*/  ISETP.LT.AND P5, PT, R70, UR7, !P0 ;  /* 0x0000000746007c0c */ /* 0x002fe4000c7a1270 */
[----:B------:R-:W-:Y:S01]  /*283f0*/  F2FP.SATFINITE.E5M2.F32.PACK_AB_MERGE_C R74, R80, R77, RZ ;  /* 0x0000004d504a723e */ /* 0x000fe200048060ff */
[----:B------:R1:W-:Y:S01]  /*28400*/  @P4 STG.E.U8 desc[UR14][R68.64], R72 ;  /* 0x0000004844004986 */ /* 0x0003e2000c10110e */
[----:B------:R-:W-:Y:S01]  /*28410*/  PRMT R75, R72, 0x9910, RZ ;  /* 0x00009910484b7816 */ /* 0x000fe200000000ff */
[----:B------:R-:W-:Y:S01]  /*28420*/  VIADD R73, R0, 0x72 ;  /* 0x0000007200497836 */ /* 0x000fe20000000000 */
[C---:B------:R-:W-:Y:S01]  /*28430*/  IADD3 R70, P4, PT, R71.reuse, R3, RZ ;  /* 0x0000000347467210 */ /* 0x040fe20007f9e0ff */
[----:B------:R-:W2:Y:S01]  /*28440*/  LDCU UR7, c[0x0][0x39c] ;  /* 0x00007380ff0777ac */ /* 0x000ea20008000800 */
[----:B------:R-:W-:Y:S01]  /*28450*/  SHF.R.S32.HI R75, RZ, 0x8, R75 ;  /* 0x00000008ff4b7819 */ /* 0x000fe2000001144b */
[C---:B-1----:R-:W-:Y:S01]  /*28460*/  VIADD R72, R71.reuse, UR5 ;  /* 0x0000000547487c36 */ /* 0x042fe20008000000 */
[----:B------:R-:W-:-:S04]  /*28470*/  LEA.HI.X.SX32 R71, R71, R2, 0x1, P4 ;  /* 0x0000000247477211 */ /* 0x000fc800020f0eff */
[C---:B------:R-:W-:Y:S01]  /*28480*/  IADD3 R68, P4, PT, R72.reuse, R3, RZ ;  /* 0x0000000348447210 */ /* 0x040fe20007f9e0ff */
[----:B------:R1:W-:Y:S03]  /*28490*/  @P2 STG.E.U8 desc[UR14][R70.64], R75 ;  /* 0x0000004b46002986 */ /* 0x0003e6000c10110e */
[----:B------:R-:W-:Y:S02]  /*284a0*/  LEA.HI.X.SX32 R69, R72, R2, 0x1, P4 ;  /* 0x0000000248457211 */ /* 0x000fe400020f0eff */
[----:B---3--:R-:W-:Y:S01]  /*284b0*/  ISETP.LT.AND P2, PT, R73, UR4, !P0 ;  /* 0x0000000449007c0c */ /* 0x008fe2000c741270 */
[----:B------:R-:W3:Y:S01]  /*284c0*/  LDCU UR4, c[0x0][0x39c] ;  /* 0x00007380ff0477ac */ /* 0x000ee20008000800 */
[----:B-1----:R-:W-:Y:S01]  /*284d0*/  PRMT R70, R74, 0x9910, RZ ;  /* 0x000099104a467816 */ /* 0x002fe200000000ff */
[----:B------:R-:W-:Y:S01]  /*284e0*/  VIADD R71, R72, UR5 ;  /* 0x0000000548477c36 */ /* 0x000fe20008000000 */
[----:B------:R1:W-:Y:S03]  /*284f0*/  @P6 STG.E.U8 desc[UR14][R68.64], R74 ;  /* 0x0000004a44006986 */ /* 0x0003e6000c10110e */
[----:B------:R-:W-:-:S02]  /*28500*/  IMAD.MOV.U32 R72, RZ, RZ, R70 ;  /* 0x000000ffff487224 */ /* 0x000fc400078e0046 */
[----:B------:R-:W-:-:S03]  /*28510*/  VIADD R70, R0, 0x73 ;  /* 0x0000007300467836 */ /* 0x000fc60000000000 */
[----:B------:R-:W-:Y:S02]  /*28520*/  SHF.R.S32.HI R72, RZ, 0x8, R72 ;  /* 0x00000008ff487819 */ /* 0x000fe40000011448 */
[----:B-1----:R-:W-:-:S04]  /*28530*/  IADD3 R68, P4, PT, R71, R3, RZ ;  /* 0x0000000347447210 */ /* 0x002fc80007f9e0ff */
[CC--:B------:R-:W-:Y:S01]  /*28540*/  LEA.HI.X.SX32 R69, R71.reuse, R2.reuse, 0x1, P4 ;  /* 0x0000000247457211 */ /* 0x0c0fe200020f0eff */
[----:B------:R-:W-:Y:S01]  /*28550*/  VIADD R71, R71, UR5 ;  /* 0x0000000547477c36 */ /* 0x000fe20008000000 */
[----:B0-----:R-:W-:Y:S01]  /*28560*/  ISETP.LT.AND P4, PT, R70, UR6, !P0 ;  /* 0x0000000646007c0c */ /* 0x001fe2000c781270 */
[----:B------:R-:W0:Y:S02]  /*28570*/  LDCU UR6, c[0x0][0x39c] ;  /* 0x00007380ff0677ac */ /* 0x000e240008000800 */
[----:B------:R1:W-:Y:S01]  /*28580*/  @P1 STG.E.U8 desc[UR14][R68.64], R72 ;  /* 0x0000004844001986 */ /* 0x0003e2000c10110e */
[----:B------:R-:W-:Y:S02]  /*28590*/  IADD3 R70, P1, PT, R71, R3, RZ ;  /* 0x0000000347467210 */ /* 0x000fe40007f3e0ff */
[----:B------:R-:W-:Y:S01]  /*285a0*/  F2FP.SATFINITE.E5M2.F32.PACK_AB_MERGE_C R73, R81, R79, RZ ;  /* 0x0000004f5149723e */ /* 0x000fe200048060ff */
[C---:B-1----:R-:W-:Y:S02]  /*285b0*/  VIADD R68, R0.reuse, 0x74 ;  /* 0x0000007400447836 */ /* 0x042fe40000000000 */
[C---:B------:R-:W-:Y:S01]  /*285c0*/  VIADD R72, R71.reuse, UR5 ;  /* 0x0000000547487c36 */ /* 0x040fe20008000000 */
[----:B------:R-:W-:Y:S01]  /*285d0*/  LEA.HI.X.SX32 R71, R71, R2, 0x1, P1 ;  /* 0x0000000247477211 */ /* 0x000fe200008f0eff */
[----:B------:R-:W-:Y:S01]  /*285e0*/  VIADD R69, R0, 0x75 ;  /* 0x0000007500457836 */ /* 0x000fe20000000000 */
[----:B---3--:R-:W-:Y:S01]  /*285f0*/  ISETP.LT.AND P1, PT, R68, UR4, !P0 ;  /* 0x0000000444007c0c */ /* 0x008fe2000c721270 */
[----:B------:R-:W1:Y:S01]  /*28600*/  LDCU UR4, c[0x0][0x39c] ;  /* 0x00007380ff0477ac */ /* 0x000e620008000800 */
[----:B------:R-:W-:-:S02]  /*28610*/  PRMT R74, R73, 0x9910, RZ ;  /* 0x00009910494a7816 */ /* 0x000fc400000000ff */
[CC--:B------:R-:W-:Y:S01]  /*28620*/  IADD3 R68, P6, PT, R72.reuse, R3.reuse, RZ ;  /* 0x0000000348447210 */ /* 0x0c0fe20007fde0ff */
[----:B------:R3:W-:Y:S01]  /*28630*/  @P3 STG.E.U8 desc[UR14][R70.64], R73 ;  /* 0x0000004946003986 */ /* 0x0007e2000c10110e */
[----:B--2---:R-:W-:Y:S01]  /*28640*/  ISETP.LT.AND P3, PT, R69, UR7, !P0 ;  /* 0x0000000745007c0c */ /* 0x004fe2000c761270 */
[----:B------:R-:W2:Y:S01]  /*28650*/  LDCU UR7, c[0x0][0x39c] ;  /* 0x00007380ff0777ac */ /* 0x000ea20008000800 */
[C---:B------:R-:W-:Y:S02]  /*28660*/  LEA.HI.X.SX32 R69, R72.reuse, R2, 0x1, P6 ;  /* 0x0000000248457211 */ /* 0x040fe400030f0eff */
[----:B---3--:R-:W-:Y:S01]  /*28670*/  SHF.R.S32.HI R73, RZ, 0x8, R74 ;  /* 0x00000008ff497819 */ /* 0x008fe2000001144a */
[----:B------:R-:W-:Y:S02]  /*28680*/  VIADD R71, R72, UR5 ;  /* 0x0000000548477c36 */ /* 0x000fe40008000000 */
[----:B------:R-:W-:Y:S02]  /*28690*/  VIADD R70, R0, 0x76 ;  /* 0x0000007600467836 */ /* 0x000fe40000000000 */
[----:B------:R3:W-:Y:S03]  /*286a0*/  @P5 STG.E.U8 desc[UR14][R68.64], R73 ;  /* 0x0000004944005986 */ /* 0x0007e6000c10110e */
[----:B0-----:R-:W-:Y:S01]  /*286b0*/  ISETP.LT.AND P5, PT, R70, UR6, !P0 ;  /* 0x0000000646007c0c */ /* 0x001fe2000c7a1270 */
[----:B------:R-:W-:Y:S01]  /*286c0*/  VIADD R72, R0, 0x77 ;  /* 0x0000007700487836 */ /* 0x000fe20000000000 */
[----:B------:R-:W-:Y:S01]  /*286d0*/  F2FP.SATFINITE.E5M2.F32.PACK_AB_MERGE_C R70, R84, R82, RZ ;  /* 0x000000525446723e */ /* 0x000fe200048060ff */
[----:B------:R-:W0:Y:S01]  /*286e0*/  LDCU UR6, c[0x0][0x39c] ;  /* 0x00007380ff0677ac */ /* 0x000e220008000800 */
[----:B---3--:R-:W-:-:S04]  /*286f0*/  IADD3 R68, P6, PT, R71, R3, RZ ;  /* 0x0000000347447210 */ /* 0x008fc80007fde0ff */
[C---:B------:R-:W-:Y:S01]  /*28700*/  LEA.HI.X.SX32 R69, R71.reuse, R2, 0x1, P6 ;  /* 0x0000000247457211 */ /* 0x040fe200030f0eff */
[----:B------:R-:W-:Y:S01]  /*28710*/  VIADD R71, R71, UR5 ;  /* 0x0000000547477c36 */ /* 0x000fe20008000000 */
[----:B------:R-:W-:-:S03]  /*28720*/  PRMT R74, R70, 0x9910, RZ ;  /* 0x00009910464a7816 */ /* 0x000fc600000000ff */
[----:B------:R3:W-:Y:S01]  /*28730*/  @P2 STG.E.U8 desc[UR14][R68.64], R70 ;  /* 0x0000004644002986 */ /* 0x0007e2000c10110e */
[----:B-1----:R-:W-:Y:S01]  /*28740*/  ISETP.LT.AND P2, PT, R72, UR4, !P0 ;  /* 0x0000000448007c0c */ /* 0x002fe2000c741270 */
[C---:B------:R-:W-:Y:S01]  /*28750*/  VIADD R72, R71.reuse, UR5 ;  /* 0x0000000547487c36 */ /* 0x040fe20008000000 */
[----:B------:R-:W-:Y:S01]  /*28760*/  SHF.R.S32.HI R74, RZ, 0x8, R74 ;  /* 0x00000008ff4a7819 */ /* 0x000fe2000001144a */
[----:B------:R-:W1:Y:S01]  /*28770*/  LDCU UR4, c[0x0][0x39c] ;  /* 0x00007380ff0477ac */ /* 0x000e620008000800 */
[----:B---3--:R-:W-:-:S04]  /*28780*/  IADD3 R70, P6, PT, R71, R3, RZ ;  /* 0x0000000347467210 */ /* 0x008fc80007fde0ff */
[----:B------:R-:W-:-:S05]  /*28790*/  LEA.HI.X.SX32 R71, R71, R2, 0x1, P6 ;  /* 0x0000000247477211 */ /* 0x000fca00030f0eff */
[----:B------:R3:W-:Y:S02]  /*287a0*/  @P4 STG.E.U8 desc[UR14][R70.64], R74 ;  /* 0x0000004a46004986 */ /* 0x0007e4000c10110e */
[----:B---3--:R-:W-:Y:S02]  /*287b0*/  F2FP.SATFINITE.E5M2.F32.PACK_AB_MERGE_C R74, R88, R86, RZ ;  /* 0x00000056584a723e */ /* 0x008fe400048060ff */
[----:B------:R-:W3:Y:S04]  /*287c0*/  LDL.LU R86, [R1+0x1e0] ;  /* 0x0001e00001567983 */ /* 0x000ee80000300800 */
[----:B------:R-:W3:Y:S01]  /*287d0*/  LDL.LU R88, [R1+0x1e4] ;  /* 0x0001e40001587983 */ /* 0x000ee20000300800 */
[----:B------:R-:W-:Y:S01]  /*287e0*/  VIADD R69, R0, 0x78 ;  /* 0x0000007800457836 */ /* 0x000fe20000000000 */
[----:B------:R-:W-:-:S02]  /*287f0*/  IADD3 R68, P6, PT, R72, R3, RZ ;  /* 0x0000000348447210 */ /* 0x000fc40007fde0ff */
[----:B------:R-:W-:Y:S01]  /*28800*/  F2FP.SATFINITE.E5M2.F32.PACK_AB_MERGE_C R70, R83, R85, RZ ;  /* 0x000000555346723e */ /* 0x000fe200048060ff */
[----:B------:R-:W-:Y:S01]  /*28810*/  VIADD R71, R72, UR5 ;  /* 0x0000000548477c36 */ /* 0x000fe20008000000 */
[----:B--2---:R-:W-:Y:S01]  /*28820*/  ISETP.LT.AND P4, PT, R69, UR7, !P0 ;  /* 0x0000000745007c0c */ /* 0x004fe2000c781270 */
[----:B------:R-:W-:Y:S01]  /*28830*/  VIADD R73, R0, 0x79 ;  /* 0x0000007900497836 */ /* 0x000fe20000000000 */
[----:B------:R-:W-:Y:S01]  /*28840*/  LEA.HI.X.SX32 R69, R72, R2, 0x1, P6 ;  /* 0x0000000248457211 */ /* 0x000fe200030f0eff */
[----:B------:R-:W2:Y:S01]  /*28850*/  LDCU UR7, c[0x0][0x39c] ;  /* 0x00007380ff0777ac */ /* 0x000ea20008000800 */
[----:B------:R-:W-:-:S03]  /*28860*/  PRMT R72, R70, 0x9910, RZ ;  /* 0x0000991046487816 */ /* 0x000fc600000000ff */
[----:B------:R4:W-:Y:S01]  /*28870*/  @P1 STG.E.U8 desc[UR14][R68.64], R70 ;  /* 0x0000004644001986 */ /* 0x0009e2000c10110e */
[----:B0-----:R-:W-:Y:S01]  /*28880*/  ISETP.LT.AND P6, PT, R73, UR6, !P0 ;  /* 0x0000000649007c0c */ /* 0x001fe2000c7c1270 */
[----:B------:R-:W0:Y:S01]  /*28890*/  LDCU UR6, c[0x0][0x39c] ;  /* 0x00007380ff0677ac */ /* 0x000e220008000800 */
[----:B------:R-:W-:Y:S02]  /*288a0*/  VIADD R73, R0, 0x7a ;  /* 0x0000007a00497836 */ /* 0x000fe40000000000 */
[----:B----4-:R-:W-:Y:S01]  /*288b0*/  IMAD.MOV.U32 R69, RZ, RZ, R72 ;  /* 0x000000ffff457224 */ /* 0x010fe200078e0048 */
[C---:B------:R-:W-:Y:S01]  /*288c0*/  IADD3 R70, P1, PT, R71.reuse, R3, RZ ;  /* 0x0000000347467210 */ /* 0x040fe20007f3e0ff */
[----:B------:R-:W-:-:S03]  /*288d0*/  VIADD R72, R71, UR5 ;  /* 0x0000000547487c36 */ /* 0x000fc60008000000 */
[----:B------:R-:W-:Y:S02]  /*288e0*/  LEA.HI.X.SX32 R71, R71, R2, 0x1, P1 ;  /* 0x0000000247477211 */ /* 0x000fe400008f0eff */
[----:B------:R-:W-:Y:S02]  /*288f0*/  SHF.R.S32.HI R69, RZ, 0x8, R69 ;  /* 0x00000008ff457819 */ /* 0x000fe40000011445 */
[----:B------:R-:W-:-:S03]  /*28900*/  IADD3 R68, P1, PT, R72, R3, RZ ;  /* 0x0000000348447210 */ /* 0x000fc60007f3e0ff */
[----:B------:R4:W-:Y:S02]  /*28910*/  @P3 STG.E.U8 desc[UR14][R70.64], R69 ;  /* 0x0000004546003986 */ /* 0x0009e4000c10110e */
[C---:B----4-:R-:W-:Y:S01]  /*28920*/  LEA.HI.X.SX32 R69, R72.reuse, R2, 0x1, P1 ;  /* 0x0000000248457211 */ /* 0x050fe200008f0eff */
[----:B------:R-:W-:Y:S01]  /*28930*/  VIADD R71, R72, UR5 ;  /* 0x0000000548477c36 */ /* 0x000fe20008000000 */
[----:B-1----:R-:W-:Y:S01]  /*28940*/  ISETP.LT.AND P1, PT, R73, UR4, !P0 ;  /* 0x0000000449007c0c */ /* 0x002fe2000c721270 */
[----:B------:R-:W1:Y:S01]  /*28950*/  LDCU UR4, c[0x0][0x39c] ;  /* 0x00007380ff0477ac */ /* 0x000e620008000800 */
[----:B------:R-:W-:Y:S01]  /*28960*/  PRMT R73, R74, 0x9910, RZ ;  /* 0x000099104a497816 */ /* 0x000fe200000000ff */
[----:B------:R4:W-:Y:S01]  /*28970*/  @P5 STG.E.U8 desc[UR14][R68.64], R74 ;  /* 0x0000004a44005986 */ /* 0x0009e2000c10110e */
[C---:B------:R-:W-:Y:S01]  /*28980*/  IADD3 R70, P3, PT, R71.reuse, R3, RZ ;  /* 0x0000000347467210 */ /* 0x040fe20007f7e0ff */
[----:B------:R-:W-:Y:S01]  /*28990*/  VIADD R72, R71, UR5 ;  /* 0x0000000547487c36 */ /* 0x000fe20008000000 */
[----:B------:R-:W-:-:S02]  /*289a0*/  SHF.R.S32.HI R73, RZ, 0x8, R73 ;  /* 0x00000008ff497819 */ /* 0x000fc40000011449 */
[----:B------:R-:W-:Y:S01]  /*289b0*/  LEA.HI.X.SX32 R71, R71, R2, 0x1, P3 ;  /* 0x0000000247477211 */ /* 0x000fe200018f0eff */
[C---:B----4-:R-:W-:Y:S02]  /*289c0*/  VIADD R68, R0.reuse, 0x7b ;  /* 0x0000007b00447836 */ /* 0x050fe40000000000 */
[----:B------:R-:W-:-:S03]  /*289d0*/  VIADD R69, R0, 0x7c ;  /* 0x0000007c00457836 */ /* 0x000fc60000000000 */
[----:B0-----:R-:W-:Y:S01]  /*289e0*/  ISETP.LT.AND P3, PT, R68, UR6, !P0 ;  /* 0x0000000644007c0c */ /* 0x001fe2000c761270 */
[----:B------:R0:W-:Y:S01]  /*289f0*/  @P2 STG.E.U8 desc[UR14][R70.64], R73 ;  /* 0x0000004946002986 */ /* 0x0001e2000c10110e */
[C---:B------:R-:W-:Y:S01]  /*28a00*/  IADD3 R68, P5, PT, R72.reuse, R3, RZ ;  /* 0x0000000348447210 */ /* 0x040fe20007fbe0ff */
[----:B------:R-:W4:Y:S01]  /*28a10*/  LDCU UR6, c[0x0][0x39c] ;  /* 0x00007380ff0677ac */ /* 0x000f220008000800 */
[----:B--2---:R-:W-:Y:S02]  /*28a20*/  ISETP.LT.AND P2, PT, R69, UR7, !P0 ;  /* 0x0000000745007c0c */ /* 0x004fe4000c741270 */
[----:B------:R-:W-:Y:S01]  /*28a30*/  LEA.HI.X.SX32 R69, R72, R2, 0x1, P5 ;  /* 0x0000000248457211 */ /* 0x000fe200028f0eff */
[----:B------:R-:W2:Y:S01]  /*28a40*/  LDCU UR7, c[0x0][0x39c] ;  /* 0x00007380ff0777ac */ /* 0x000ea20008000800 */
[----:B0-----:R-:W-:Y:S02]  /*28a50*/  VIADD R70, R0, 0x7d ;  /* 0x0000007d00467836 */ /* 0x001fe40000000000 */
[----:B------:R-:W-:-:S03]  /*28a60*/  VIADD R71, R72, UR5 ;  /* 0x0000000548477c36 */ /* 0x000fc60008000000 */
[----:B-1----:R-:W-:Y:S01]  /*28a70*/  ISETP.LT.AND P5, PT, R70, UR4, !P0 ;  /* 0x0000000446007c0c */ /* 0x002fe2000c7a1270 */
[----:B------:R-:W-:Y:S01]  /*28a80*/  VIADD R72, R71, UR5 ;  /* 0x0000000547487c36 */ /* 0x000fe20008000000 */
[----:B------:R-:W0:Y:S01]  /*28a90*/  LDCU UR4, c[0x0][0x39c] ;  /* 0x00007380ff0477ac */ /* 0x000e220008000800 */
[----:B------:R-:W-:Y:S02]  /*28aa0*/  F2FP.SATFINITE.E5M2.F32.PACK_AB_MERGE_C R74, R87, R89, RZ ;  /* 0x00000059574a723e */ /* 0x000fe400048060ff */
[----:B---3--:R-:W-:-:S05]  /*28ab0*/  F2FP.SATFINITE.E5M2.F32.PACK_AB_MERGE_C R73, R88, R86, RZ ;  /* 0x000000565849723e */ /* 0x008fca00048060ff */
[----:B------:R1:W-:Y:S01]  /*28ac0*/  @P4 STG.E.U8 desc[UR14][R68.64], R73 ;  /* 0x0000004944004986 */ /* 0x0003e2000c10110e */
[-C--:B------:R-:W-:Y:S02]  /*28ad0*/  IADD3 R70, P4, PT, R71, R3.reuse, RZ ;  /* 0x0000000347467210 */ /* 0x080fe40007f9e0ff */
[----:B------:R-:W-:Y:S02]  /*28ae0*/  PRMT R75, R73, 0x9910, RZ ;  /* 0x00009910494b7816 */ /* 0x000fe400000000ff */
[----:B------:R-:W-:Y:S02]  /*28af0*/  LEA.HI.X.SX32 R71, R71, R2, 0x1, P4 ;  /* 0x0000000247477211 */ /* 0x000fe400020f0eff */
[----:B------:R-:W-:Y:S02]  /*28b00*/  SHF.R.S32.HI R75, RZ, 0x8, R75 ;  /* 0x00000008ff4b7819 */ /* 0x000fe4000001144b */
[----:B-1----:R-:W-:-:S03]  /*28b10*/  IADD3 R68, P4, PT, R72, R3, RZ ;  /* 0x0000000348447210 */ /* 0x002fc60007f9e0ff */
[----:B------:R1:W-:Y:S01]  /*28b20*/  @P6 STG.E.U8 desc[UR14][R70.64], R75 ;  /* 0x0000004b46006986 */ /* 0x0003e2000c10110e */
[----:B------:R-:W-:-:S05]  /*28b30*/  LEA.HI.X.SX32 R69, R72, R2, 0x1, P4 ;  /* 0x0000000248457211 */ /* 0x000fca00020f0eff */
[----:B------:R3:W-:Y:S01]  /*28b40*/  @P1 STG.E.U8 desc[UR14][R68.64], R74 ;  /* 0x0000004a44001986 */ /* 0x0007e2000c10110e */
[----:B-1----:R-:W-:Y:S01]  /*28b50*/  VIADD R70, R72, UR5 ;  /* 0x0000000548467c36 */ /* 0x002fe20008000000 */
[----:B------:R-:W-:Y:S01]  /*28b60*/  PRMT R72, R74, 0x9910, RZ ;  /* 0x000099104a487816 */ /* 0x000fe200000000ff */
[C---:B------:R-:W-:Y:S02]  /*28b70*/  VIADD R71, R0.reuse, 0x80 ;  /* 0x0000008000477836 */ /* 0x040fe40000000000 */
[----:B---3--:R-:W-:Y:S01]  /*28b80*/  VIADD R69, R0, 0x7f ;  /* 0x0000007f00457836 */ /* 0x008fe20000000000 */
[----:B------:R-:W-:Y:S01]  /*28b90*/  IADD3 R68, P6, PT, R70, R3, RZ ;  /* 0x0000000346447210 */ /* 0x000fe20007fde0ff */
[----:B------:R-:W-:Y:S01]  /*28ba0*/  VIADD R73, R0, 0x7e ;  /* 0x0000007e00497836 */ /* 0x000fe20000000000 */
[----:B------:R-:W-:Y:S02]  /*28bb0*/  SHF.R.S32.HI R72, RZ, 0x8, R72 ;  /* 0x00000008ff487819 */ /* 0x000fe40000011448 */
[----:B----4-:R-:W-:Y:S01]  /*28bc0*/  ISETP.LT.AND P1, PT, R69, UR6, !P0 ;  /* 0x0000000645007c0c */ /* 0x010fe2000c721270 */
[----:B------:R-:W1:Y:S01]  /*28bd0*/  LDCU UR6, c[0x0][0x39c] ;  /* 0x00007380ff0677ac */ /* 0x000e620008000800 */
[----:B------:R-:W-:-:S02]  /*28be0*/  LEA.HI.X.SX32 R69, R70, R2, 0x1, P6 ;  /* 0x0000000246457211 */ /* 0x000fc400030f0eff */
[----:B--2---:R-:W-:Y:S01]  /*28bf0*/  ISETP.LT.AND P6, PT, R71, UR7, !P0 ;  /* 0x0000000747007c0c */ /* 0x004fe2000c7c1270 */
[----:B------:R-:W-:Y:S01]  /*28c00*/  VIADD R71, R70, UR5 ;  /* 0x0000000546477c36 */ /* 0x000fe20008000000 */
[----:B0-----:R-:W-:Y:S01]  /*28c10*/  ISETP.LT.AND P4, PT, R73, UR4, !P0 ;  /* 0x0000000449007c0c */ /* 0x001fe2000c781270 */
[----:B------:R-:W0:Y:S01]  /*28c20*/  LDCU UR4, c[0x0][0x39c] ;  /* 0x00007380ff0477ac */ /* 0x000e220008000800 */
[----:B------:R2:W-:Y:S02]  /*28c30*/  @P3 STG.E.U8 desc[UR14][R68.64], R72 ;  /* 0x0000004844003986 */ /* 0x0005e4000c10110e */
[C---:B------:R-:W-:Y:S01]  /*28c40*/  IADD3 R70, P3, PT, R71.reuse, R3, RZ ;  /* 0x0000000347467210 */ /* 0x040fe20007f7e0ff */
[----:B------:R-:W3:Y:S01]  /*28c50*/  LDCU UR7, c[0x0][0x39c] ;  /* 0x00007380ff0777ac */ /* 0x000ee20008000800 */
[----:B------:R-:W-:Y:S01]  /*28c60*/  F2FP.SATFINITE.E5M2.F32.PACK_AB_MERGE_C R74, R92, R90, RZ ;  /* 0x0000005a5c4a723e */ /* 0x000fe200048060ff */
[C---:B--2---:R-:W-:Y:S01]  /*28c70*/  VIADD R72, R71.reuse, UR5 ;  /* 0x0000000547487c36 */ /* 0x044fe20008000000 */
[----:B------:R-:W-:-:S02]  /*28c80*/  LEA.HI.X.SX32 R71, R71, R2, 0x1, P3 ;  /* 0x0000000247477211 */ /* 0x000fc400018f0eff */
[----:B------:R-:W-:Y:S02]  /*28c90*/  PRMT R75, R74, 0x9910, RZ ;  /* 0x000099104a4b7816 */ /* 0x000fe400000000ff */
[----:B------:R-:W-:Y:S01]  /*28ca0*/  IADD3 R68, P3, PT, R72, R3, RZ ;  /* 0x0000000348447210 */ /* 0x000fe20007f7e0ff */
[----:B------:R2:W-:Y:S01]  /*28cb0*/  @P2 STG.E.U8 desc[UR14][R70.64], R74 ;  /* 0x0000004a46002986 */ /* 0x0005e2000c10110e */
[----:B------:R-:W-:Y:S02]  /*28cc0*/  VIADD R73, R0, 0x81 ;  /* 0x0000008100497836 */ /* 0x000fe40000000000 */
[----:B------:R-:W-:-:S03]  /*28cd0*/  LEA.HI.X.SX32 R69, R72, R2, 0x1, P3 ;  /* 0x0000000248457211 */ /* 0x000fc600018f0eff */
[----:B0-----:R-:W-:Y:S01]  /*28ce0*/  ISETP.LT.AND P2, PT, R73, UR4, !P0 ;  /* 0x0000000449007c0c */ /* 0x001fe2000c741270 */
[----:B------:R-:W0:Y:S01]  /*28cf0*/  LDCU UR4, c[0x0][0x39c] ;  /* 0x00007380ff0477ac */ /* 0x000e220008000800 */
[----:B--2---:R-:W-:-:S05]  /*28d00*/  SHF.R.S32.HI R74, RZ, 0x8, R75 ;  /* 0x00000008ff4a7819 */ /* 0x004fca000001144b */
[----:B------:R2:W-:Y:S04]  /*28d10*/  @P5 STG.E.U8 desc[UR14][R68.64], R74 ;  /* 0x0000004a44005986 */ /* 0x0005e8000c10110e */
[----:B--2---:R-:W2:Y:S04]  /*28d20*/  LDL.LU R74, [R1] ;  /* 0x00000000014a7983 */ /* 0x004ea80000300800 */
[----:B------:R-:W2:Y:S01]  /*28d30*/  LDL.LU R73, [R1+0x4] ;  /* 0x0000040001497983 */ /* 0x000ea20000300800 */
[----:B------:R-:W-:Y:S02]  /*28d40*/  VIADD R71, R72, UR5 ;  /* 0x0000000548477c36 */ /* 0x000fe40008000000 */
[----:B------:R-:W-:Y:S01]  /*28d50*/  VIADD R70, R0, 0x82 ;  /* 0x0000008200467836 */ /* 0x000fe20000000000 */
[----:B------:R-:W4:Y:S02]  /*28d60*/  LDL.LU R77, [R1+0xac] ;  /* 0x0000ac00014d7983 */ /* 0x000f240000300800 */
[----:B------:R-:W-:-:S02]  /*28d70*/  IADD3 R68, P5, PT, R71, R3, RZ ;  /* 0x0000000347447210 */ /* 0x000fc40007fbe0ff */
[----:B-1----:R-:W-:Y:S01]  /*28d80*/  ISETP.LT.AND P3, PT, R70, UR6, !P0 ;  /* 0x0000000646007c0c */ /* 0x002fe2000c761270 */
[----:B------:R-:W-:Y:S01]  /*28d90*/  VIADD R70, R0, 0x83 ;  /* 0x0000008300467836 */ /* 0x000fe20000000000 */
[----:B------:R-:W-:Y:S01]  /*28da0*/  F2FP.SATFINITE.E5M2.F32.PACK_AB_MERGE_C R72, R91, R93, RZ ;  /* 0x0000005d5b48723e */ /* 0x000fe200048060ff */
[----:B------:R-:W5:Y:S01]  /*28db0*/  LDL.LU R76, [R1+0xb0] ;  /* 0x0000b000014c7983 */ /* 0x000f620000300800 */
[C---:B------:R-:W-:Y:S01]  /*28dc0*/  LEA.HI.X.SX32 R69, R71.reuse, R2, 0x1, P5 ;  /* 0x0000000247457211 */ /* 0x040fe200028f0eff */
[----:B------:R-:W-:Y:S01]  /*28dd0*/  VIADD R71, R71, UR5 ;  /* 0x0000000547477c36 */ /* 0x000fe20008000000 */
[----:B------:R-:W1:Y:S01]  /*28de0*/  LDCU UR6, c[0x0][0x39c] ;  /* 0x00007380ff0677ac */ /* 0x000e620008000800 */
[----:B------:R-:W5:Y:S01]  /*28df0*/  LDL.LU R79, [R1+0xb4] ;  /* 0x0000b400014f7983 */ /* 0x000f620000300800 */
[----:B---3--:R-:W-:Y:S02]  /*28e00*/  ISETP.LT.AND P5, PT, R70, UR7, !P0 ;  /* 0x0000000746007c0c */ /* 0x008fe4000c7a1270 */
[----:B------:R-:W-:Y:S01]  /*28e10*/  PRMT R75, R72, 0x9910, RZ ;  /* 0x00009910484b7816 */ /* 0x000fe200000000ff */
[----:B------:R-:W3:Y:S01]  /*28e20*/  LDL.LU R81, [R1+0xc4] ;  /* 0x0000c40001517983 */ /* 0x000ee20000300800 */
[----:B------:R-:W0:Y:S03]  /*28e30*/  LDCU UR7, c[0x0][0x39c] ;  /* 0x00007380ff0777ac */ /* 0x000e260008000800 */
[----:B------:R-:W3:Y:S04]  /*28e40*/  LDL.LU R78, [R1+0xc8] ;  /* 0x0000c800014e7983 */ /* 0x000ee80000300800 */
[----:B------:R0:W-:Y:S01]  /*28e50*/  @P4 STG.E.U8 desc[UR14][R68.64], R72 ;  /* 0x0000004844004986 */ /* 0x0001e2000c10110e */
[----:B------:R-:W-:-:S03]  /*28e60*/  IADD3 R70, P4, PT, R71, R3, RZ ;  /* 0x0000000347467210 */ /* 0x000fc60007f9e0ff */
[----:B------:R-:W3:Y:S04]  /*28e70*/  LDL.LU R80, [R1+0xcc] ;  /* 0x0000cc0001507983 */ /* 0x000ee80000300800 */
[----:B------:R-:W3:Y:S01]  /*28e80*/  LDL.LU R82, [R1+0xd0] ;  /* 0x0000d00001527983 */ /* 0x000ee20000300800 */
[----:B0-----:R-:W-:-:S03]  /*28e90*/  VIADD R72, R71, UR5 ;  /* 0x0000000547487c36 */ /* 0x001fc60008000000 */
[----:B------:R-:W3:Y:S01]  /*28ea0*/  LDL.LU R84, [R1+0xd4] ;  /* 0x0000d40001547983 */ /* 0x000ee20000300800 */
[----:B------:R-:W-:-:S03]  /*28eb0*/  LEA.HI.X.SX32 R71, R71, R2, 0x1, P4 ;  /* 0x0000000247477211 */ /* 0x000fc600020f0eff */
[----:B------:R-:W3:Y:S01]  /*28ec0*/  LDL.LU R85, [R1+0xd8] ;  /* 0x0000d80001557983 */ /* 0x000ee20000300800 */
[----:B------:R-:W-:-:S03]  /*28ed0*/  IADD3 R68, P4, PT, R72, R3, RZ ;  /* 0x0000000348447210 */ /* 0x000fc60007f9e0ff */
[----:B------:R-:W3:Y:S01]  /*28ee0*/  LDL.LU R83, [R1+0xdc] ;  /* 0x0000dc0001537983 */ /* 0x000ee20000300800 */
[----:B------:R-:W-:-:S03]  /*28ef0*/  SHF.R.S32.HI R75, RZ, 0x8, R75 ;  /* 0x00000008ff4b7819 */ /* 0x000fc6000001144b */
[----:B------:R-:W3:Y:S01]  /*28f00*/  LDL.LU R86, [R1+0xe0] ;  /* 0x0000e00001567983 */ /* 0x000ee20000300800 */
[----:B------:R-:W-:-:S03]  /*28f10*/  LEA.HI.X.SX32 R69, R72, R2, 0x1, P4 ;  /* 0x0000000248457211 */ /* 0x000fc600020f0eff */
[----:B------:R-:W3:Y:S04]  /*28f20*/  LDL.LU R88, [R1+0xe4] ;  /* 0x0000e40001587983 */ /* 0x000ee80000300800 */
[----:B------:R-:W3:Y:S04]  /*28f30*/  LDL.LU R89, [R1+0xe8] ;  /* 0x0000e80001597983 */ /* 0x000ee80000300800 */
[----:B------:R-:W3:Y:S04]  /*28f40*/  LDL.LU R87, [R1+0xec] ;  /* 0x0000ec0001577983 */ /* 0x000ee80000300800 */
[----:B------:R-:W3:Y:S04]  /*28f50*/  LDL.LU R90, [R1+0xf0] ;  /* 0x0000f000015a7983 */ /* 0x000ee80000300800 */
[----:B------:R-:W3:Y:S04]  /*28f60*/  LDL.LU R92, [R1+0xf4] ;  /* 0x0000f400015c7983 */ /* 0x000ee80000300800 */
[----:B------:R-:W3:Y:S04]  /*28f70*/  LDL.LU R93, [R1+0xf8] ;  /* 0x0000f800015d7983 */ /* 0x000ee80000300800 */
[----:B------:R-:W3:Y:S04]  /*28f80*/  LDL.LU R91, [R1+0xfc] ;  /* 0x0000fc00015b7983 */ /* 0x000ee80000300800 */
[----:B------:R0:W-:Y:S04]  /*28f90*/  @P1 STG.E.U8 desc[UR14][R70.64], R75 ;  /* 0x0000004b46001986 */ /* 0x0001e8000c10110e */
[----:B0-----:R-:W3:Y:S01]  /*28fa0*/  LDL.LU R75, [R1+0x24] ;  /* 0x00002400014b7983 */ /* 0x001ee20000300800 */
[----:B--2---:R-:W-:Y:S01]  /*28fb0*/  F2FP.SATFINITE.E5M2.F32.PACK_AB_MERGE_C R74, R73, R74, RZ ;  /* 0x0000004a494a723e */ /* 0x004fe200048060ff */
[----:B------:R-:W-:-:S03]  /*28fc0*/  VIADD R73, R0, 0x84 ;  /* 0x0000008400497836 */ /* 0x000fc60000000000 */
[----:B------:R-:W-:Y:S01]  /*28fd0*/  PRMT R70, R74, 0x9910, RZ ;  /* 0x000099104a467816 */ /* 0x000fe200000000ff */
[----:B------:R0:W-:Y:S01]  /*28fe0*/  @P6 STG.E.U8 desc[UR14][R68.64], R74 ;  /* 0x0000004a44006986 */ /* 0x0001e2000c10110e */
[----:B------:R-:W-:Y:S01]  /*28ff0*/  ISETP.LT.AND P1, PT, R73, UR4, !P0 ;  /* 0x0000000449007c0c */ /* 0x000fe2000c721270 */
[----:B------:R-:W-:Y:S01]  /*29000*/  VIADD R71, R72, UR5 ;  /* 0x0000000548477c36 */ /* 0x000fe20008000000 */
[----:B------:R-:W2:Y:S01]  /*29010*/  LDCU UR4, c[0x0][0x39c] ;  /* 0x00007380ff0477ac */ /* 0x000ea20008000800 */
[----:B------:R-:W3:Y:S04]  /*29020*/  LDL.LU R73, [R1+0xc] ;  /* 0x00000c0001497983 */ /* 0x000ee80000300800 */
[----:B0-----:R-:W3:Y:S01]  /*29030*/  LDL.LU R74, [R1+0x8] ;  /* 0x00000800014a7983 */ /* 0x001ee20000300800 */
[----:B------:R-:W-:Y:S01]  /*29040*/  IMAD.MOV.U32 R72, RZ, RZ, R70 ;  /* 0x000000ffff487224 */ /* 0x000fe200078e0046 */
[----:B------:R-:W-:Y:S01]  /*29050*/  IADD3 R68, P4, PT, R71, R3, RZ ;  /* 0x0000000347447210 */ /* 0x000fe20007f9e0ff */
[----:B------:R-:W-:-:S03]  /*29060*/  VIADD R70, R0, 0x85 ;  /* 0x0000008500467836 */ /* 0x000fc60000000000 */
[CC--:B------:R-:W-:Y:S01]  /*29070*/  LEA.HI.X.SX32 R69, R71.reuse, R2.reuse, 0x1, P4 ;  /* 0x0000000247457211 */ /* 0x0c0fe200020f0eff */
[----:B------:R-:W-:Y:S01]  /*29080*/  VIADD R71, R71, UR5 ;  /* 0x0000000547477c36 */ /* 0x000fe20008000000 */
[----:B------:R-:W-:Y:S02]  /*29090*/  SHF.R.S32.HI R72, RZ, 0x8, R72 ;  /* 0x00000008ff487819 */ /* 0x000fe40000011448 */
[----:B-1----:R-:W-:Y:S01]  /*290a0*/  ISETP.LT.AND P4, PT, R70, UR6, !P0 ;  /* 0x0000000646007c0c */ /* 0x002fe2000c781270 */
[----:B------:R-:W0:Y:S02]  /*290b0*/  LDCU UR6, c[0x0][0x39c] ;  /* 0x00007380ff0677ac */ /* 0x000e240008000800 */
[----:B------:R1:W-:Y:S01]  /*290c0*/  @P2 STG.E.U8 desc[UR14][R68.64], R72 ;  /* 0x0000004844002986 */ /* 0x0003e2000c10110e */
[CC--:B------:R-:W-:Y:S01]  /*290d0*/  IADD3 R70, P2, PT, R71.reuse, R3.reuse, RZ ;  /* 0x0000000347467210 */ /* 0x0c0fe20007f5e0ff */
[C---:B-1----:R-:W-:Y:S02]  /*290e0*/  VIADD R68, R0.reuse, 0x86 ;  /* 0x0000008600447836 */ /* 0x042fe40000000000 */
[C---:B------:R-:W-:Y:S01]  /*290f0*/  VIADD R72, R71.reuse, UR5 ;  /* 0x0000000547487c36 */ /* 0x040fe20008000000 */
[----:B------:R-:W-:Y:S01]  /*29100*/  LEA.HI.X.SX32 R71, R71, R2, 0x1, P2 ;  /* 0x0000000247477211 */ /* 0x000fe200010f0eff */
[----:B------:R-:W-:Y:S01]  /*29110*/  VIADD R69, R0, 0x87 ;  /* 0x0000008700457836 */ /* 0x000fe20000000000 */
[----:B--2---:R-:W-:Y:S01]  /*29120*/  ISETP.LT.AND P2, PT, R68, UR4, !P0 ;  /* 0x0000000444007c0c */ /* 0x004fe2000c741270 */
[----:B------:R-:W1:Y:S01]  /*29130*/  LDCU UR4, c[0x0][0x39c] ;  /* 0x00007380ff0477ac */ /* 0x000e620008000800 */
[----:B------:R-:W-:-:S02]  /*29140*/  IADD3 R68, P6, PT, R72, R3, RZ ;  /* 0x0000000348447210 */ /* 0x000fc40007fde0ff */
[----:B---3--:R-:W-:-:S04]  /*29150*/  F2FP.SATFINITE.E5M2.F32.PACK_AB_MERGE_C R73, R73, R74, RZ ;  /* 0x0000004a4949723e */ /* 0x008fc800048060ff */
[----:B------:R-:W-:Y:S01]  /*29160*/  PRMT R74, R73, 0x9910, RZ ;  /* 0x00009910494a7816 */ /* 0x000fe200000000ff */
[----:B------:R2:W-:Y:S01]  /*29170*/  @P3 STG.E.U8 desc[UR14][R70.64], R73 ;  /* 0x0000004946003986 */ /* 0x0005e2000c10110e */
[----:B------:R-:W-:Y:S01]  /*29180*/  ISETP.LT.AND P3, PT, R69, UR7, !P0 ;  /* 0x0000000745007c0c */ /* 0x000fe2000c761270 */
[----:B------:R-:W3:Y:S01]  /*29190*/  LDCU UR7, c[0x0][0x39c] ;  /* 0x00007380ff0777ac */ /* 0x000ee20008000800 */
        /* <DEDUP_REMOVED lines=9> */
[----:B-1----:R-:W-:-:S04]  /*29230*/  IADD3 R68, P6, PT, R71, R3, RZ ;  /* 0x0000000347447210 */ /* 0x002fc80007fde0ff */
[C---:B------:R-:W-:Y:S01]  /*29240*/  LEA.HI.X.SX32 R69, R71.reuse, R2, 0x1, P6 ;  /* 0x0000000247457211 */ /* 0x040fe200030f0eff */
[----:B------:R-:W-:Y:S01]  /*29250*/  VIADD R71, R71, UR5 ;  /* 0x0000000547477c36 */ /* 0x000fe20008000000 */
[----:B--2---:R-:W-:Y:S01]  /*29260*/  F2FP.SATFINITE.E5M2.F32.PACK_AB_MERGE_C R70, R74, R72, RZ ;  /* 0x000000484a46723e */ /* 0x004fe200048060ff */
[----:B------:R-:W-:-:S03]  /*29270*/  VIADD R72, R0, 0x89 ;  /* 0x0000008900487836 */ /* 0x000fc60000000000 */
[----:B------:R-:W-:Y:S01]  /*29280*/  PRMT R74, R70, 0x9910, RZ ;  /* 0x00009910464a7816 */ /* 0x000fe200000000ff */
[----:B------:R1:W-:Y:S01]  /*29290*/  @P1 STG.E.U8 desc[UR14][R68.64], R70 ;  /* 0x0000004644001986 */ /* 0x0003e2000c10110e */
[----:B------:R-:W-:Y:S01]  /*292a0*/  ISETP.LT.AND P1, PT, R72, UR4, !P0 ;  /* 0x0000000448007c0c */ /* 0x000fe2000c721270 */
[C---:B------:R-:W-:Y:S01]  /*292b0*/  VIADD R72, R71.reuse, UR5 ;  /* 0x0000000547487c36 */ /* 0x040fe20008000000 */
[----:B------:R-:W-:Y:S01]  /*292c0*/  SHF.R.S32.HI R74, RZ, 0x8, R74 ;  /* 0x00000008ff4a7819 */ /* 0x000fe2000001144a */
[----:B------:R-:W2:Y:S01]  /*292d0*/  LDCU UR4, c[0x0][0x39c] ;  /* 0x00007380ff0477ac */ /* 0x000ea20008000800 */
[----:B-1----:R-:W-:-:S04]  /*292e0*/  IADD3 R70, P6, PT, R71, R3, RZ ;  /* 0x0000000347467210 */ /* 0x002fc80007fde0ff */
[----:B------:R-:W-:-:S05]  /*292f0*/  LEA.HI.X.SX32 R71, R71, R2, 0x1, P6 ;  /* 0x0000000247477211 */ /* 0x000fca00030f0eff */
[----:B------:R1:W-:Y:S04]  /*29300*/  @P4 STG.E.U8 desc[UR14][R70.64], R74 ;  /* 0x0000004a46004986 */ /* 0x0003e8000c10110e */
[----:B-1----:R-:W2:Y:S04]  /*29310*/  LDL.LU R74, [R1+0x18] ;  /* 0x00001800014a7983 */ /* 0x002ea80000300800 */
[----:B------:R-:W2:Y:S04]  /*29320*/  LDL.LU R70, [R1+0x1c] ;  /* 0x00001c0001467983 */ /* 0x000ea80000300800 */
[----:B------:R-:W4:Y:S01]  /*29330*/  LDL.LU R71, [R1+0x20] ;  /* 0x0000200001477983 */ /* 0x000f220000300800 */
[----:B------:R-:W-:Y:S01]  /*29340*/  VIADD R69, R0, 0x8a ;  /* 0x0000008a00457836 */ /* 0x000fe20000000000 */
[----:B------:R-:W-:-:S04]  /*29350*/  IADD3 R68, P6, PT, R72, R3, RZ ;  /* 0x0000000348447210 */ /* 0x000fc80007fde0ff */
[----:B---3--:R-:W-:Y:S01]  /*29360*/  ISETP.LT.AND P4, PT, R69, UR7, !P0 ;  /* 0x0000000745007c0c */ /* 0x008fe2000c781270 */
        /* <DEDUP_REMOVED lines=11> */
[----:B------:R-:W3:Y:S01]  /*29420*/  LDL.LU R75, [R1+0x2c] ;  /* 0x00002c00014b7983 */ /* 0x000ee20000300800 */
        /* <DEDUP_REMOVED lines=9> */
[----:B------:R-:W-:Y:S02]  /*294c0*/  ISETP.LT.AND P2, PT, R73, UR4, !P0 ;  /* 0x0000000449007c0c */ /* 0x000fe4000c741270 */
[C---:B------:R-:W-:Y:S01]  /*294d0*/  IADD3 R70, P3, PT, R71.reuse, R3, RZ ;  /* 0x0000000347467210 */ /* 0x040fe20007f7e0ff */
[C---:B------:R-:W-:Y:S01]  /*294e0*/  VIADD R72, R71.reuse, UR5 ;  /* 0x0000000547487c36 */ /* 0x040fe20008000000 */
[----:B------:R-:W-:Y:S01]  /*294f0*/  PRMT R73, R74, 0x9910, RZ ;  /* 0x000099104a497816 */ /* 0x000fe200000000ff */
[----:B------:R2:W-:Y:S01]  /*29500*/  @P5 STG.E.U8 desc[UR14][R68.64], R74 ;  /* 0x0000004a44005986 */ /* 0x0005e2000c10110e */
[----:B------:R-:W-:Y:S01]  /*29510*/  LEA.HI.X.SX32 R71, R71, R2, 0x1, P3 ;  /* 0x0000000247477211 */ /* 0x000fe200018f0eff */
[----:B------:R-:W4:Y:S01]  /*29520*/  LDCU UR4, c[0x0][0x39c] ;  /* 0x00007380ff0477ac */ /* 0x000f220008000800 */
[----:B------:R-:W-:-:S05]  /*29530*/  SHF.R.S32.HI R73, RZ, 0x8, R73 ;  /* 0x00000008ff497819 */ /* 0x000fca0000011449 */
[----:B------:R0:W-:Y:S04]  /*29540*/  @P1 STG.E.U8 desc[UR14][R70.64], R73 ;  /* 0x0000004946001986 */ /* 0x0001e8000c10110e */
[----:B--2---:R-:W2:Y:S04]  /*29550*/  LDL.LU R74, [R1+0x34] ;  /* 0x00003400014a7983 */ /* 0x004ea80000300800 */
[----:B0-----:R-:W3:Y:S01]  /*29560*/  LDL.LU R71, [R1+0x28] ;  /* 0x0000280001477983 */ /* 0x001ee20000300800 */
        /* <DEDUP_REMOVED lines=9> */
[----:B---3--:R-:W-:-:S04]  /*29600*/  F2FP.SATFINITE.E5M2.F32.PACK_AB_MERGE_C R73, R75, R71, RZ ;  /* 0x000000474b49723e */ /* 0x008fc800048060ff */
[----:B------:R-:W-:Y:S01]  /*29610*/  PRMT R75, R73, 0x9910, RZ ;  /* 0x00009910494b7816 */ /* 0x000fe200000000ff */
[----:B------:R3:W-:Y:S04]  /*29620*/  @P4 STG.E.U8 desc[UR14][R68.64], R73 ;  /* 0x0000004944004986 */ /* 0x0007e8000c10110e */
[----:B---3--:R-:W2:Y:S01]  /*29630*/  LDL.LU R73, [R1+0x30] ;  /* 0x0000300001497983 */ /* 0x008ea20000300800 */
[----:B----4-:R-:W-:Y:S01]  /*29640*/  ISETP.LT.AND P5, PT, R70, UR4, !P0 ;  /* 0x0000000446007c0c */ /* 0x010fe2000c7a1270 */
        /* <DEDUP_REMOVED lines=98> */
[C---:B------:R-:W-:Y:S01]  /*29c70*/  LEA.HI.X.SX32 R69, R72.reuse, R2, 0x1, P6 ;  /* 0x0000000248457211 */ /* 0x040fe200030f0eff */
[----:B--2---:R-:W2:Y:S01]  /*29c80*/  LDL.LU R74, [R1+0x5c] ;  /* 0x00005c00014a7983 */ /* 0x004ea20000300800 */
[----:B------:R-:W-:-:S03]  /*29c90*/  VIADD R71, R72, UR5 ;  /* 0x0000000548477c36 */ /* 0x000fc60008000000 */
[----:B------:R-:W2:Y:S01]  /*29ca0*/  LDL.LU R72, [R1+0x58] ;  /* 0x0000580001487983 */ /* 0x000ea20000300800 */
[----:B------:R-:W-:Y:S01]  /*29cb0*/  SHF.R.S32.HI R73, RZ, 0x8, R73 ;  /* 0x00000008ff497819 */ /* 0x000fe20000011449 */
[----:B------:R-:W-:-:S04]  /*29cc0*/  VIADD R70, R0, 0x9a ;  /* 0x0000009a00467836 */ /* 0x000fc80000000000 */
[----:B------:R4:W-:Y:S01]  /*29cd0*/  @P5 STG.E.U8 desc[UR14][R68.64], R73 ;  /* 0x0000004944005986 */ /* 0x0009e2000c10110e */
        /* <DEDUP_REMOVED lines=177> */
[----:B------:R-:W-:Y:S02]  /*2a7f0*/  VIADD R71, R71, UR5 ;  /* 0x0000000547477c36 */ /* 0x000fe40008000000 */
[----:B------:R-:W-:Y:S01]  /*2a800*/  VIADD R73, R0, 0xaf ;  /* 0x000000af00497836 */ /* 0x000fe20000000000 */
[----:B------:R-:W-:Y:S02]  /*2a810*/  F2FP.SATFINITE.E5M2.F32.PACK_AB_MERGE_C R77, R77, R75, RZ ;  /* 0x0000004b4d4d723e */ /* 0x000fe400048060ff */
[----:B-----5:R-:W-:Y:S02]  /*2a820*/  F2FP.SATFINITE.E5M2.F32.PACK_AB_MERGE_C R75, R79, R76, RZ ;  /* 0x0000004c4f4b723e */ /* 0x020fe400048060ff */
[----:B------:R-:W-:-:S04]  /*2a830*/  PRMT R79, R77, 0x9910, RZ ;  /* 0x000099104d4f7816 */ /* 0x000fc800000000ff */
[----:B------:R-:W-:Y:S01]  /*2a840*/  SHF.R.S32.HI R79, RZ, 0x8, R79 ;  /* 0x00000008ff4f7819 */ /* 0x000fe2000001144f */
[----:B------:R-:W-:Y:S01]  /*2a850*/  VIADD R76, R0, 0xb0 ;  /* 0x000000b0004c7836 */ /* 0x000fe20000000000 */
        /* <DEDUP_REMOVED lines=8> */
[----:B--2---:R-:W-:Y:S01]  /*2a8e0*/  IADD3 R70, P6, PT, R71, R3, RZ ;  /* 0x0000000347467210 */ /* 0x004fe20007fde0ff */
[----:B------:R-:W-:-:S03]  /*2a8f0*/  VIADD R69, R0, 0xae ;  /* 0x000000ae00457836 */ /* 0x000fc60000000000 */
[----:B------:R-:W-:Y:S02]  /*2a900*/  LEA.HI.X.SX32 R71, R71, R2, 0x1, P6 ;  /* 0x0000000247477211 */ /* 0x000fe400030f0eff */
[----:B------:R-:W-:-:S03]  /*2a910*/  IADD3 R68, P6, PT, R72, R3, RZ ;  /* 0x0000000348447210 */ /* 0x000fc60007fde0ff */
[----:B------:R2:W-:Y:S01]  /*2a920*/  @P4 STG.E.U8 desc[UR14][R70.64], R74 ;  /* 0x0000004a46004986 */ /* 0x0005e2000c10110e */
[----:B-1----:R-:W-:Y:S01]  /*2a930*/  ISETP.LT.AND P4, PT, R69, UR7, !P0 ;  /* 0x0000000745007c0c */ /* 0x002fe2000c781270 */
[----:B------:R-:W1:Y:S01]  /*2a940*/  LDCU UR7, c[0x0][0x39c] ;  /* 0x00007380ff0777ac */ /* 0x000e620008000800 */
[C---:B------:R-:W-:Y:S02]  /*2a950*/  LEA.HI.X.SX32 R69, R72.reuse, R2, 0x1, P6 ;  /* 0x0000000248457211 */ /* 0x040fe400030f0eff */
[----:B0-----:R-:W-:Y:S01]  /*2a960*/  ISETP.LT.AND P6, PT, R73, UR6, !P0 ;  /* 0x0000000649007c0c */ /* 0x001fe2000c7c1270 */
[----:B------:R-:W-:Y:S01]  /*2a970*/  VIADD R73, R72, UR5 ;  /* 0x0000000548497c36 */ /* 0x000fe20008000000 */
[----:B------:R-:W0:Y:S01]  /*2a980*/  LDCU UR6, c[0x0][0x39c] ;  /* 0x00007380ff0677ac */ /* 0x000e220008000800 */
[----:B------:R4:W-:Y:S03]  /*2a990*/  @P2 STG.E.U8 desc[UR14][R68.64], R77 ;  /* 0x0000004d44002986 */ /* 0x0009e6000c10110e */
[C---:B------:R-:W-:Y:S01]  /*2a9a0*/  IADD3 R72, P2, PT, R73.reuse, R3, RZ ;  /* 0x0000000349487210 */ /* 0x040fe20007f5e0ff */
[----:B--2---:R-:W-:-:S03]  /*2a9b0*/  VIADD R74, R73, UR5 ;  /* 0x00000005494a7c36 */ /* 0x004fc60008000000 */
[----:B------:R-:W-:Y:S02]  /*2a9c0*/  LEA.HI.X.SX32 R73, R73, R2, 0x1, P2 ;  /* 0x0000000249497211 */ /* 0x000fe400010f0eff */
[----:B------:R-:W-:-:S04]  /*2a9d0*/  IADD3 R70, P2, PT, R74, R3, RZ ;  /* 0x000000034a467210 */ /* 0x000fc80007f5e0ff */
[C---:B------:R-:W-:Y:S01]  /*2a9e0*/  LEA.HI.X.SX32 R71, R74.reuse, R2, 0x1, P2 ;  /* 0x000000024a477211 */ /* 0x040fe200010f0eff */
[----:B------:R2:W-:Y:S04]  /*2a9f0*/  @P3 STG.E.U8 desc[UR14][R72.64], R79 ;  /* 0x0000004f48003986 */ /* 0x0005e8000c10110e */
[----:B------:R5:W-:Y:S01]  /*2aa00*/  @P5 STG.E.U8 desc[UR14][R70.64], R75 ;  /* 0x0000004b46005986 */ /* 0x000be2000c10110e */
[----:B----4-:R-:W-:-:S03]  /*2aa10*/  VIADD R69, R74, UR5 ;  /* 0x000000054a457c36 */ /* 0x010fc60008000000 */
[----:B--2---:R-:W2:Y:S04]  /*2aa20*/  LDL.LU R79, [R1+0xbc] ;  /* 0x0000bc00014f7983 */ /* 0x004ea80000300800 */
[----:B-----5:R-:W2:Y:S01]  /*2aa30*/  LDL.LU R71, [R1+0xb8] ;  /* 0x0000b80001477983 */ /* 0x020ea20000300800 */
[----:B---3--:R-:W-:Y:S01]  /*2aa40*/  ISETP.LT.AND P2, PT, R76, UR4, !P0 ;  /* 0x000000044c007c0c */ /* 0x008fe2000c741270 */
[----:B------:R-:W-:Y:S01]  /*2aa50*/  VIADD R76, R0, 0xb1 ;  /* 0x000000b1004c7836 */ /* 0x000fe20000000000 */
[C---:B------:R-:W-:Y:S01]  /*2aa60*/  IADD3 R68, P3, PT, R69.reuse, R3, RZ ;  /* 0x0000000345447210 */ /* 0x040fe20007f7e0ff */
[C---:B------:R-:W-:Y:S01]  /*2aa70*/  VIADD R74, R69.reuse, UR5 ;  /* 0x00000005454a7c36 */ /* 0x040fe20008000000 */
[----:B------:R-:W3:Y:S02]  /*2aa80*/  LDCU UR4, c[0x0][0x39c] ;  /* 0x00007380ff0477ac */ /* 0x000ee40008000800 */
[----:B------:R-:W-:-:S02]  /*2aa90*/  LEA.HI.X.SX32 R69, R69, R2, 0x1, P3 ;  /* 0x0000000245457211 */ /* 0x000fc400018f0eff */
[----:B0-----:R-:W-:Y:S02]  /*2aaa0*/  ISETP.LT.AND P3, PT, R76, UR6, !P0 ;  /* 0x000000064c007c0c */ /* 0x001fe4000c761270 */
[----:B------:R-:W-:Y:S01]  /*2aab0*/  PRMT R77, R75, 0x9910, RZ ;  /* 0x000099104b4d7816 */ /* 0x000fe200000000ff */
[----:B------:R-:W4:Y:S01]  /*2aac0*/  LDL.LU R76, [R1+0xc0] ;  /* 0x0000c000014c7983 */ /* 0x000f220000300800 */
[----:B------:R-:W-:Y:S01]  /*2aad0*/  VIADD R73, R0, 0xb2 ;  /* 0x000000b200497836 */ /* 0x000fe20000000000 */
[----:B------:R-:W-:Y:S01]  /*2aae0*/  IADD3 R72, P5, PT, R74, R3, RZ ;  /* 0x000000034a487210 */ /* 0x000fe20007fbe0ff */
[----:B------:R-:W-:Y:S01]  /*2aaf0*/  VIADD R70, R0, 0xb3 ;  /* 0x000000b300467836 */ /* 0x000fe20000000000 */
[----:B------:R-:W-:Y:S01]  /*2ab00*/  SHF.R.S32.HI R77, RZ, 0x8, R77 ;  /* 0x00000008ff4d7819 */ /* 0x000fe2000001144d */
[----:B------:R-:W0:Y:S04]  /*2ab10*/  LDCU UR6, c[0x0][0x39c] ;  /* 0x00007380ff0677ac */ /* 0x000e280008000800 */
[----:B------:R5:W-:Y:S01]  /*2ab20*/  @P1 STG.E.U8 desc[UR14][R68.64], R77 ;  /* 0x0000004d44001986 */ /* 0x000be2000c10110e */
[----:B-1----:R-:W-:Y:S01]  /*2ab30*/  ISETP.LT.AND P1, PT, R73, UR7, !P0 ;  /* 0x0000000749007c0c */ /* 0x002fe2000c721270 */
[----:B------:R-:W1:Y:S01]  /*2ab40*/  LDCU UR7, c[0x0][0x39c] ;  /* 0x00007380ff0777ac */ /* 0x000e620008000800 */
[----:B------:R-:W-:-:S02]  /*2ab50*/  LEA.HI.X.SX32 R73, R74, R2, 0x1, P5 ;  /* 0x000000024a497211 */ /* 0x000fc400028f0eff */
[----:B---3--:R-:W-:Y:S01]  /*2ab60*/  ISETP.LT.AND P5, PT, R70, UR4, !P0 ;  /* 0x0000000446007c0c */ /* 0x008fe2000c7a1270 */
[----:B------:R-:W-:Y:S01]  /*2ab70*/  VIADD R70, R74, UR5 ;  /* 0x000000054a467c36 */ /* 0x000fe20008000000 */
[----:B------:R-:W3:Y:S03]  /*2ab80*/  LDCU UR4, c[0x0][0x39c] ;  /* 0x00007380ff0477ac */ /* 0x000ee60008000800 */
[----:B------:R-:W-:Y:S01]  /*2ab90*/  VIADD R74, R70, UR5 ;  /* 0x00000005464a7c36 */ /* 0x000fe20008000000 */
[----:B------:R-:W-:Y:S02]  /*2aba0*/  F2FP.SATFINITE.E5M2.F32.PACK_AB_MERGE_C R15, R15, R14, RZ ;  /* 0x0000000e0f0f723e */ /* 0x000fe400048060ff */
[----:B------:R-:W-:Y:S02]  /*2abb0*/  F2FP.SATFINITE.E5M2.F32.PACK_AB_MERGE_C R17, R17, R16, RZ ;  /* 0x000000101111723e */ /* 0x000fe400048060ff */
[----:B--2---:R-:W-:-:S05]  /*2abc0*/  F2FP.SATFINITE.E5M2.F32.PACK_AB_MERGE_C R79, R79, R71, RZ ;  /* 0x000000474f4f723e */ /* 0x004fca00048060ff */
[----:B------:R2:W-:Y:S01]  /*2abd0*/  @P4 STG.E.U8 desc[UR14][R72.64], R79 ;  /* 0x0000004f48004986 */ /* 0x0005e2000c10110e */
[CC--:B-----5:R-:W-:Y:S02]  /*2abe0*/  IADD3 R68, P4, PT, R70.reuse, R3.reuse, RZ ;  /* 0x0000000346447210 */ /* 0x0e0fe40007f9e0ff */
[----:B------:R-:W-:Y:S02]  /*2abf0*/  PRMT R75, R79, 0x9910, RZ ;  /* 0x000099104f4b7816 */ /* 0x000fe400000000ff */
[-C--:B------:R-:W-:Y:S02]  /*2ac00*/  LEA.HI.X.SX32 R69, R70, R2.reuse, 0x1, P4 ;  /* 0x0000000246457211 */ /* 0x080fe400020f0eff */
[C---:B------:R-:W-:Y:S02]  /*2ac10*/  IADD3 R70, P4, PT, R74.reuse, R3, RZ ;  /* 0x000000034a467210 */ /* 0x040fe40007f9e0ff */
[----:B------:R-:W-:Y:S02]  /*2ac20*/  SHF.R.S32.HI R75, RZ, 0x8, R75 ;  /* 0x00000008ff4b7819 */ /* 0x000fe4000001144b */
[----:B------:R-:W-:Y:S01]  /*2ac30*/  LEA.HI.X.SX32 R71, R74, R2, 0x1, P4 ;  /* 0x000000024a477211 */ /* 0x000fe200020f0eff */
[----:B--2---:R-:W-:Y:S01]  /*2ac40*/  VIADD R72, R0, 0xb4 ;  /* 0x000000b400487836 */ /* 0x004fe20000000000 */
[----:B----4-:R-:W-:Y:S01]  /*2ac50*/  F2FP.SATFINITE.E5M2.F32.PACK_AB_MERGE_C R81, R81, R76, RZ ;  /* 0x0000004c5151723e */ /* 0x010fe200048060ff */
[----:B------:R-:W-:Y:S01]  /*2ac60*/  VIADD R74, R74, UR5 ;  /* 0x000000054a4a7c36 */ /* 0x000fe20008000000 */
[----:B------:R2:W-:Y:S01]  /*2ac70*/  @P6 STG.E.U8 desc[UR14][R68.64], R75 ;  /* 0x0000004b44006986 */ /* 0x0005e2000c10110e */
[----:B------:R-:W-:Y:S01]  /*2ac80*/  VIADD R73, R0, 0xb5 ;  /* 0x000000b500497836 */ /* 0x000fe20000000000 */
[----:B---3--:R-:W-:-:S02]  /*2ac90*/  ISETP.LT.AND P4, PT, R72, UR4, !P0 ;  /* 0x0000000448007c0c */ /* 0x008fc4000c781270 */
[----:B------:R-:W-:Y:S02]  /*2aca0*/  F2FP.SATFINITE.E5M2.F32.PACK_AB_MERGE_C R79, R80, R78, RZ ;  /* 0x0000004e504f723e */ /* 0x000fe400048060ff */
[----:B------:R-:W-:Y:S01]  /*2acb0*/  PRMT R77, R81, 0x9910, RZ ;  /* 0x00009910514d7816 */ /* 0x000fe200000000ff */
[----:B------:R3:W-:Y:S01]  /*2acc0*/  @P2 STG.E.U8 desc[UR14][R70.64], R81 ;  /* 0x0000005146002986 */ /* 0x0007e2000c10110e */
[----:B------:R-:W-:Y:S01]  /*2acd0*/  IADD3 R72, P6, PT, R74, R3, RZ ;  /* 0x000000034a487210 */ /* 0x000fe20007fde0ff */
[----:B------:R-:W-:Y:S01]  /*2ace0*/  VIADD R76, R0, 0xb6 ;  /* 0x000000b6004c7836 */ /* 0x000fe20000000000 */
[----:B0-----:R-:W-:Y:S01]  /*2acf0*/  ISETP.LT.AND P2, PT, R73, UR6, !P0 ;  /* 0x0000000649007c0c */ /* 0x001fe2000c741270 */
[----:B------:R-:W0:Y:S01]  /*2ad00*/  LDCU UR6, c[0x0][0x39c] ;  /* 0x00007380ff0677ac */ /* 0x000e220008000800 */
[C---:B------:R-:W-:Y:S01]  /*2ad10*/  LEA.HI.X.SX32 R73, R74.reuse, R2, 0x1, P6 ;  /* 0x000000024a497211 */ /* 0x040fe200030f0eff */
[----:B------:R-:W-:Y:S01]  /*2ad20*/  VIADD R74, R74, UR5 ;  /* 0x000000054a4a7c36 */ /* 0x000fe20008000000 */
[----:B------:R-:W-:Y:S01]  /*2ad30*/  SHF.R.S32.HI R77, RZ, 0x8, R77 ;  /* 0x00000008ff4d7819 */ /* 0x000fe2000001144d */
[----:B------:R-:W4:Y:S01]  /*2ad40*/  LDCU UR4, c[0x0][0x39c] ;  /* 0x00007380ff0477ac */ /* 0x000f220008000800 */
[----:B--2---:R-:W-:Y:S01]  /*2ad50*/  PRMT R69, R79, 0x9910, RZ ;  /* 0x000099104f457816 */ /* 0x004fe200000000ff */
[----:B------:R-:W-:-:S02]  /*2ad60*/  VIADD R75, R74, UR5 ;  /* 0x000000054a4b7c36 */ /* 0x000fc40008000000 */
[----:B------:R2:W-:Y:S01]  /*2ad70*/  @P3 STG.E.U8 desc[UR14][R72.64], R77 ;  /* 0x0000004d48003986 */ /* 0x0005e2000c10110e */
[----:B---3--:R-:W-:-:S04]  /*2ad80*/  IADD3 R70, P3, PT, R74, R3, RZ ;  /* 0x000000034a467210 */ /* 0x008fc80007f7e0ff */
[-C--:B------:R-:W-:Y:S01]  /*2ad90*/  LEA.HI.X.SX32 R71, R74, R2.reuse, 0x1, P3 ;  /* 0x000000024a477211 */ /* 0x080fe200018f0eff */
[----:B------:R-:W-:Y:S01]  /*2ada0*/  IMAD.MOV.U32 R74, RZ, RZ, R69 ;  /* 0x000000ffff4a7224 */ /* 0x000fe200078e0045 */
[C---:B------:R-:W-:Y:S02]  /*2adb0*/  IADD3 R68, P3, PT, R75.reuse, R3, RZ ;  /* 0x000000034b447210 */ /* 0x040fe40007f7e0ff */
[----:B-1----:R-:W-:Y:S01]  /*2adc0*/  ISETP.LT.AND P6, PT, R76, UR7, !P0 ;  /* 0x000000074c007c0c */ /* 0x002fe2000c7c1270 */
[----:B------:R-:W1:Y:S01]  /*2add0*/  LDCU UR7, c[0x0][0x39c] ;  /* 0x00007380ff0777ac */ /* 0x000e620008000800 */
[C---:B------:R-:W-:Y:S01]  /*2ade0*/  LEA.HI.X.SX32 R69, R75.reuse, R2, 0x1, P3 ;  /* 0x000000024b457211 */ /* 0x040fe200018f0eff */
[----:B------:R-:W-:Y:S01]  /*2adf0*/  VIADD R75, R75, UR5 ;  /* 0x000000054b4b7c36 */ /* 0x000fe20008000000 */
[----:B--2---:R-:W-:Y:S01]  /*2ae00*/  SHF.R.S32.HI R77, RZ, 0x8, R74 ;  /* 0x00000008ff4d7819 */ /* 0x004fe2000001144a */
[----:B------:R2:W-:Y:S01]  /*2ae10*/  @P1 STG.E.U8 desc[UR14][R70.64], R79 ;  /* 0x0000004f46001986 */ /* 0x0005e2000c10110e */
[----:B------:R-:W-:-:S02]  /*2ae20*/  VIADD R73, R0, 0xb8 ;  /* 0x000000b800497836 */ /* 0x000fc40000000000 */
[C---:B------:R-:W-:Y:S01]  /*2ae30*/  VIADD R76, R0.reuse, 0xb7 ;  /* 0x000000b7004c7836 */ /* 0x040fe20000000000 */
[----:B------:R3:W-:Y:S01]  /*2ae40*/  @P5 STG.E.U8 desc[UR14][R68.64], R77 ;  /* 0x0000004d44005986 */ /* 0x0007e2000c10110e */
[-C--:B------:R-:W-:Y:S02]  /*2ae50*/  IADD3 R72, P5, PT, R75, R3.reuse, RZ ;  /* 0x000000034b487210 */ /* 0x080fe40007fbe0ff */
[----:B0-----:R-:W-:Y:S01]  /*2ae60*/  ISETP.LT.AND P3, PT, R73, UR6, !P0 ;  /* 0x0000000649007c0c */ /* 0x001fe2000c761270 */
[----:B------:R-:W-:Y:S01]  /*2ae70*/  VIADD R74, R0, 0xb9 ;  /* 0x000000b9004a7836 */ /* 0x000fe20000000000 */
[----:B----4-:R-:W-:Y:S01]  /*2ae80*/  ISETP.LT.AND P1, PT, R76, UR4, !P0 ;  /* 0x000000044c007c0c */ /* 0x010fe2000c721270 */
[----:B------:R-:W0:Y:S01]  /*2ae90*/  LDCU UR4, c[0x0][0x39c] ;  /* 0x00007380ff0477ac */ /* 0x000e220008000800 */
[----:B------:R-:W-:Y:S02]  /*2aea0*/  F2FP.SATFINITE.E5M2.F32.PACK_AB_MERGE_C R81, R84, R82, RZ ;  /* 0x000000525451723e */ /* 0x000fe400048060ff */
[CC--:B------:R-:W-:Y:S01]  /*2aeb0*/  LEA.HI.X.SX32 R73, R75.reuse, R2.reuse, 0x1, P5 ;  /* 0x000000024b497211 */ /* 0x0c0fe200028f0eff */
[----:B------:R-:W-:Y:S01]  /*2aec0*/  VIADD R75, R75, UR5 ;  /* 0x000000054b4b7c36 */ /* 0x000fe20008000000 */
[----:B-1----:R-:W-:Y:S01]  /*2aed0*/  ISETP.LT.AND P5, PT, R74, UR7, !P0 ;  /* 0x000000074a007c0c */ /* 0x002fe2000c7a1270 */
[----:B------:R-:W-:Y:S01]  /*2aee0*/  VIADD R76, R0, 0xba ;  /* 0x000000ba004c7836 */ /* 0x000fe20000000000 */
[----:B--2---:R-:W-:Y:S01]  /*2aef0*/  PRMT R70, R81, 0x9910, RZ ;  /* 0x0000991051467816 */ /* 0x004fe200000000ff */
[----:B------:R1:W-:Y:S01]  /*2af00*/  @P4 STG.E.U8 desc[UR14][R72.64], R81 ;  /* 0x0000005148004986 */ /* 0x0003e2000c10110e */
[C---:B---3--:R-:W-:Y:S01]  /*2af10*/  IADD3 R68, P4, PT, R75.reuse, R3, RZ ;  /* 0x000000034b447210 */ /* 0x048fe20007f9e0ff */
[C---:B------:R-:W-:Y:S01]  /*2af20*/  VIADD R74, R75.reuse, UR5 ;  /* 0x000000054b4a7c36 */ /* 0x040fe20008000000 */
[----:B------:R-:W2:Y:S02]  /*2af30*/  LDCU UR6, c[0x0][0x39c] ;  /* 0x00007380ff0677ac */ /* 0x000ea40008000800 */
[----:B------:R-:W-:-:S02]  /*2af40*/  LEA.HI.X.SX32 R69, R75, R2, 0x1, P4 ;  /* 0x000000024b457211 */ /* 0x000fc400020f0eff */
[----:B------:R-:W-:Y:S01]  /*2af50*/  SHF.R.S32.HI R75, RZ, 0x8, R70 ;  /* 0x00000008ff4b7819 */ /* 0x000fe20000011446 */
[----:B------:R-:W3:Y:S01]  /*2af60*/  LDCU UR7, c[0x0][0x39c] ;  /* 0x00007380ff0777ac */ /* 0x000ee20008000800 */
[C---:B------:R-:W-:Y:S02]  /*2af70*/  IADD3 R70, P4, PT, R74.reuse, R3, RZ ;  /* 0x000000034a467210 */ /* 0x040fe40007f9e0ff */
[----:B------:R-:W-:Y:S02]  /*2af80*/  F2FP.SATFINITE.E5M2.F32.PACK_AB_MERGE_C R79, R83, R85, RZ ;  /* 0x00000055534f723e */ /* 0x000fe400048060ff */
[C---:B------:R-:W-:Y:S01]  /*2af90*/  LEA.HI.X.SX32 R71, R74.reuse, R2, 0x1, P4 ;  /* 0x000000024a477211 */ /* 0x040fe200020f0eff */
[----:B------:R-:W-:Y:S01]  /*2afa0*/  VIADD R74, R74, UR5 ;  /* 0x000000054a4a7c36 */ /* 0x000fe20008000000 */
[----:B------:R4:W-:Y:S01]  /*2afb0*/  @P2 STG.E.U8 desc[UR14][R68.64], R75 ;  /* 0x0000004b44002986 */ /* 0x0009e2000c10110e */
[----:B0-----:R-:W-:Y:S01]  /*2afc0*/  ISETP.LT.AND P2, PT, R76, UR4, !P0 ;  /* 0x000000044c007c0c */ /* 0x001fe2000c741270 */
[----:B------:R-:W0:Y:S01]  /*2afd0*/  LDCU UR4, c[0x0][0x39c] ;  /* 0x00007380ff0477ac */ /* 0x000e220008000800 */
[----:B------:R-:W-:-:S02]  /*2afe0*/  PRMT R77, R79, 0x9910, RZ ;  /* 0x000099104f4d7816 */ /* 0x000fc400000000ff */
[C---:B-1----:R-:W-:Y:S02]  /*2aff0*/  IADD3 R72, P4, PT, R74.reuse, R3, RZ ;  /* 0x000000034a487210 */ /* 0x042fe40007f9e0ff */
[----:B------:R-:W-:Y:S02]  /*2b000*/  SHF.R.S32.HI R77, RZ, 0x8, R77 ;  /* 0x00000008ff4d7819 */ /* 0x000fe4000001144d */
[C---:B------:R-:W-:Y:S01]  /*2b010*/  LEA.HI.X.SX32 R73, R74.reuse, R2, 0x1, P4 ;  /* 0x000000024a497211 */ /* 0x040fe200020f0eff */
[----:B------:R-:W-:Y:S02]  /*2b020*/  VIADD R74, R74, UR5 ;  /* 0x000000054a4a7c36 */ /* 0x000fe40008000000 */
[----:B------:R-:W-:Y:S01]  /*2b030*/  VIADD R76, R0, 0xbb ;  /* 0x000000bb004c7836 */ /* 0x000fe20000000000 */
[----:B------:R1:W-:Y:S01]  /*2b040*/  @P6 STG.E.U8 desc[UR14][R70.64], R79 ;  /* 0x0000004f46006986 */ /* 0x0003e2000c10110e */
[----:B------:R-:W-:Y:S01]  /*2b050*/  F2FP.SATFINITE.E5M2.F32.PACK_AB_MERGE_C R81, R88, R86, RZ ;  /* 0x000000565851723e */ /* 0x000fe200048060ff */
[----:B----4-:R-:W-:-:S02]  /*2b060*/  VIADD R68, R0, 0xbc ;  /* 0x000000bc00447836 */ /* 0x010fc40000000000 */
[----:B------:R4:W-:Y:S01]  /*2b070*/  @P1 STG.E.U8 desc[UR14][R72.64], R77 ;  /* 0x0000004d48001986 */ /* 0x0009e2000c10110e */
[----:B--2---:R-:W-:Y:S01]  /*2b080*/  ISETP.LT.AND P4, PT, R76, UR6, !P0 ;  /* 0x000000064c007c0c */ /* 0x004fe2000c781270 */
[----:B------:R-:W2:Y:S01]  /*2b090*/  LDCU UR6, c[0x0][0x39c] ;  /* 0x00007380ff0677ac */ /* 0x000ea20008000800 */
[C---:B------:R-:W-:Y:S01]  /*2b0a0*/  VIADD R75, R74.reuse, UR5 ;  /* 0x000000054a4b7c36 */ /* 0x040fe20008000000 */
[----:B------:R-:W-:Y:S02]  /*2b0b0*/  PRMT R76, R81, 0x9910, RZ ;  /* 0x00009910514c7816 */ /* 0x000fe400000000ff */
[----:B-1----:R-:W-:Y:S01]  /*2b0c0*/  IADD3 R70, P1, PT, R74, R3, RZ ;  /* 0x000000034a467210 */ /* 0x002fe20007f3e0ff */
[----:B------:R-:W-:-:S03]  /*2b0d0*/  VIADD R69, R0, 0xbd ;  /* 0x000000bd00457836 */ /* 0x000fc60000000000 */
[-C--:B------:R-:W-:Y:S02]  /*2b0e0*/  LEA.HI.X.SX32 R71, R74, R2.reuse, 0x1, P1 ;  /* 0x000000024a477211 */ /* 0x080fe400008f0eff */
[----:B0-----:R-:W-:Y:S01]  /*2b0f0*/  ISETP.LT.AND P1, PT, R68, UR4, !P0 ;  /* 0x0000000444007c0c */ /* 0x001fe2000c721270 */
[----:B------:R-:W-:Y:S01]  /*2b100*/  IMAD.MOV.U32 R74, RZ, RZ, R76 ;  /* 0x000000ffff4a7224 */ /* 0x000fe200078e004c */
[-C--:B------:R-:W-:Y:S01]  /*2b110*/  IADD3 R68, P6, PT, R75, R3.reuse, RZ ;  /* 0x000000034b447210 */ /* 0x080fe20007fde0ff */
[----:B------:R0:W-:Y:S01]  /*2b120*/  @P3 STG.E.U8 desc[UR14][R70.64], R81 ;  /* 0x0000005146003986 */ /* 0x0001e2000c10110e */
[----:B---3--:R-:W-:Y:S01]  /*2b130*/  ISETP.LT.AND P3, PT, R69, UR7, !P0 ;  /* 0x0000000745007c0c */ /* 0x008fe2000c761270 */
[----:B------:R-:W1:Y:S01]  /*2b140*/  LDCU UR4, c[0x0][0x39c] ;  /* 0x00007380ff0477ac */ /* 0x000e620008000800 */
[C---:B------:R-:W-:Y:S01]  /*2b150*/  LEA.HI.X.SX32 R69, R75.reuse, R2, 0x1, P6 ;  /* 0x000000024b457211 */ /* 0x040fe200030f0eff */
[----:B------:R-:W-:Y:S01]  /*2b160*/  VIADD R75, R75, UR5 ;  /* 0x000000054b4b7c36 */ /* 0x000fe20008000000 */
[----:B----4-:R-:W-:Y:S01]  /*2b170*/  SHF.R.S32.HI R77, RZ, 0x8, R74 ;  /* 0x00000008ff4d7819 */ /* 0x010fe2000001144a */
[----:B------:R-:W-:Y:S01]  /*2b180*/  VIADD R73, R0, 0xbe ;  /* 0x000000be00497836 */ /* 0x000fe20000000000 */
[----:B------:R-:W3:Y:S02]  /*2b190*/  LDCU UR7, c[0x0][0x39c] ;  /* 0x00007380ff0777ac */ /* 0x000ee40008000800 */
[----:B------:R-:W-:Y:S01]  /*2b1a0*/  IADD3 R72, P6, PT, R75, R3, RZ ;  /* 0x000000034b487210 */ /* 0x000fe20007fde0ff */
[----:B------:R4:W-:Y:S01]  /*2b1b0*/  @P5 STG.E.U8 desc[UR14][R68.64], R77 ;  /* 0x0000004d44005986 */ /* 0x0009e2000c10110e */
[----:B--2---:R-:W-:-:S02]  /*2b1c0*/  ISETP.LT.AND P5, PT, R73, UR6, !P0 ;  /* 0x0000000649007c0c */ /* 0x004fc4000c7a1270 */
[----:B------:R-:W-:Y:S01]  /*2b1d0*/  F2FP.SATFINITE.E5M2.F32.PACK_AB_MERGE_C R79, R87, R89, RZ ;  /* 0x00000059574f723e */ /* 0x000fe200048060ff */
[----:B0-----:R-:W-:Y:S01]  /*2b1e0*/  VIADD R71, R0, 0xbf ;  /* 0x000000bf00477836 */ /* 0x001fe20000000000 */
[C---:B------:R-:W-:Y:S01]  /*2b1f0*/  LEA.HI.X.SX32 R73, R75.reuse, R2, 0x1, P6 ;  /* 0x000000024b497211 */ /* 0x040fe200030f0eff */
[----:B------:R-:W-:Y:S01]  /*2b200*/  VIADD R75, R75, UR5 ;  /* 0x000000054b4b7c36 */ /* 0x000fe20008000000 */
[----:B------:R-:W-:Y:S01]  /*2b210*/  PRMT R70, R79, 0x9910, RZ ;  /* 0x000099104f467816 */ /* 0x000fe200000000ff */
[----:B------:R-:W0:Y:S03]  /*2b220*/  LDCU UR6, c[0x0][0x39c] ;  /* 0x00007380ff0677ac */ /* 0x000e260008000800 */
[C---:B----4-:R-:W-:Y:S01]  /*2b230*/  IADD3 R68, P6, PT, R75.reuse, R3, RZ ;  /* 0x000000034b447210 */ /* 0x050fe20007fde0ff */
[----:B------:R-:W-:Y:S01]  /*2b240*/  VIADD R74, R75, UR5 ;  /* 0x000000054b4a7c36 */ /* 0x000fe20008000000 */
[----:B------:R2:W-:Y:S01]  /*2b250*/  @P2 STG.E.U8 desc[UR14][R72.64], R79 ;  /* 0x0000004f48002986 */ /* 0x0005e2000c10110e */
[----:B-1----:R-:W-:-:S02]  /*2b260*/  ISETP.LT.AND P2, PT, R71, UR4, !P0 ;  /* 0x0000000447007c0c */ /* 0x002fc4000c741270 */
[----:B------:R-:W-:Y:S01]  /*2b270*/  LEA.HI.X.SX32 R69, R75, R2, 0x1, P6 ;  /* 0x000000024b457211 */ /* 0x000fe200030f0eff */
[----:B------:R-:W-:Y:S01]  /*2b280*/  VIADD R71, R0, 0xc0 ;  /* 0x000000c000477836 */ /* 0x000fe20000000000 */
[----:B------:R-:W-:Y:S01]  /*2b290*/  SHF.R.S32.HI R75, RZ, 0x8, R70 ;  /* 0x00000008ff4b7819 */ /* 0x000fe20000011446 */
[----:B------:R-:W1:Y:S01]  /*2b2a0*/  LDCU UR4, c[0x0][0x39c] ;  /* 0x00007380ff0477ac */ /* 0x000e620008000800 */
[----:B------:R-:W-:-:S03]  /*2b2b0*/  IADD3 R70, P6, PT, R74, R3, RZ ;  /* 0x000000034a467210 */ /* 0x000fc60007fde0ff */
[----:B------:R4:W-:Y:S01]  /*2b2c0*/  @P4 STG.E.U8 desc[UR14][R68.64], R75 ;  /* 0x0000004b44004986 */ /* 0x0009e2000c10110e */
[----:B---3--:R-:W-:Y:S01]  /*2b2d0*/  ISETP.LT.AND P4, PT, R71, UR7, !P0 ;  /* 0x0000000747007c0c */ /* 0x008fe2000c781270 */
[----:B------:R-:W-:Y:S01]  /*2b2e0*/  VIADD R76, R0, 0xc1 ;  /* 0x000000c1004c7836 */ /* 0x000fe20000000000 */
[C---:B------:R-:W-:Y:S01]  /*2b2f0*/  LEA.HI.X.SX32 R71, R74.reuse, R2, 0x1, P6 ;  /* 0x000000024a477211 */ /* 0x040fe200030f0eff */
[----:B------:R-:W-:Y:S01]  /*2b300*/  VIADD R74, R74, UR5 ;  /* 0x000000054a4a7c36 */ /* 0x000fe20008000000 */
[----:B--2---:R-:W-:Y:S01]  /*2b310*/  F2FP.SATFINITE.E5M2.F32.PACK_AB_MERGE_C R79, R92, R90, RZ ;  /* 0x0000005a5c4f723e */ /* 0x004fe200048060ff */
[----:B------:R-:W2:Y:S04]  /*2b320*/  LDCU UR7, c[0x0][0x39c] ;  /* 0x00007380ff0777ac */ /* 0x000ea80008000800 */
[----:B------:R3:W-:Y:S01]  /*2b330*/  @P1 STG.E.U8 desc[UR14][R70.64], R79 ;  /* 0x0000004f46001986 */ /* 0x0007e2000c10110e */
[C---:B------:R-:W-:Y:S01]  /*2b340*/  IADD3 R72, P1, PT, R74.reuse, R3, RZ ;  /* 0x000000034a487210 */ /* 0x040fe20007f3e0ff */
[----:B----4-:R-:W-:Y:S01]  /*2b350*/  VIADD R75, R74, UR5 ;  /* 0x000000054a4b7c36 */ /* 0x010fe20008000000 */
[----:B------:R-:W-:-:S02]  /*2b360*/  PRMT R77, R79, 0x9910, RZ ;  /* 0x000099104f4d7816 */ /* 0x000fc400000000ff */
[-C--:B------:R-:W-:Y:S01]  /*2b370*/  LEA.HI.X.SX32 R73, R74, R2.reuse, 0x1, P1 ;  /* 0x000000024a497211 */ /* 0x080fe200008f0eff */
[----:B------:R-:W-:Y:S01]  /*2b380*/  VIADD R74, R0, 0xc2 ;  /* 0x000000c2004a7836 */ /* 0x000fe20000000000 */
[C---:B------:R-:W-:Y:S02]  /*2b390*/  IADD3 R68, P1, PT, R75.reuse, R3, RZ ;  /* 0x000000034b447210 */ /* 0x040fe40007f3e0ff */
[----:B------:R-:W-:Y:S02]  /*2b3a0*/  SHF.R.S32.HI R77, RZ, 0x8, R77 ;  /* 0x00000008ff4d7819 */ /* 0x000fe4000001144d */
[C---:B------:R-:W-:Y:S01]  /*2b3b0*/  LEA.HI.X.SX32 R69, R75.reuse, R2, 0x1, P1 ;  /* 0x000000024b457211 */ /* 0x040fe200008f0eff */
[----:B------:R-:W-:Y:S01]  /*2b3c0*/  VIADD R75, R75, UR5 ;  /* 0x000000054b4b7c36 */ /* 0x000fe20008000000 */
[----:B-1----:R-:W-:Y:S01]  /*2b3d0*/  ISETP.LT.AND P1, PT, R74, UR4, !P0 ;  /* 0x000000044a007c0c */ /* 0x002fe2000c721270 */
[----:B------:R-:W1:Y:S01]  /*2b3e0*/  LDCU UR4, c[0x0][0x39c] ;  /* 0x00007380ff0477ac */ /* 0x000e620008000800 */
[----:B------:R-:W-:Y:S01]  /*2b3f0*/  F2FP.SATFINITE.E5M2.F32.PACK_AB_MERGE_C R81, R91, R93, RZ ;  /* 0x0000005d5b51723e */ /* 0x000fe200048060ff */
[----:B------:R4:W-:Y:S01]  /*2b400*/  @P3 STG.E.U8 desc[UR14][R72.64], R77 ;  /* 0x0000004d48003986 */ /* 0x0009e2000c10110e */
[----:B0-----:R-:W-:Y:S01]  /*2b410*/  ISETP.LT.AND P6, PT, R76, UR6, !P0 ;  /* 0x000000064c007c0c */ /* 0x001fe2000c7c1270 */
[----:B------:R-:W0:Y:S01]  /*2b420*/  LDCU UR6, c[0x0][0x39c] ;  /* 0x00007380ff0677ac */ /* 0x000e220008000800 */
[----:B---3--:R-:W-:-:S02]  /*2b430*/  IADD3 R70, P3, PT, R75, R3, RZ ;  /* 0x000000034b467210 */ /* 0x008fc40007f7e0ff */
[----:B------:R-:W-:Y:S01]  /*2b440*/  PRMT R76, R81, 0x9910, RZ ;  /* 0x00009910514c7816 */ /* 0x000fe200000000ff */
[C---:B------:R-:W-:Y:S01]  /*2b450*/  VIADD R74, R75.reuse, UR5 ;  /* 0x000000054b4a7c36 */ /* 0x040fe20008000000 */
[----:B------:R-:W-:Y:S02]  /*2b460*/  LEA.HI.X.SX32 R71, R75, R2, 0x1, P3 ;  /* 0x000000024b477211 */ /* 0x000fe400018f0eff */
[----:B------:R-:W-:Y:S01]  /*2b470*/  SHF.R.S32.HI R75, RZ, 0x8, R76 ;  /* 0x00000008ff4b7819 */ /* 0x000fe2000001144c */
[----:B------:R3:W-:Y:S01]  /*2b480*/  @P5 STG.E.U8 desc[UR14][R68.64], R81 ;  /* 0x0000005144005986 */ /* 0x0007e2000c10110e */
[----:B----4-:R-:W-:Y:S01]  /*2b490*/  VIADD R73, R0, 0xc4 ;  /* 0x000000c400497836 */ /* 0x010fe20000000000 */
[----:B------:R-:W-:Y:S02]  /*2b4a0*/  IADD3 R72, P5, PT, R74, R3, RZ ;  /* 0x000000034a487210 */ /* 0x000fe40007fbe0ff */
[----:B------:R4:W-:Y:S01]  /*2b4b0*/  @P2 STG.E.U8 desc[UR14][R70.64], R75 ;  /* 0x0000004b46002986 */ /* 0x0009e2000c10110e */
[----:B------:R-:W-:Y:S01]  /*2b4c0*/  VIADD R78, R0, 0xc3 ;  /* 0x000000c3004e7836 */ /* 0x000fe20000000000 */
[----:B------:R-:W-:-:S02]  /*2b4d0*/  F2FP.SATFINITE.E5M2.F32.PACK_AB_MERGE_C R77, R5, R4, RZ ;  /* 0x00000004054d723e */ /* 0x000fc400048060ff */
[----:B--2---:R-:W-:Y:S01]  /*2b4e0*/  ISETP.LT.AND P2, PT, R73, UR7, !P0 ;  /* 0x0000000749007c0c */ /* 0x004fe2000c741270 */
[----:B------:R-:W2:Y:S01]  /*2b4f0*/  LDCU UR7, c[0x0][0x39c] ;  /* 0x00007380ff0777ac */ /* 0x000ea20008000800 */
[----:B---3--:R-:W-:Y:S01]  /*2b500*/  VIADD R68, R0, 0xc5 ;  /* 0x000000c500447836 */ /* 0x008fe20000000000 */
[C---:B------:R-:W-:Y:S01]  /*2b510*/  LEA.HI.X.SX32 R73, R74.reuse, R2, 0x1, P5 ;  /* 0x000000024a497211 */ /* 0x040fe200028f0eff */
[----:B------:R-:W-:-:S03]  /*2b520*/  VIADD R74, R74, UR5 ;  /* 0x000000054a4a7c36 */ /* 0x000fc60008000000 */
[----:B-1----:R-:W-:Y:S01]  /*2b530*/  ISETP.LT.AND P5, PT, R68, UR4, !P0 ;  /* 0x0000000444007c0c */ /* 0x002fe2000c7a1270 */
[----:B------:R-:W1:Y:S01]  /*2b540*/  LDCU UR4, c[0x0][0x39c] ;  /* 0x00007380ff0477ac */ /* 0x000e620008000800 */
[----:B------:R-:W-:Y:S01]  /*2b550*/  PRMT R5, R77, 0x9910, RZ ;  /* 0x000099104d057816 */ /* 0x000fe200000000ff */
[----:B------:R3:W-:Y:S01]  /*2b560*/  @P4 STG.E.U8 desc[UR14][R72.64], R77 ;  /* 0x0000004d48004986 */ /* 0x0007e2000c10110e */
[----:B0-----:R-:W-:Y:S01]  /*2b570*/  ISETP.LT.AND P3, PT, R78, UR6, !P0 ;  /* 0x000000064e007c0c */ /* 0x001fe2000c761270 */
[----:B------:R-:W0:Y:S01]  /*2b580*/  LDCU UR6, c[0x0][0x39c] ;  /* 0x00007380ff0677ac */ /* 0x000e220008000800 */
[C---:B------:R-:W-:Y:S01]  /*2b590*/  IADD3 R4, P4, PT, R74.reuse, R3, RZ ;  /* 0x000000034a047210 */ /* 0x040fe20007f9e0ff */
[C---:B----4-:R-:W-:Y:S02]  /*2b5a0*/  VIADD R70, R74.reuse, UR5 ;  /* 0x000000054a467c36 */ /* 0x050fe40008000000 */
[----:B------:R-:W-:Y:S01]  /*2b5b0*/  IMAD.MOV.U32 R71, RZ, RZ, R5 ;  /* 0x000000ffff477224 */ /* 0x000fe200078e0005 */
[----:B------:R-:W-:-:S02]  /*2b5c0*/  LEA.HI.X.SX32 R5, R74, R2, 0x1, P4 ;  /* 0x000000024a057211 */ /* 0x000fc400020f0eff */
[-C--:B------:R-:W-:Y:S02]  /*2b5d0*/  IADD3 R68, P4, PT, R70, R3.reuse, RZ ;  /* 0x0000000346447210 */ /* 0x080fe40007f9e0ff */
[----:B------:R-:W-:Y:S01]  /*2b5e0*/  F2FP.SATFINITE.E5M2.F32.PACK_AB_MERGE_C R75, R7, R6, RZ ;  /* 0x00000006074b723e */ /* 0x000fe200048060ff */
[----:B------:R-:W-:Y:S01]  /*2b5f0*/  VIADD R6, R0, 0xc6 ;  /* 0x000000c600067836 */ /* 0x000fe20000000000 */
[----:B------:R-:W-:Y:S02]  /*2b600*/  SHF.R.S32.HI R71, RZ, 0x8, R71 ;  /* 0x00000008ff477819 */ /* 0x000fe40000011447 */
[CC--:B------:R-:W-:Y:S01]  /*2b610*/  LEA.HI.X.SX32 R69, R70.reuse, R2.reuse, 0x1, P4 ;  /* 0x0000000246457211 */ /* 0x0c0fe200020f0eff */
[----:B------:R-:W-:Y:S01]  /*2b620*/  VIADD R70, R70, UR5 ;  /* 0x0000000546467c36 */ /* 0x000fe20008000000 */
[----:B-1----:R-:W-:Y:S01]  /*2b630*/  ISETP.LT.AND P4, PT, R6, UR4, !P0 ;  /* 0x0000000406007c0c */ /* 0x002fe2000c781270 */
[C---:B------:R-:W-:Y:S01]  /*2b640*/  VIADD R7, R0.reuse, 0xc7 ;  /* 0x000000c700077836 */ /* 0x040fe20000000000 */
[----:B------:R1:W-:Y:S01]  /*2b650*/  @P6 STG.E.U8 desc[UR14][R4.64], R71 ;  /* 0x0000004704006986 */ /* 0x0003e2000c10110e */
[----:B---3--:R-:W-:Y:S01]  /*2b660*/  PRMT R72, R75, 0x9910, RZ ;  /* 0x000099104b487816 */ /* 0x008fe200000000ff */
[----:B------:R-:W-:Y:S01]  /*2b670*/  VIADD R73, R0, 0xc8 ;  /* 0x000000c800497836 */ /* 0x000fe20000000000 */
[C---:B------:R-:W-:Y:S01]  /*2b680*/  IADD3 R6, P6, PT, R70.reuse, R3, RZ ;  /* 0x0000000346067210 */ /* 0x040fe20007fde0ff */
[----:B------:R3:W-:Y:S01]  /*2b690*/  @P1 STG.E.U8 desc[UR14][R68.64], R75 ;  /* 0x0000004b44001986 */ /* 0x0007e2000c10110e */
[----:B0-----:R-:W-:Y:S01]  /*2b6a0*/  ISETP.LT.AND P1, PT, R7, UR6, !P0 ;  /* 0x0000000607007c0c */ /* 0x001fe2000c721270 */
[----:B------:R-:W0:Y:S01]  /*2b6b0*/  LDCU UR4, c[0x0][0x39c] ;  /* 0x00007380ff0477ac */ /* 0x000e220008000800 */
[C---:B------:R-:W-:Y:S01]  /*2b6c0*/  LEA.HI.X.SX32 R7, R70.reuse, R2, 0x1, P6 ;  /* 0x0000000246077211 */ /* 0x040fe200030f0eff */
[----:B------:R-:W-:Y:S01]  /*2b6d0*/  VIADD R70, R70, UR5 ;  /* 0x0000000546467c36 */ /* 0x000fe20008000000 */
[----:B-1----:R-:W-:Y:S01]  /*2b6e0*/  SHF.R.S32.HI R71, RZ, 0x8, R72 ;  /* 0x00000008ff477819 */ /* 0x002fe20000011448 */
[----:B------:R-:W1:Y:S01]  /*2b6f0*/  LDCU UR6, c[0x0][0x39c] ;  /* 0x00007380ff0677ac */ /* 0x000e620008000800 */
[----:B--2---:R-:W-:Y:S01]  /*2b700*/  ISETP.LT.AND P6, PT, R73, UR7, !P0 ;  /* 0x0000000749007c0c */ /* 0x004fe2000c7c1270 */
[----:B---3--:R-:W-:-:S02]  /*2b710*/  VIADD R68, R70, UR5 ;  /* 0x0000000546447c36 */ /* 0x008fc40008000000 */
[----:B------:R2:W-:Y:S01]  /*2b720*/  @P3 STG.E.U8 desc[UR14][R6.64], R71 ;  /* 0x0000004706003986 */ /* 0x0005e2000c10110e */
[CC--:B------:R-:W-:Y:S01]  /*2b730*/  IADD3 R4, P3, PT, R70.reuse, R3.reuse, RZ ;  /* 0x0000000346047210 */ /* 0x0c0fe20007f7e0ff */
[----:B------:R-:W3:Y:S01]  /*2b740*/  LDCU UR7, c[0x0][0x39c] ;  /* 0x00007380ff0777ac */ /* 0x000ee20008000800 */
[----:B------:R-:W-:Y:S02]  /*2b750*/  F2FP.SATFINITE.E5M2.F32.PACK_AB_MERGE_C R73, R9, R8, RZ ;  /* 0x000000080949723e */ /* 0x000fe400048060ff */
[----:B------:R-:W-:Y:S02]  /*2b760*/  LEA.HI.X.SX32 R5, R70, R2, 0x1, P3 ;  /* 0x0000000246057211 */ /* 0x000fe400018f0eff */
[----:B------:R-:W-:Y:S02]  /*2b770*/  PRMT R69, R73, 0x9910, RZ ;  /* 0x0000991049457816 */ /* 0x000fe400000000ff */
[----:B------:R-:W-:Y:S02]  /*2b780*/  IADD3 R8, P3, PT, R68, R3, RZ ;  /* 0x0000000344087210 */ /* 0x000fe40007f7e0ff */
[----:B------:R-:W-:-:S02]  /*2b790*/  SHF.R.S32.HI R69, RZ, 0x8, R69 ;  /* 0x00000008ff457819 */ /* 0x000fc40000011445 */
[C---:B------:R-:W-:Y:S01]  /*2b7a0*/  LEA.HI.X.SX32 R9, R68.reuse, R2, 0x1, P3 ;  /* 0x0000000244097211 */ /* 0x040fe200018f0eff */
[----:B------:R-:W-:Y:S01]  /*2b7b0*/  VIADD R68, R68, UR5 ;  /* 0x0000000544447c36 */ /* 0x000fe20008000000 */
[----:B------:R4:W-:Y:S01]  /*2b7c0*/  @P2 STG.E.U8 desc[UR14][R4.64], R73 ;  /* 0x0000004904002986 */ /* 0x0009e2000c10110e */
[C---:B------:R-:W-:Y:S02]  /*2b7d0*/  VIADD R70, R0.reuse, 0xc9 ;  /* 0x000000c900467836 */ /* 0x040fe40000000000 */
[----:B--2---:R-:W-:Y:S01]  /*2b7e0*/  VIADD R7, R0, 0xca ;  /* 0x000000ca00077836 */ /* 0x004fe20000000000 */
[----:B------:R2:W-:Y:S01]  /*2b7f0*/  @P5 STG.E.U8 desc[UR14][R8.64], R69 ;  /* 0x0000004508005986 */ /* 0x0005e2000c10110e */
[----:B------:R-:W-:Y:S02]  /*2b800*/  IADD3 R6, P5, PT, R68, R3, RZ ;  /* 0x0000000344067210 */ /* 0x000fe40007fbe0ff */
[----:B0-----:R-:W-:Y:S01]  /*2b810*/  ISETP.LT.AND P2, PT, R70, UR4, !P0 ;  /* 0x0000000446007c0c */ /* 0x001fe2000c741270 */
[----:B------:R-:W0:Y:S01]  /*2b820*/  LDCU UR4, c[0x0][0x39c] ;  /* 0x00007380ff0477ac */ /* 0x000e220008000800 */
[----:B-1----:R-:W-:-:S02]  /*2b830*/  ISETP.LT.AND P3, PT, R7, UR6, !P0 ;  /* 0x0000000607007c0c */ /* 0x002fc4000c761270 */
[----:B------:R-:W-:Y:S01]  /*2b840*/  F2FP.SATFINITE.E5M2.F32.PACK_AB_MERGE_C R71, R11, R10, RZ ;  /* 0x0000000a0b47723e */ /* 0x000fe200048060ff */
[----:B------:R-:W1:Y:S01]  /*2b850*/  LDCU UR6, c[0x0][0x39c] ;  /* 0x00007380ff0677ac */ /* 0x000e620008000800 */
[C---:B------:R-:W-:Y:S01]  /*2b860*/  LEA.HI.X.SX32 R7, R68.reuse, R2, 0x1, P5 ;  /* 0x0000000244077211 */ /* 0x040fe200028f0eff */
[----:B------:R-:W-:Y:S01]  /*2b870*/  VIADD R68, R68, UR5 ;  /* 0x0000000544447c36 */ /* 0x000fe20008000000 */
[----:B------:R-:W-:-:S03]  /*2b880*/  PRMT R11, R71, 0x9910, RZ ;  /* 0x00009910470b7816 */ /* 0x000fc600000000ff */
[----:B------:R5:W-:Y:S01]  /*2b890*/  @P4 STG.E.U8 desc[UR14][R6.64], R71 ;  /* 0x0000004706004986 */ /* 0x000be2000c10110e */
[CC--:B----4-:R-:W-:Y:S01]  /*2b8a0*/  IADD3 R4, P4, PT, R68.reuse, R3.reuse, RZ ;  /* 0x0000000344047210 */ /* 0x0d0fe20007f9e0ff */
[C---:B------:R-:W-:Y:S01]  /*2b8b0*/  VIADD R10, R68.reuse, UR5 ;  /* 0x00000005440a7c36 */ /* 0x040fe20008000000 */
[----:B------:R-:W-:Y:S02]  /*2b8c0*/  SHF.R.S32.HI R11, RZ, 0x8, R11 ;  /* 0x00000008ff0b7819 */ /* 0x000fe4000001140b */
[----:B------:R-:W-:Y:S02]  /*2b8d0*/  LEA.HI.X.SX32 R5, R68, R2, 0x1, P4 ;  /* 0x0000000244057211 */ /* 0x000fe400020f0eff */
[----:B--2---:R-:W-:Y:S02]  /*2b8e0*/  IADD3 R8, P4, PT, R10, R3, RZ ;  /* 0x000000030a087210 */ /* 0x004fe40007f9e0ff */
[----:B------:R-:W-:Y:S01]  /*2b8f0*/  F2FP.SATFINITE.E5M2.F32.PACK_AB_MERGE_C R69, R13, R12, RZ ;  /* 0x0000000c0d45723e */ /* 0x000fe200048060ff */
[----:B------:R-:W-:Y:S01]  /*2b900*/  VIADD R12, R0, 0xcc ;  /* 0x000000cc000c7836 */ /* 0x000fe20000000000 */
[C---:B------:R-:W-:Y:S01]  /*2b910*/  LEA.HI.X.SX32 R9, R10.reuse, R2, 0x1, P4 ;  /* 0x000000020a097211 */ /* 0x040fe200020f0eff */
[----:B------:R-:W-:Y:S01]  /*2b920*/  VIADD R10, R10, UR5 ;  /* 0x000000050a0a7c36 */ /* 0x000fe20008000000 */
[----:B------:R2:W-:Y:S01]  /*2b930*/  @P1 STG.E.U8 desc[UR14][R4.64], R11 ;  /* 0x0000000b04001986 */ /* 0x0005e2000c10110e */
[----:B------:R-:W-:Y:S01]  /*2b940*/  VIADD R70, R0, 0xcb ;  /* 0x000000cb00467836 */ /* 0x000fe20000000000 */
[----:B0-----:R-:W-:Y:S01]  /*2b950*/  ISETP.LT.AND P1, PT, R12, UR4, !P0 ;  /* 0x000000040c007c0c */ /* 0x001fe2000c721270 */
[----:B------:R-:W0:Y:S01]  /*2b960*/  LDCU UR4, c[0x0][0x39c] ;  /* 0x00007380ff0477ac */ /* 0x000e220008000800 */
[----:B------:R-:W-:-:S02]  /*2b970*/  PRMT R13, R69, 0x9910, RZ ;  /* 0x00009910450d7816 */ /* 0x000fc400000000ff */
[----:B-----5:R-:W-:Y:S02]  /*2b980*/  IADD3 R6, P4, PT, R10, R3, RZ ;  /* 0x000000030a067210 */ /* 0x020fe40007f9e0ff */
[----:B---3--:R-:W-:Y:S01]  /*2b990*/  ISETP.LT.AND P5, PT, R70, UR7, !P0 ;  /* 0x0000000746007c0c */ /* 0x008fe2000c7a1270 */
[----:B------:R-:W3:Y:S01]  /*2b9a0*/  LDCU UR7, c[0x0][0x39c] ;  /* 0x00007380ff0777ac */ /* 0x000ee20008000800 */
[C---:B------:R-:W-:Y:S01]  /*2b9b0*/  LEA.HI.X.SX32 R7, R10.reuse, R2, 0x1, P4 ;  /* 0x000000020a077211 */ /* 0x040fe200020f0eff */
[----:B------:R-:W-:Y:S01]  /*2b9c0*/  VIADD R10, R10, UR5 ;  /* 0x000000050a0a7c36 */ /* 0x000fe20008000000 */
[----:B------:R-:W-:Y:S01]  /*2b9d0*/  SHF.R.S32.HI R13, RZ, 0x8, R13 ;  /* 0x00000008ff0d7819 */ /* 0x000fe2000001140d */
[----:B------:R-:W-:Y:S01]  /*2b9e0*/  VIADD R12, R0, 0xcd ;  /* 0x000000cd000c7836 */ /* 0x000fe20000000000 */
[----:B------:R4:W-:Y:S01]  /*2b9f0*/  @P6 STG.E.U8 desc[UR14][R8.64], R69 ;  /* 0x0000004508006986 */ /* 0x0009e2000c10110e */
[----:B--2---:R-:W-:-:S03]  /*2ba00*/  VIADD R11, R10, UR5 ;  /* 0x000000050a0b7c36 */ /* 0x004fc60008000000 */
[----:B------:R2:W-:Y:S01]  /*2ba10*/  @P2 STG.E.U8 desc[UR14][R6.64], R13 ;  /* 0x0000000d06002986 */ /* 0x0005e2000c10110e */
[----:B------:R-:W-:Y:S02]  /*2ba20*/  IADD3 R4, P2, PT, R10, R3, RZ ;  /* 0x000000030a047210 */ /* 0x000fe40007f5e0ff */
[----:B-1----:R-:W-:Y:S01]  /*2ba30*/  ISETP.LT.AND P4, PT, R12, UR6, !P0 ;  /* 0x000000060c007c0c */ /* 0x002fe2000c781270 */
[----:B------:R-:W1:Y:S01]  /*2ba40*/  LDCU UR6, c[0x0][0x39c] ;  /* 0x00007380ff0677ac */ /* 0x000e620008000800 */
[----:B------:R-:W-:Y:S01]  /*2ba50*/  PRMT R12, R15, 0x9910, RZ ;  /* 0x000099100f0c7816 */ /* 0x000fe200000000ff */
[----:B----4-:R-:W-:Y:S01]  /*2ba60*/  VIADD R8, R0, 0xce ;  /* 0x000000ce00087836 */ /* 0x010fe20000000000 */
[----:B------:R-:W-:Y:S01]  /*2ba70*/  LEA.HI.X.SX32 R5, R10, R2, 0x1, P2 ;  /* 0x000000020a057211 */ /* 0x000fe200010f0eff */
[----:B------:R-:W-:-:S03]  /*2ba80*/  VIADD R9, R0, 0xcf ;  /* 0x000000cf00097836 */ /* 0x000fc60000000000 */
[----:B0-----:R-:W-:Y:S01]  /*2ba90*/  ISETP.LT.AND P2, PT, R8, UR4, !P0 ;  /* 0x0000000408007c0c */ /* 0x001fe2000c741270 */
[----:B------:R-:W-:Y:S01]  /*2baa0*/  IMAD.MOV.U32 R10, RZ, RZ, R12 ;  /* 0x000000ffff0a7224 */ /* 0x000fe200078e000c */
[-C--:B------:R-:W-:Y:S01]  /*2bab0*/  IADD3 R8, P6, PT, R11, R3.reuse, RZ ;  /* 0x000000030b087210 */ /* 0x080fe20007fde0ff */
[----:B------:R0:W-:Y:S01]  /*2bac0*/  @P3 STG.E.U8 desc[UR14][R4.64], R15 ;  /* 0x0000000f04003986 */ /* 0x0001e2000c10110e */
[----:B---3--:R-:W-:Y:S01]  /*2bad0*/  ISETP.LT.AND P3, PT, R9, UR7, !P0 ;  /* 0x0000000709007c0c */ /* 0x008fe2000c761270 */
[----:B------:R-:W3:Y:S01]  /*2bae0*/  LDCU UR4, c[0x0][0x39c] ;  /* 0x00007380ff0477ac */ /* 0x000ee20008000800 */
[CC--:B------:R-:W-:Y:S01]  /*2baf0*/  LEA.HI.X.SX32 R9, R11.reuse, R2.reuse, 0x1, P6 ;  /* 0x000000020b097211 */ /* 0x0c0fe200030f0eff */
[----:B------:R-:W-:Y:S01]  /*2bb00*/  VIADD R11, R11, UR5 ;  /* 0x000000050b0b7c36 */ /* 0x000fe20008000000 */
[----:B--2---:R-:W-:Y:S01]  /*2bb10*/  SHF.R.S32.HI R13, RZ, 0x8, R10 ;  /* 0x00000008ff0d7819 */ /* 0x004fe2000001140a */
[C---:B------:R-:W-:Y:S01]  /*2bb20*/  VIADD R7, R0.reuse, 0xd0 ;  /* 0x000000d000077836 */ /* 0x040fe20000000000 */
[----:B------:R-:W2:Y:S02]  /*2bb30*/  LDCU UR7, c[0x0][0x39c] ;  /* 0x00007380ff0777ac */ /* 0x000ea40008000800 */
[-C--:B------:R-:W-:Y:S01]  /*2bb40*/  IADD3 R6, P6, PT, R11, R3.reuse, RZ ;  /* 0x000000030b067210 */ /* 0x080fe20007fde0ff */
[----:B------:R4:W-:Y:S01]  /*2bb50*/  @P5 STG.E.U8 desc[UR14][R8.64], R13 ;  /* 0x0000000d08005986 */ /* 0x0009e2000c10110e */
[----:B-1----:R-:W-:Y:S01]  /*2bb60*/  ISETP.LT.AND P5, PT, R7, UR6, !P0 ;  /* 0x0000000607007c0c */ /* 0x002fe2000c7a1270 */
[C---:B0-----:R-:W-:Y:S01]  /*2bb70*/  VIADD R5, R0.reuse, 0xd1 ;  /* 0x000000d100057836 */ /* 0x041fe20000000000 */
[CC--:B------:R-:W-:Y:S01]  /*2bb80*/  LEA.HI.X.SX32 R7, R11.reuse, R2.reuse, 0x1, P6 ;  /* 0x000000020b077211 */ /* 0x0c0fe200030f0eff */
[----:B------:R-:W-:Y:S01]  /*2bb90*/  VIADD R11, R11, UR5 ;  /* 0x000000050b0b7c36 */ /* 0x000fe20008000000 */
[----:B------:R-:W-:Y:S01]  /*2bba0*/  PRMT R10, R17, 0x9910, RZ ;  /* 0x00009910110a7816 */ /* 0x000fe200000000ff */
[----:B------:R-:W0:Y:S03]  /*2bbb0*/  LDCU UR6, c[0x0][0x39c] ;  /* 0x00007380ff0677ac */ /* 0x000e260008000800 */
[-C--:B------:R-:W-:Y:S01]  /*2bbc0*/  IADD3 R4, P6, PT, R11, R3.reuse, RZ ;  /* 0x000000030b047210 */ /* 0x080fe20007fde0ff */
[----:B------:R1:W-:Y:S01]  /*2bbd0*/  @P1 STG.E.U8 desc[UR14][R6.64], R17 ;  /* 0x0000001106001986 */ /* 0x0003e2000c10110e */
[----:B----4-:R-:W-:Y:S01]  /*2bbe0*/  IMAD.MOV.U32 R8, RZ, RZ, R10 ;  /* 0x000000ffff087224 */ /* 0x010fe200078e000a */
[----:B---3--:R-:W-:Y:S01]  /*2bbf0*/  ISETP.LT.AND P1, PT, R5, UR4, !P0 ;  /* 0x0000000405007c0c */ /* 0x008fe2000c721270 */
[C---:B------:R-:W-:Y:S01]  /*2bc00*/  VIADD R10, R11.reuse, UR5 ;  /* 0x000000050b0a7c36 */ /* 0x040fe20008000000 */
[----:B------:R-:W-:Y:S01]  /*2bc10*/  LEA.HI.X.SX32 R5, R11, R2, 0x1, P6 ;  /* 0x000000020b057211 */ /* 0x000fe200030f0eff */
[----:B------:R-:W-:Y:S01]  /*2bc20*/  VIADD R9, R0, 0xd2 ;  /* 0x000000d200097836 */ /* 0x000fe20000000000 */
[----:B------:R-:W-:Y:S01]  /*2bc30*/  SHF.R.S32.HI R11, RZ, 0x8, R8 ;  /* 0x00000008ff0b7819 */ /* 0x000fe20000011408 */
[----:B------:R-:W3:Y:S01]  /*2bc40*/  LDCU UR4, c[0x0][0x39c] ;  /* 0x00007380ff0477ac */ /* 0x000ee20008000800 */
[----:B------:R-:W-:-:S03]  /*2bc50*/  IADD3 R8, P6, PT, R10, R3, RZ ;  /* 0x000000030a087210 */ /* 0x000fc60007fde0ff */
[----:B------:R4:W-:Y:S01]  /*2bc60*/  @P4 STG.E.U8 desc[UR14][R4.64], R11 ;  /* 0x0000000b04004986 */ /* 0x0009e2000c10110e */
[----:B--2---:R-:W-:Y:S02]  /*2bc70*/  ISETP.LT.AND P4, PT, R9, UR7, !P0 ;  /* 0x0000000709007c0c */ /* 0x004fe4000c781270 */
[----:B------:R-:W-:Y:S01]  /*2bc80*/  F2FP.SATFINITE.E5M2.F32.PACK_AB_MERGE_C R19, R19, R18, RZ ;  /* 0x000000121313723e */ /* 0x000fe200048060ff */
[----:B------:R-:W-:Y:S01]  /*2bc90*/  VIADD R12, R0, 0xd3 ;  /* 0x000000d3000c7836 */ /* 0x000fe20000000000 */
[C---:B------:R-:W-:Y:S01]  /*2bca0*/  LEA.HI.X.SX32 R9, R10.reuse, R2, 0x1, P6 ;  /* 0x000000020a097211 */ /* 0x040fe200030f0eff */
[----:B------:R-:W-:Y:S01]  /*2bcb0*/  VIADD R10, R10, UR5 ;  /* 0x000000050a0a7c36 */ /* 0x000fe20008000000 */
[----:B------:R-:W2:Y:S03]  /*2bcc0*/  LDCU UR7, c[0x0][0x39c] ;  /* 0x00007380ff0777ac */ /* 0x000ea60008000800 */
[----:B------:R5:W-:Y:S01]  /*2bcd0*/  @P2 STG.E.U8 desc[UR14][R8.64], R19 ;  /* 0x0000001308002986 */ /* 0x000be2000c10110e */
[C---:B-1----:R-:W-:Y:S01]  /*2bce0*/  IADD3 R6, P2, PT, R10.reuse, R3, RZ ;  /* 0x000000030a067210 */ /* 0x042fe20007f5e0ff */
[----:B----4-:R-:W-:Y:S01]  /*2bcf0*/  VIADD R11, R10, UR5 ;  /* 0x000000050a0b7c36 */ /* 0x010fe20008000000 */
[----:B------:R-:W-:-:S02]  /*2bd00*/  PRMT R13, R19, 0x9910, RZ ;  /* 0x00009910130d7816 */ /* 0x000fc400000000ff */
[-C--:B------:R-:W-:Y:S01]  /*2bd10*/  LEA.HI.X.SX32 R7, R10, R2.reuse, 0x1, P2 ;  /* 0x000000020a077211 */ /* 0x080fe200010f0eff */
[----:B------:R-:W-:Y:S01]  /*2bd20*/  VIADD R10, R0, 0xd4 ;  /* 0x000000d4000a7836 */ /* 0x000fe20000000000 */
[CC--:B------:R-:W-:Y:S02]  /*2bd30*/  IADD3 R4, P2, PT, R11.reuse, R3.reuse, RZ ;  /* 0x000000030b047210 */ /* 0x0c0fe40007f5e0ff */
[----:B------:R-:W-:Y:S02]  /*2bd40*/  SHF.R.S32.HI R13, RZ, 0x8, R13 ;  /* 0x00000008ff0d7819 */ /* 0x000fe4000001140d */
[C---:B------:R-:W-:Y:S01]  /*2bd50*/  LEA.HI.X.SX32 R5, R11.reuse, R2, 0x1, P2 ;  /* 0x000000020b057211 */ /* 0x040fe200010f0eff */
[----:B------:R-:W-:Y:S01]  /*2bd60*/  VIADD R11, R11, UR5 ;  /* 0x000000050b0b7c36 */ /* 0x000fe20008000000 */
[----:B---3--:R-:W-:Y:S01]  /*2bd70*/  ISETP.LT.AND P2, PT, R10, UR4, !P0 ;  /* 0x000000040a007c0c */ /* 0x008fe2000c741270 */
[----:B------:R-:W1:Y:S01]  /*2bd80*/  LDCU UR4, c[0x0][0x39c] ;  /* 0x00007380ff0477ac */ /* 0x000e620008000800 */
[----:B------:R-:W-:Y:S01]  /*2bd90*/  F2FP.SATFINITE.E5M2.F32.PACK_AB_MERGE_C R21, R21, R20, RZ ;  /* 0x000000141515723e */ /* 0x000fe200048060ff */
[----:B------:R3:W-:Y:S01]  /*2bda0*/  @P3 STG.E.U8 desc[UR14][R6.64], R13 ;  /* 0x0000000d06003986 */ /* 0x0007e2000c10110e */
[----:B0-----:R-:W-:Y:S01]  /*2bdb0*/  ISETP.LT.AND P6, PT, R12, UR6, !P0 ;  /* 0x000000060c007c0c */ /* 0x001fe2000c7c1270 */
[----:B------:R-:W0:Y:S01]  /*2bdc0*/  LDCU UR6, c[0x0][0x39c] ;  /* 0x00007380ff0677ac */ /* 0x000e220008000800 */
[----:B-----5:R-:W-:-:S02]  /*2bdd0*/  IADD3 R8, P3, PT, R11, R3, RZ ;  /* 0x000000030b087210 */ /* 0x020fc40007f7e0ff */
[----:B------:R-:W-:Y:S01]  /*2bde0*/  PRMT R12, R21, 0x9910, RZ ;  /* 0x00009910150c7816 */ /* 0x000fe200000000ff */
[C---:B------:R-:W-:Y:S01]  /*2bdf0*/  VIADD R10, R11.reuse, UR5 ;  /* 0x000000050b0a7c36 */ /* 0x040fe20008000000 */
[----:B------:R-:W-:Y:S02]  /*2be00*/  LEA.HI.X.SX32 R9, R11, R2, 0x1, P3 ;  /* 0x000000020b097211 */ /* 0x000fe400018f0eff */
[----:B------:R-:W-:Y:S01]  /*2be10*/  SHF.R.S32.HI R11, RZ, 0x8, R12 ;  /* 0x00000008ff0b7819 */ /* 0x000fe2000001140c */
[----:B------:R4:W-:Y:S01]  /*2be20*/  @P5 STG.E.U8 desc[UR14][R4.64], R21 ;  /* 0x0000001504005986 */ /* 0x0009e2000c10110e */
[----:B---3--:R-:W-:Y:S01]  /*2be30*/  VIADD R7, R0, 0xd6 ;  /* 0x000000d600077836 */ /* 0x008fe20000000000 */
[----:B------:R-:W-:Y:S02]  /*2be40*/  IADD3 R6, P5, PT, R10, R3, RZ ;  /* 0x000000030a067210 */ /* 0x000fe40007fbe0ff */
[----:B------:R3:W-:Y:S01]  /*2be50*/  @P1 STG.E.U8 desc[UR14][R8.64], R11 ;  /* 0x0000000b08001986 */ /* 0x0007e2000c10110e */
[----:B------:R-:W-:Y:S01]  /*2be60*/  VIADD R14, R0, 0xd5 ;  /* 0x000000d5000e7836 */ /* 0x000fe20000000000 */
[----:B------:R-:W-:-:S02]  /*2be70*/  F2FP.SATFINITE.E5M2.F32.PACK_AB_MERGE_C R23, R23, R22, RZ ;  /* 0x000000161717723e */ /* 0x000fc400048060ff */
[----:B--2---:R-:W-:Y:S01]  /*2be80*/  ISETP.LT.AND P1, PT, R7, UR7, !P0 ;  /* 0x0000000707007c0c */ /* 0x004fe2000c721270 */
[----:B------:R-:W2:Y:S01]  /*2be90*/  LDCU UR7, c[0x0][0x39c] ;  /* 0x00007380ff0777ac */ /* 0x000ea20008000800 */
[----:B----4-:R-:W-:Y:S01]  /*2bea0*/  VIADD R4, R0, 0xd7 ;  /* 0x000000d700047836 */ /* 0x010fe20000000000 */
[C---:B------:R-:W-:Y:S01]  /*2beb0*/  LEA.HI.X.SX32 R7, R10.reuse, R2, 0x1, P5 ;  /* 0x000000020a077211 */ /* 0x040fe200028f0eff */
[----:B------:R-:W-:-:S03]  /*2bec0*/  VIADD R10, R10, UR5 ;  /* 0x000000050a0a7c36 */ /* 0x000fc60008000000 */
[----:B-1----:R-:W-:Y:S01]  /*2bed0*/  ISETP.LT.AND P5, PT, R4, UR4, !P0 ;  /* 0x0000000404007c0c */ /* 0x002fe2000c7a1270 */
[----:B------:R-:W1:Y:S01]  /*2bee0*/  LDCU UR4, c[0x0][0x39c] ;  /* 0x00007380ff0477ac */ /* 0x000e620008000800 */
[----:B0-----:R-:W-:Y:S01]  /*2bef0*/  ISETP.LT.AND P3, PT, R14, UR6, !P0 ;  /* 0x000000060e007c0c */ /* 0x001fe2000c761270 */
[----:B------:R0:W-:Y:S01]  /*2bf00*/  @P4 STG.E.U8 desc[UR14][R6.64], R23 ;  /* 0x0000001706004986 */ /* 0x0001e2000c10110e */
[CC--:B------:R-:W-:Y:S01]  /*2bf10*/  IADD3 R4, P4, PT, R10.reuse, R3.reuse, RZ ;  /* 0x000000030a047210 */ /* 0x0c0fe20007f9e0ff */
[----:B------:R-:W4:Y:S01]  /*2bf20*/  LDCU UR6, c[0x0][0x39c] ;  /* 0x00007380ff0677ac */ /* 0x000f220008000800 */
[C---:B---3--:R-:W-:Y:S01]  /*2bf30*/  VIADD R11, R10.reuse, UR5 ;  /* 0x000000050a0b7c36 */ /* 0x048fe20008000000 */
[----:B------:R-:W-:Y:S02]  /*2bf40*/  PRMT R13, R23, 0x9910, RZ ;  /* 0x00009910170d7816 */ /* 0x000fe400000000ff */
[----:B------:R-:W-:Y:S02]  /*2bf50*/  LEA.HI.X.SX32 R5, R10, R2, 0x1, P4 ;  /* 0x000000020a057211 */ /* 0x000fe400020f0eff */
[----:B------:R-:W-:-:S02]  /*2bf60*/  IADD3 R8, P4, PT, R11, R3, RZ ;  /* 0x000000030b087210 */ /* 0x000fc40007f9e0ff */
[----:B------:R-:W-:Y:S01]  /*2bf70*/  SHF.R.S32.HI R13, RZ, 0x8, R13 ;  /* 0x00000008ff0d7819 */ /* 0x000fe2000001140d */
[C---:B0-----:R-:W-:Y:S01]  /*2bf80*/  VIADD R6, R0.reuse, 0xd8 ;  /* 0x000000d800067836 */ /* 0x041fe20000000000 */
[C---:B------:R-:W-:Y:S01]  /*2bf90*/  LEA.HI.X.SX32 R9, R11.reuse, R2, 0x1, P4 ;  /* 0x000000020b097211 */ /* 0x040fe200020f0eff */
[----:B------:R-:W-:Y:S01]  /*2bfa0*/  VIADD R11, R11, UR5 ;  /* 0x000000050b0b7c36 */ /* 0x000fe20008000000 */
[----:B------:R-:W-:Y:S01]  /*2bfb0*/  F2FP.SATFINITE.E5M2.F32.PACK_AB_MERGE_C R25, R25, R24, RZ ;  /* 0x000000181919723e */ /* 0x000fe200048060ff */
[----:B------:R-:W-:Y:S01]  /*2bfc0*/  VIADD R7, R0, 0xd9 ;  /* 0x000000d900077836 */ /* 0x000fe20000000000 */
[----:B------:R0:W-:Y:S01]  /*2bfd0*/  @P6 STG.E.U8 desc[UR14][R4.64], R13 ;  /* 0x0000000d04006986 */ /* 0x0001e2000c10110e */
[----:B-1----:R-:W-:Y:S01]  /*2bfe0*/  ISETP.LT.AND P4, PT, R6, UR4, !P0 ;  /* 0x0000000406007c0c */ /* 0x002fe2000c781270 */
[----:B------:R-:W1:Y:S01]  /*2bff0*/  LDCU UR4, c[0x0][0x39c] ;  /* 0x00007380ff0477ac */ /* 0x000e620008000800 */
[----:B------:R-:W-:Y:S02]  /*2c000*/  PRMT R10, R25, 0x9910, RZ ;  /* 0x00009910190a7816 */ /* 0x000fe400000000ff */
[----:B------:R-:W-:Y:S01]  /*2c010*/  IADD3 R6, P6, PT, R11, R3, RZ ;  /* 0x000000030b067210 */ /* 0x000fe20007fde0ff */
[----:B------:R3:W-:Y:S01]  /*2c020*/  @P2 STG.E.U8 desc[UR14][R8.64], R25 ;  /* 0x0000001908002986 */ /* 0x0007e2000c10110e */
[----:B----4-:R-:W-:Y:S01]  /*2c030*/  ISETP.LT.AND P2, PT, R7, UR6, !P0 ;  /* 0x0000000607007c0c */ /* 0x010fe2000c741270 */
[----:B------:R-:W4:Y:S01]  /*2c040*/  LDCU UR6, c[0x0][0x39c] ;  /* 0x00007380ff0677ac */ /* 0x000f220008000800 */
[C---:B------:R-:W-:Y:S01]  /*2c050*/  LEA.HI.X.SX32 R7, R11.reuse, R2, 0x1, P6 ;  /* 0x000000020b077211 */ /* 0x040fe200030f0eff */
[----:B------:R-:W-:Y:S01]  /*2c060*/  VIADD R11, R11, UR5 ;  /* 0x000000050b0b7c36 */ /* 0x000fe20008000000 */
[----:B0-----:R-:W-:-:S02]  /*2c070*/  SHF.R.S32.HI R13, RZ, 0x8, R10 ;  /* 0x00000008ff0d7819 */ /* 0x001fc4000001140a */
[----:B------:R-:W-:Y:S01]  /*2c080*/  F2FP.SATFINITE.E5M2.F32.PACK_AB_MERGE_C R27, R27, R26, RZ ;  /* 0x0000001a1b1b723e */ /* 0x000fe200048060ff */
[C---:B------:R-:W-:Y:S02]  /*2c090*/  VIADD R10, R11.reuse, UR5 ;  /* 0x000000050b0a7c36 */ /* 0x040fe40008000000 */
[----:B------:R0:W-:Y:S01]  /*2c0a0*/  @P3 STG.E.U8 desc[UR14][R6.64], R13 ;  /* 0x0000000d06003986 */ /* 0x0001e2000c10110e */
[-C--:B------:R-:W-:Y:S02]  /*2c0b0*/  IADD3 R4, P3, PT, R11, R3.reuse, RZ ;  /* 0x000000030b047210 */ /* 0x080fe40007f7e0ff */
[----:B---3--:R-:W-:Y:S02]  /*2c0c0*/  PRMT R9, R27, 0x9910, RZ ;  /* 0x000099101b097816 */ /* 0x008fe400000000ff */
[----:B------:R-:W-:Y:S02]  /*2c0d0*/  LEA.HI.X.SX32 R5, R11, R2, 0x1, P3 ;  /* 0x000000020b057211 */ /* 0x000fe400018f0eff */
[----:B------:R-:W-:Y:S01]  /*2c0e0*/  IADD3 R8, P3, PT, R10, R3, RZ ;  /* 0x000000030a087210 */ /* 0x000fe20007f7e0ff */
[----:B------:R-:W-:-:S02]  /*2c0f0*/  IMAD.MOV.U32 R11, RZ, RZ, R9 ;  /* 0x000000ffff0b7224 */ /* 0x000fc400078e0009 */
[----:B------:R-:W-:Y:S01]  /*2c100*/  VIADD R12, R0, 0xda ;  /* 0x000000da000c7836 */ /* 0x000fe20000000000 */
[C---:B------:R-:W-:Y:S01]  /*2c110*/  LEA.HI.X.SX32 R9, R10.reuse, R2, 0x1, P3 ;  /* 0x000000020a097211 */ /* 0x040fe200018f0eff */
[----:B------:R-:W-:Y:S01]  /*2c120*/  VIADD R10, R10, UR5 ;  /* 0x000000050a0a7c36 */ /* 0x000fe20008000000 */
[----:B------:R-:W-:Y:S01]  /*2c130*/  SHF.R.S32.HI R11, RZ, 0x8, R11 ;  /* 0x00000008ff0b7819 */ /* 0x000fe2000001140b */
[----:B------:R3:W-:Y:S01]  /*2c140*/  @P1 STG.E.U8 desc[UR14][R4.64], R27 ;  /* 0x0000001b04001986 */ /* 0x0007e2000c10110e */
[----:B--2---:R-:W-:Y:S01]  /*2c150*/  ISETP.LT.AND P6, PT, R12, UR7, !P0 ;  /* 0x000000070c007c0c */ /* 0x004fe2000c7c1270 */
[C---:B------:R-:W-:Y:S01]  /*2c160*/  VIADD R12, R0.reuse, 0xdb ;  /* 0x000000db000c7836 */ /* 0x040fe20000000000 */
[----:B------:R-:W-:Y:S01]  /*2c170*/  F2FP.SATFINITE.E5M2.F32.PACK_AB_MERGE_C R29, R29, R28, RZ ;  /* 0x0000001c1d1d723e */ /* 0x000fe200048060ff */
[----:B0-----:R-:W-:Y:S01]  /*2c180*/  VIADD R7, R0, 0xdc ;  /* 0x000000dc00077836 */ /* 0x001fe20000000000 */
[----:B------:R0:W-:Y:S01]  /*2c190*/  @P5 STG.E.U8 desc[UR14][R8.64], R11 ;  /* 0x0000000b08005986 */ /* 0x0001e2000c10110e */
[----:B------:R-:W-:Y:S01]  /*2c1a0*/  IADD3 R6, P5, PT, R10, R3, RZ ;  /* 0x000000030a067210 */ /* 0x000fe20007fbe0ff */
[----:B------:R-:W2:Y:S01]  /*2c1b0*/  LDCU UR7, c[0x0][0x39c] ;  /* 0x00007380ff0777ac */ /* 0x000ea20008000800 */
[----:B-1----:R-:W-:-:S02]  /*2c1c0*/  ISETP.LT.AND P1, PT, R12, UR4, !P0 ;  /* 0x000000040c007c0c */ /* 0x002fc4000c721270 */
[----:B----4-:R-:W-:Y:S01]  /*2c1d0*/  ISETP.LT.AND P3, PT, R7, UR6, !P0 ;  /* 0x0000000607007c0c */ /* 0x010fe2000c761270 */
[----:B------:R-:W1:Y:S01]  /*2c1e0*/  LDCU UR4, c[0x0][0x39c] ;  /* 0x00007380ff0477ac */ /* 0x000e620008000800 */
[C---:B------:R-:W-:Y:S01]  /*2c1f0*/  LEA.HI.X.SX32 R7, R10.reuse, R2, 0x1, P5 ;  /* 0x000000020a077211 */ /* 0x040fe200028f0eff */
[----:B------:R-:W-:Y:S01]  /*2c200*/  VIADD R10, R10, UR5 ;  /* 0x000000050a0a7c36 */ /* 0x000fe20008000000 */
[----:B------:R-:W-:Y:S01]  /*2c210*/  PRMT R13, R29, 0x9910, RZ ;  /* 0x000099101d0d7816 */ /* 0x000fe200000000ff */
[----:B------:R-:W4:Y:S02]  /*2c220*/  LDCU UR6, c[0x0][0x39c] ;  /* 0x00007380ff0677ac */ /* 0x000f240008000800 */
[----:B------:R5:W-:Y:S01]  /*2c230*/  @P4 STG.E.U8 desc[UR14][R6.64], R29 ;  /* 0x0000001d06004986 */ /* 0x000be2000c10110e */
[C---:B---3--:R-:W-:Y:S01]  /*2c240*/  IADD3 R4, P4, PT, R10.reuse, R3, RZ ;  /* 0x000000030a047210 */ /* 0x048fe20007f9e0ff */
[----:B0-----:R-:W-:Y:S01]  /*2c250*/  VIADD R11, R10, UR5 ;  /* 0x000000050a0b7c36 */ /* 0x001fe20008000000 */
[----:B------:R-:W-:-:S02]  /*2c260*/  SHF.R.S32.HI R13, RZ, 0x8, R13 ;  /* 0x00000008ff0d7819 */ /* 0x000fc4000001140d */
[----:B------:R-:W-:Y:S02]  /*2c270*/  LEA.HI.X.SX32 R5, R10, R2, 0x1, P4 ;  /* 0x000000020a057211 */ /* 0x000fe400020f0eff */
[----:B------:R-:W-:Y:S01]  /*2c280*/  IADD3 R8, P4, PT, R11, R3, RZ ;  /* 0x000000030b087210 */ /* 0x000fe20007f9e0ff */
[C---:B------:R-:W-:Y:S01]  /*2c290*/  VIADD R10, R0.reuse, 0xde ;  /* 0x000000de000a7836 */ /* 0x040fe20000000000 */
[----:B------:R-:W-:Y:S02]  /*2c2a0*/  F2FP.SATFINITE.E5M2.F32.PACK_AB_MERGE_C R31, R31, R30, RZ ;  /* 0x0000001e1f1f723e */ /* 0x000fe400048060ff */
[C---:B------:R-:W-:Y:S01]  /*2c2b0*/  LEA.HI.X.SX32 R9, R11.reuse, R2, 0x1, P4 ;  /* 0x000000020b097211 */ /* 0x040fe200020f0eff */
[----:B------:R-:W-:Y:S01]  /*2c2c0*/  VIADD R11, R11, UR5 ;  /* 0x000000050b0b7c36 */ /* 0x000fe20008000000 */
[----:B------:R0:W-:Y:S01]  /*2c2d0*/  @P2 STG.E.U8 desc[UR14][R4.64], R13 ;  /* 0x0000000d04002986 */ /* 0x0001e2000c10110e */
[----:B------:R-:W-:Y:S01]  /*2c2e0*/  VIADD R12, R0, 0xdd ;  /* 0x000000dd000c7836 */ /* 0x000fe20000000000 */
[----:B-1----:R-:W-:Y:S01]  /*2c2f0*/  ISETP.LT.AND P2, PT, R10, UR4, !P0 ;  /* 0x000000040a007c0c */ /* 0x002fe2000c741270 */
[----:B------:R-:W1:Y:S01]  /*2c300*/  LDCU UR4, c[0x0][0x39c] ;  /* 0x00007380ff0477ac */ /* 0x000e620008000800 */
[----:B------:R-:W-:-:S02]  /*2c310*/  PRMT R10, R31, 0x9910, RZ ;  /* 0x000099101f0a7816 */ /* 0x000fc400000000ff */
[C---:B-----5:R-:W-:Y:S02]  /*2c320*/  IADD3 R6, P4, PT, R11.reuse, R3, RZ ;  /* 0x000000030b067210 */ /* 0x060fe40007f9e0ff */
[----:B--2---:R-:W-:Y:S01]  /*2c330*/  ISETP.LT.AND P5, PT, R12, UR7, !P0 ;  /* 0x000000070c007c0c */ /* 0x004fe2000c7a1270 */
[----:B------:R-:W2:Y:S01]  /*2c340*/  LDCU UR7, c[0x0][0x39c] ;  /* 0x00007380ff0777ac */ /* 0x000ea20008000800 */
[C---:B------:R-:W-:Y:S01]  /*2c350*/  LEA.HI.X.SX32 R7, R11.reuse, R2, 0x1, P4 ;  /* 0x000000020b077211 */ /* 0x040fe200020f0eff */
[----:B------:R-:W-:Y:S01]  /*2c360*/  VIADD R11, R11, UR5 ;  /* 0x000000050b0b7c36 */ /* 0x000fe20008000000 */
[----:B0-----:R-:W-:Y:S01]  /*2c370*/  SHF.R.S32.HI R13, RZ, 0x8, R10 ;  /* 0x00000008ff0d7819 */ /* 0x001fe2000001140a */
[----:B------:R-:W-:Y:S01]  /*2c380*/  VIADD R12, R0, 0xdf ;  /* 0x000000df000c7836 */ /* 0x000fe20000000000 */
[----:B------:R0:W-:Y:S01]  /*2c390*/  @P6 STG.E.U8 desc[UR14][R8.64], R31 ;  /* 0x0000001f08006986 */ /* 0x0001e2000c10110e */
[----:B------:R-:W-:-:S03]  /*2c3a0*/  F2FP.SATFINITE.E5M2.F32.PACK_AB_MERGE_C R33, R33, R32, RZ ;  /* 0x000000202121723e */ /* 0x000fc600048060ff */
[----:B------:R3:W-:Y:S01]  /*2c3b0*/  @P1 STG.E.U8 desc[UR14][R6.64], R13 ;  /* 0x0000000d06001986 */ /* 0x0007e2000c10110e */
[C---:B------:R-:W-:Y:S01]  /*2c3c0*/  IADD3 R4, P1, PT, R11.reuse, R3, RZ ;  /* 0x000000030b047210 */ /* 0x040fe20007f3e0ff */
[----:B------:R-:W-:Y:S01]  /*2c3d0*/  VIADD R10, R11, UR5 ;  /* 0x000000050b0a7c36 */ /* 0x000fe20008000000 */
[----:B----4-:R-:W-:Y:S01]  /*2c3e0*/  ISETP.LT.AND P4, PT, R12, UR6, !P0 ;  /* 0x000000060c007c0c */ /* 0x010fe2000c781270 */
[----:B------:R-:W4:Y:S01]  /*2c3f0*/  LDCU UR6, c[0x0][0x39c] ;  /* 0x00007380ff0677ac */ /* 0x000f220008000800 */
[----:B------:R-:W-:Y:S01]  /*2c400*/  PRMT R12, R33, 0x9910, RZ ;  /* 0x00009910210c7816 */ /* 0x000fe200000000ff */
[C---:B0-----:R-:W-:Y:S01]  /*2c410*/  VIADD R8, R0.reuse, 0xe0 ;  /* 0x000000e000087836 */ /* 0x041fe20000000000 */
[----:B------:R-:W-:Y:S01]  /*2c420*/  LEA.HI.X.SX32 R5, R11, R2, 0x1, P1 ;  /* 0x000000020b057211 */ /* 0x000fe200008f0eff */
[----:B------:R-:W-:-:S03]  /*2c430*/  VIADD R9, R0, 0xe1 ;  /* 0x000000e100097836 */ /* 0x000fc60000000000 */
[----:B-1----:R-:W-:Y:S01]  /*2c440*/  ISETP.LT.AND P1, PT, R8, UR4, !P0 ;  /* 0x0000000408007c0c */ /* 0x002fe2000c721270 */
[----:B------:R-:W-:Y:S01]  /*2c450*/  IMAD.MOV.U32 R11, RZ, RZ, R12 ;  /* 0x000000ffff0b7224 */ /* 0x000fe200078e000c */
[CC--:B------:R-:W-:Y:S01]  /*2c460*/  IADD3 R8, P6, PT, R10.reuse, R3.reuse, RZ ;  /* 0x000000030a087210 */ /* 0x0c0fe20007fde0ff */
[----:B------:R0:W-:Y:S01]  /*2c470*/  @P3 STG.E.U8 desc[UR14][R4.64], R33 ;  /* 0x0000002104003986 */ /* 0x0001e2000c10110e */
[----:B--2---:R-:W-:Y:S01]  /*2c480*/  ISETP.LT.AND P3, PT, R9, UR7, !P0 ;  /* 0x0000000709007c0c */ /* 0x004fe2000c761270 */
[----:B------:R-:W1:Y:S01]  /*2c490*/  LDCU UR4, c[0x0][0x39c] ;  /* 0x00007380ff0477ac */ /* 0x000e620008000800 */
[CC--:B------:R-:W-:Y:S01]  /*2c4a0*/  LEA.HI.X.SX32 R9, R10.reuse, R2.reuse, 0x1, P6 ;  /* 0x000000020a097211 */ /* 0x0c0fe200030f0eff */
[----:B------:R-:W-:Y:S01]  /*2c4b0*/  VIADD R10, R10, UR5 ;  /* 0x000000050a0a7c36 */ /* 0x000fe20008000000 */
[----:B------:R-:W-:Y:S01]  /*2c4c0*/  SHF.R.S32.HI R11, RZ, 0x8, R11 ;  /* 0x00000008ff0b7819 */ /* 0x000fe2000001140b */
[----:B---3--:R-:W-:Y:S01]  /*2c4d0*/  VIADD R7, R0, 0xe2 ;  /* 0x000000e200077836 */ /* 0x008fe20000000000 */
[----:B------:R-:W2:Y:S02]  /*2c4e0*/  LDCU UR7, c[0x0][0x39c] ;  /* 0x00007380ff0777ac */ /* 0x000ea40008000800 */
[C---:B------:R-:W-:Y:S01]  /*2c4f0*/  IADD3 R6, P6, PT, R10.reuse, R3, RZ ;  /* 0x000000030a067210 */ /* 0x040fe20007fde0ff */
[----:B------:R3:W-:Y:S01]  /*2c500*/  @P5 STG.E.U8 desc[UR14][R8.64], R11 ;  /* 0x0000000b08005986 */ /* 0x0007e2000c10110e */
[----:B----4-:R-:W-:Y:S01]  /*2c510*/  ISETP.LT.AND P5, PT, R7, UR6, !P0 ;  /* 0x0000000607007c0c */ /* 0x010fe2000c7a1270 */
[----:B------:R-:W4:Y:S01]  /*2c520*/  LDCU UR6, c[0x0][0x39c] ;  /* 0x00007380ff0677ac */ /* 0x000f220008000800 */
[C---:B------:R-:W-:Y:S01]  /*2c530*/  LEA.HI.X.SX32 R7, R10.reuse, R2, 0x1, P6 ;  /* 0x000000020a077211 */ /* 0x040fe200030f0eff */
[----:B------:R-:W-:Y:S01]  /*2c540*/  VIADD R10, R10, UR5 ;  /* 0x000000050a0a7c36 */ /* 0x000fe20008000000 */
[----:B------:R-:W-:Y:S01]  /*2c550*/  F2FP.SATFINITE.E5M2.F32.PACK_AB_MERGE_C R35, R35, R34, RZ ;  /* 0x000000222323723e */ /* 0x000fe200048060ff */
[----:B0-----:R-:W-:-:S03]  /*2c560*/  VIADD R5, R0, 0xe3 ;  /* 0x000000e300057836 */ /* 0x001fc60000000000 */
[----:B------:R-:W-:Y:S02]  /*2c570*/  PRMT R13, R35, 0x9910, RZ ;  /* 0x00009910230d7816 */ /* 0x000fe400000000ff */
[CC--:B------:R-:W-:Y:S01]  /*2c580*/  IADD3 R4, P6, PT, R10.reuse, R3.reuse, RZ ;  /* 0x000000030a047210 */ /* 0x0c0fe20007fde0ff */
[----:B------:R0:W-:Y:S01]  /*2c590*/  @P2 STG.E.U8 desc[UR14][R6.64], R35 ;  /* 0x0000002306002986 */ /* 0x0001e2000c10110e */
[----:B---3--:R-:W-:Y:S01]  /*2c5a0*/  VIADD R11, R10, UR5 ;  /* 0x000000050a0b7c36 */ /* 0x008fe20008000000 */
[----:B-1----:R-:W-:Y:S01]  /*2c5b0*/  ISETP.LT.AND P2, PT, R5, UR4, !P0 ;  /* 0x0000000405007c0c */ /* 0x002fe2000c741270 */
[----:B------:R-:W-:Y:S01]  /*2c5c0*/  VIADD R9, R0, 0xe4 ;  /* 0x000000e400097836 */ /* 0x000fe20000000000 */
[----:B------:R-:W-:Y:S01]  /*2c5d0*/  LEA.HI.X.SX32 R5, R10, R2, 0x1, P6 ;  /* 0x000000020a057211 */ /* 0x000fe200030f0eff */
[----:B------:R-:W1:Y:S01]  /*2c5e0*/  LDCU UR4, c[0x0][0x39c] ;  /* 0x00007380ff0477ac */ /* 0x000e620008000800 */
[----:B------:R-:W-:Y:S02]  /*2c5f0*/  SHF.R.S32.HI R13, RZ, 0x8, R13 ;  /* 0x00000008ff0d7819 */ /* 0x000fe4000001140d */
[----:B------:R-:W-:Y:S01]  /*2c600*/  IADD3 R8, P6, PT, R11, R3, RZ ;  /* 0x000000030b087210 */ /* 0x000fe20007fde0ff */
[----:B------:R-:W-:-:S02]  /*2c610*/  VIADD R10, R0, 0xe5 ;  /* 0x000000e5000a7836 */ /* 0x000fc40000000000 */
[----:B------:R3:W-:Y:S01]  /*2c620*/  @P4 STG.E.U8 desc[UR14][R4.64], R13 ;  /* 0x0000000d04004986 */ /* 0x0007e2000c10110e */
[----:B--2---:R-:W-:Y:S01]  /*2c630*/  ISETP.LT.AND P4, PT, R9, UR7, !P0 ;  /* 0x0000000709007c0c */ /* 0x004fe2000c781270 */
[----:B------:R-:W2:Y:S01]  /*2c640*/  LDCU UR7, c[0x0][0x39c] ;  /* 0x00007380ff0777ac */ /* 0x000ea20008000800 */
[C---:B------:R-:W-:Y:S01]  /*2c650*/  LEA.HI.X.SX32 R9, R11.reuse, R2, 0x1, P6 ;  /* 0x000000020b097211 */ /* 0x040fe200030f0eff */
[----:B------:R-:W-:Y:S01]  /*2c660*/  VIADD R11, R11, UR5 ;  /* 0x000000050b0b7c36 */ /* 0x000fe20008000000 */
[----:B------:R-:W-:Y:S02]  /*2c670*/  F2FP.SATFINITE.E5M2.F32.PACK_AB_MERGE_C R37, R37, R36, RZ ;  /* 0x000000242525723e */ /* 0x000fe400048060ff */
[----:B----4-:R-:W-:Y:S02]  /*2c680*/  ISETP.LT.AND P6, PT, R10, UR6, !P0 ;  /* 0x000000060a007c0c */ /* 0x010fe4000c7c1270 */
[----:B0-----:R-:W-:Y:S01]  /*2c690*/  PRMT R7, R37, 0x9910, RZ ;  /* 0x0000991025077816 */ /* 0x001fe200000000ff */
[----:B------:R0:W-:Y:S01]  /*2c6a0*/  @P1 STG.E.U8 desc[UR14][R8.64], R37 ;  /* 0x0000002508001986 */ /* 0x0001e2000c10110e */
[CC--:B------:R-:W-:Y:S01]  /*2c6b0*/  IADD3 R6, P1, PT, R11.reuse, R3.reuse, RZ ;  /* 0x000000030b067210 */ /* 0x0c0fe20007f3e0ff */
[----:B------:R-:W-:Y:S01]  /*2c6c0*/  VIADD R10, R11, UR5 ;  /* 0x000000050b0a7c36 */ /* 0x000fe20008000000 */
[----:B------:R-:W-:Y:S01]  /*2c6d0*/  F2FP.SATFINITE.E5M2.F32.PACK_AB_MERGE_C R39, R39, R38, RZ ;  /* 0x000000262727723e */ /* 0x000fe200048060ff */
[----:B---3--:R-:W-:Y:S01]  /*2c6e0*/  IMAD.MOV.U32 R13, RZ, RZ, R7 ;  /* 0x000000ffff0d7224 */ /* 0x008fe200078e0007 */
[----:B------:R-:W-:Y:S01]  /*2c6f0*/  LEA.HI.X.SX32 R7, R11, R2, 0x1, P1 ;  /* 0x000000020b077211 */ /* 0x000fe200008f0eff */
[----:B------:R-:W-:Y:S01]  /*2c700*/  VIADD R11, R0, 0xe6 ;  /* 0x000000e6000b7836 */ /* 0x000fe20000000000 */
[----:B------:R-:W-:Y:S01]  /*2c710*/  IADD3 R4, P1, PT, R10, R3, RZ ;  /* 0x000000030a047210 */ /* 0x000fe20007f3e0ff */
[----:B------:R-:W3:Y:S01]  /*2c720*/  LDCU UR6, c[0x0][0x39c] ;  /* 0x00007380ff0677ac */ /* 0x000ee20008000800 */
[----:B------:R-:W-:-:S02]  /*2c730*/  SHF.R.S32.HI R13, RZ, 0x8, R13 ;  /* 0x00000008ff0d7819 */ /* 0x000fc4000001140d */
[C---:B------:R-:W-:Y:S02]  /*2c740*/  LEA.HI.X.SX32 R5, R10.reuse, R2, 0x1, P1 ;  /* 0x000000020a057211 */ /* 0x040fe400008f0eff */
[----:B-1----:R-:W-:Y:S01]  /*2c750*/  ISETP.LT.AND P1, PT, R11, UR4, !P0 ;  /* 0x000000040b007c0c */ /* 0x002fe2000c721270 */
[----:B------:R-:W1:Y:S01]  /*2c760*/  LDCU UR4, c[0x0][0x39c] ;  /* 0x00007380ff0477ac */ /* 0x000e620008000800 */
[----:B------:R-:W-:Y:S01]  /*2c770*/  VIADD R10, R10, UR5 ;  /* 0x000000050a0a7c36 */ /* 0x000fe20008000000 */
[----:B------:R4:W-:Y:S01]  /*2c780*/  @P3 STG.E.U8 desc[UR14][R6.64], R13 ;  /* 0x0000000d06003986 */ /* 0x0009e2000c10110e */
[----:B------:R-:W-:-:S03]  /*2c790*/  PRMT R12, R39, 0x9910, RZ ;  /* 0x00009910270c7816 */ /* 0x000fc600000000ff */
[CC--:B0-----:R-:W-:Y:S01]  /*2c7a0*/  IADD3 R8, P3, PT, R10.reuse, R3.reuse, RZ ;  /* 0x000000030a087210 */ /* 0x0c1fe20007f7e0ff */
[C---:B------:R-:W-:Y:S01]  /*2c7b0*/  VIADD R11, R10.reuse, UR5 ;  /* 0x000000050a0b7c36 */ /* 0x040fe20008000000 */
[----:B------:R0:W-:Y:S02]  /*2c7c0*/  @P5 STG.E.U8 desc[UR14][R4.64], R39 ;  /* 0x0000002704005986 */ /* 0x0001e4000c10110e */
[-C--:B------:R-:W-:Y:S02]  /*2c7d0*/  LEA.HI.X.SX32 R9, R10, R2.reuse, 0x1, P3 ;  /* 0x000000020a097211 */ /* 0x080fe400018f0eff */
[----:B----4-:R-:W-:Y:S01]  /*2c7e0*/  SHF.R.S32.HI R13, RZ, 0x8, R12 ;  /* 0x00000008ff0d7819 */ /* 0x010fe2000001140c */
[C---:B------:R-:W-:Y:S01]  /*2c7f0*/  VIADD R7, R0.reuse, 0xe8 ;  /* 0x000000e800077836 */ /* 0x040fe20000000000 */
[-C--:B------:R-:W-:Y:S01]  /*2c800*/  IADD3 R6, P5, PT, R11, R3.reuse, RZ ;  /* 0x000000030b067210 */ /* 0x080fe20007fbe0ff */
[C---:B0-----:R-:W-:Y:S02]  /*2c810*/  VIADD R4, R0.reuse, 0xe9 ;  /* 0x000000e900047836 */ /* 0x041fe40000000000 */
[----:B------:R0:W-:Y:S01]  /*2c820*/  @P2 STG.E.U8 desc[UR14][R8.64], R13 ;  /* 0x0000000d08002986 */ /* 0x0001e2000c10110e */
[----:B--2---:R-:W-:Y:S01]  /*2c830*/  ISETP.LT.AND P2, PT, R7, UR7, !P0 ;  /* 0x0000000707007c0c */ /* 0x004fe2000c741270 */
[----:B------:R-:W-:Y:S01]  /*2c840*/  VIADD R14, R0, 0xe7 ;  /* 0x000000e7000e7836 */ /* 0x000fe20000000000 */
[C---:B------:R-:W-:Y:S01]  /*2c850*/  LEA.HI.X.SX32 R7, R11.reuse, R2, 0x1, P5 ;  /* 0x000000020b077211 */ /* 0x040fe200028f0eff */
[----:B------:R-:W-:Y:S01]  /*2c860*/  VIADD R11, R11, UR5 ;  /* 0x000000050b0b7c36 */ /* 0x000fe20008000000 */
[----:B------:R-:W-:Y:S01]  /*2c870*/  F2FP.SATFINITE.E5M2.F32.PACK_AB_MERGE_C R41, R41, R40, RZ ;  /* 0x000000282929723e */ /* 0x000fe200048060ff */
[----:B------:R-:W2:Y:S01]  /*2c880*/  LDCU UR7, c[0x0][0x39c] ;  /* 0x00007380ff0777ac */ /* 0x000ea20008000800 */
[----:B-1----:R-:W-:Y:S01]  /*2c890*/  ISETP.LT.AND P5, PT, R4, UR4, !P0 ;  /* 0x0000000404007c0c */ /* 0x002fe2000c7a1270 */
[----:B------:R-:W1:Y:S01]  /*2c8a0*/  LDCU UR4, c[0x0][0x39c] ;  /* 0x00007380ff0477ac */ /* 0x000e620008000800 */
[----:B------:R-:W-:Y:S01]  /*2c8b0*/  PRMT R5, R41, 0x9910, RZ ;  /* 0x0000991029057816 */ /* 0x000fe200000000ff */
[----:B------:R4:W-:Y:S01]  /*2c8c0*/  @P4 STG.E.U8 desc[UR14][R6.64], R41 ;  /* 0x0000002906004986 */ /* 0x0009e2000c10110e */
[----:B---3--:R-:W-:Y:S01]  /*2c8d0*/  ISETP.LT.AND P3, PT, R14, UR6, !P0 ;  /* 0x000000060e007c0c */ /* 0x008fe2000c761270 */
[----:B------:R-:W3:Y:S01]  /*2c8e0*/  LDCU UR6, c[0x0][0x39c] ;  /* 0x00007380ff0677ac */ /* 0x000ee20008000800 */
[C---:B------:R-:W-:Y:S01]  /*2c8f0*/  IADD3 R4, P4, PT, R11.reuse, R3, RZ ;  /* 0x000000030b047210 */ /* 0x040fe20007f9e0ff */
[----:B------:R-:W-:-:S02]  /*2c900*/  VIADD R10, R11, UR5 ;  /* 0x000000050b0a7c36 */ /* 0x000fc40008000000 */
[----:B0-----:R-:W-:Y:S01]  /*2c910*/  IMAD.MOV.U32 R9, RZ, RZ, R5 ;  /* 0x000000ffff097224 */ /* 0x001fe200078e0005 */
[-C--:B------:R-:W-:Y:S02]  /*2c920*/  LEA.HI.X.SX32 R5, R11, R2.reuse, 0x1, P4 ;  /* 0x000000020b057211 */ /* 0x080fe400020f0eff */
[----:B------:R-:W-:Y:S02]  /*2c930*/  IADD3 R8, P4, PT, R10, R3, RZ ;  /* 0x000000030a087210 */ /* 0x000fe40007f9e0ff */
[----:B------:R-:W-:Y:S01]  /*2c940*/  SHF.R.S32.HI R11, RZ, 0x8, R9 ;  /* 0x00000008ff0b7819 */ /* 0x000fe20000011409 */
[----:B----4-:R-:W-:Y:S01]  /*2c950*/  VIADD R6, R0, 0xea ;  /* 0x000000ea00067836 */ /* 0x010fe20000000000 */
[C---:B------:R-:W-:Y:S01]  /*2c960*/  LEA.HI.X.SX32 R9, R10.reuse, R2, 0x1, P4 ;  /* 0x000000020a097211 */ /* 0x040fe200020f0eff */
[----:B------:R-:W-:Y:S01]  /*2c970*/  VIADD R10, R10, UR5 ;  /* 0x000000050a0a7c36 */ /* 0x000fe20008000000 */
[----:B------:R-:W-:Y:S01]  /*2c980*/  F2FP.SATFINITE.E5M2.F32.PACK_AB_MERGE_C R43, R43, R42, RZ ;  /* 0x0000002a2b2b723e */ /* 0x000fe200048060ff */
[----:B------:R-:W-:Y:S01]  /*2c990*/  VIADD R7, R0, 0xeb ;  /* 0x000000eb00077836 */ /* 0x000fe20000000000 */
[----:B------:R0:W-:Y:S01]  /*2c9a0*/  @P6 STG.E.U8 desc[UR14][R4.64], R11 ;  /* 0x0000000b04006986 */ /* 0x0001e2000c10110e */
[----:B-1----:R-:W-:-:S02]  /*2c9b0*/  ISETP.LT.AND P4, PT, R6, UR4, !P0 ;  /* 0x0000000406007c0c */ /* 0x002fc4000c781270 */
[----:B------:R-:W-:Y:S02]  /*2c9c0*/  F2FP.SATFINITE.E5M2.F32.PACK_AB_MERGE_C R45, R45, R44, RZ ;  /* 0x0000002c2d2d723e */ /* 0x000fe400048060ff */
[----:B------:R-:W-:Y:S01]  /*2c9d0*/  PRMT R13, R43, 0x9910, RZ ;  /* 0x000099102b0d7816 */ /* 0x000fe200000000ff */
[----:B------:R1:W-:Y:S01]  /*2c9e0*/  @P1 STG.E.U8 desc[UR14][R8.64], R43 ;  /* 0x0000002b08001986 */ /* 0x0003e2000c10110e */
[----:B------:R-:W-:Y:S01]  /*2c9f0*/  IADD3 R6, P6, PT, R10, R3, RZ ;  /* 0x000000030a067210 */ /* 0x000fe20007fde0ff */
[----:B------:R-:W-:Y:S01]  /*2ca00*/  VIADD R12, R0, 0xec ;  /* 0x000000ec000c7836 */ /* 0x000fe20000000000 */
[----:B---3--:R-:W-:Y:S01]  /*2ca10*/  ISETP.LT.AND P1, PT, R7, UR6, !P0 ;  /* 0x0000000607007c0c */ /* 0x008fe2000c721270 */
[----:B------:R-:W3:Y:S01]  /*2ca20*/  LDCU UR6, c[0x0][0x39c] ;  /* 0x00007380ff0677ac */ /* 0x000ee20008000800 */
[C---:B------:R-:W-:Y:S01]  /*2ca30*/  LEA.HI.X.SX32 R7, R10.reuse, R2, 0x1, P6 ;  /* 0x000000020a077211 */ /* 0x040fe200030f0eff */
[----:B------:R-:W-:Y:S01]  /*2ca40*/  VIADD R10, R10, UR5 ;  /* 0x000000050a0a7c36 */ /* 0x000fe20008000000 */
[----:B------:R-:W-:Y:S01]  /*2ca50*/  SHF.R.S32.HI R13, RZ, 0x8, R13 ;  /* 0x00000008ff0d7819 */ /* 0x000fe2000001140d */
[----:B------:R-:W4:Y:S02]  /*2ca60*/  LDCU UR4, c[0x0][0x39c] ;  /* 0x00007380ff0477ac */ /* 0x000f240008000800 */
[----:B0-----:R-:W-:-:S02]  /*2ca70*/  VIADD R11, R10, UR5 ;  /* 0x000000050a0b7c36 */ /* 0x001fc40008000000 */
[----:B------:R0:W-:Y:S01]  /*2ca80*/  @P3 STG.E.U8 desc[UR14][R6.64], R13 ;  /* 0x0000000d06003986 */ /* 0x0001e2000c10110e */
[CC--:B------:R-:W-:Y:S02]  /*2ca90*/  IADD3 R4, P3, PT, R10.reuse, R3.reuse, RZ ;  /* 0x000000030a047210 */ /* 0x0c0fe40007f7e0ff */
[----:B-1----:R-:W-:Y:S02]  /*2caa0*/  PRMT R9, R45, 0x9910, RZ ;  /* 0x000099102d097816 */ /* 0x002fe400000000ff */
[-C--:B------:R-:W-:Y:S02]  /*2cab0*/  LEA.HI.X.SX32 R5, R10, R2.reuse, 0x1, P3 ;  /* 0x000000020a057211 */ /* 0x080fe400018f0eff */
[C---:B------:R-:W-:Y:S01]  /*2cac0*/  IADD3 R8, P3, PT, R11.reuse, R3, RZ ;  /* 0x000000030b087210 */ /* 0x040fe20007f7e0ff */
[----:B------:R-:W-:Y:S01]  /*2cad0*/  IMAD.MOV.U32 R10, RZ, RZ, R9 ;  /* 0x000000ffff0a7224 */ /* 0x000fe200078e0009 */
[----:B--2---:R-:W-:Y:S01]  /*2cae0*/  ISETP.LT.AND P6, PT, R12, UR7, !P0 ;  /* 0x000000070c007c0c */ /* 0x004fe2000c7c1270 */
[----:B------:R-:W1:Y:S01]  /*2caf0*/  LDCU UR7, c[0x0][0x39c] ;  /* 0x00007380ff0777ac */ /* 0x000e620008000800 */
[C---:B------:R-:W-:Y:S01]  /*2cb00*/  LEA.HI.X.SX32 R9, R11.reuse, R2, 0x1, P3 ;  /* 0x000000020b097211 */ /* 0x040fe200018f0eff */
[----:B------:R-:W-:Y:S01]  /*2cb10*/  VIADD R11, R11, UR5 ;  /* 0x000000050b0b7c36 */ /* 0x000fe20008000000 */
[----:B0-----:R-:W-:Y:S01]  /*2cb20*/  SHF.R.S32.HI R13, RZ, 0x8, R10 ;  /* 0x00000008ff0d7819 */ /* 0x001fe2000001140a */
[----:B------:R0:W-:Y:S01]  /*2cb30*/  @P2 STG.E.U8 desc[UR14][R4.64], R45 ;  /* 0x0000002d04002986 */ /* 0x0001e2000c10110e */
[----:B------:R-:W-:-:S02]  /*2cb40*/  VIADD R7, R0, 0xee ;  /* 0x000000ee00077836 */ /* 0x000fc40000000000 */
[C---:B------:R-:W-:Y:S01]  /*2cb50*/  VIADD R12, R0.reuse, 0xed ;  /* 0x000000ed000c7836 */ /* 0x040fe20000000000 */
[----:B------:R2:W-:Y:S01]  /*2cb60*/  @P5 STG.E.U8 desc[UR14][R8.64], R13 ;  /* 0x0000000d08005986 */ /* 0x0005e2000c10110e */
[-C--:B------:R-:W-:Y:S02]  /*2cb70*/  IADD3 R6, P5, PT, R11, R3.reuse, RZ ;  /* 0x000000030b067210 */ /* 0x080fe40007fbe0ff */
[----:B------:R-:W-:Y:S02]  /*2cb80*/  F2FP.SATFINITE.E5M2.F32.PACK_AB_MERGE_C R47, R47, R46, RZ ;  /* 0x0000002e2f2f723e */ /* 0x000fe400048060ff */
[----:B---3--:R-:W-:Y:S01]  /*2cb90*/  ISETP.LT.AND P3, PT, R7, UR6, !P0 ;  /* 0x0000000607007c0c */ /* 0x008fe2000c761270 */
[----:B------:R-:W-:Y:S01]  /*2cba0*/  VIADD R10, R0, 0xef ;  /* 0x000000ef000a7836 */ /* 0x000fe20000000000 */
[----:B----4-:R-:W-:Y:S01]  /*2cbb0*/  ISETP.LT.AND P2, PT, R12, UR4, !P0 ;  /* 0x000000040c007c0c */ /* 0x010fe2000c741270 */
[----:B------:R-:W3:Y:S01]  /*2cbc0*/  LDCU UR4, c[0x0][0x39c] ;  /* 0x00007380ff0477ac */ /* 0x000ee20008000800 */
[C---:B------:R-:W-:Y:S01]  /*2cbd0*/  LEA.HI.X.SX32 R7, R11.reuse, R2, 0x1, P5 ;  /* 0x000000020b077211 */ /* 0x040fe200028f0eff */
[----:B------:R-:W-:Y:S01]  /*2cbe0*/  VIADD R11, R11, UR5 ;  /* 0x000000050b0b7c36 */ /* 0x000fe20008000000 */
[----:B0-----:R-:W-:Y:S01]  /*2cbf0*/  PRMT R5, R47, 0x9910, RZ ;  /* 0x000099102f057816 */ /* 0x001fe200000000ff */
[----:B------:R-:W0:Y:S01]  /*2cc00*/  LDCU UR6, c[0x0][0x39c] ;  /* 0x00007380ff0677ac */ /* 0x000e220008000800 */
[----:B-1----:R-:W-:Y:S01]  /*2cc10*/  ISETP.LT.AND P5, PT, R10, UR7, !P0 ;  /* 0x000000070a007c0c */ /* 0x002fe2000c7a1270 */
[----:B------:R1:W-:Y:S01]  /*2cc20*/  @P4 STG.E.U8 desc[UR14][R6.64], R47 ;  /* 0x0000002f06004986 */ /* 0x0003e2000c10110e */
[-C--:B------:R-:W-:Y:S01]  /*2cc30*/  IADD3 R4, P4, PT, R11, R3.reuse, RZ ;  /* 0x000000030b047210 */ /* 0x080fe20007f9e0ff */
[----:B--2---:R-:W-:Y:S01]  /*2cc40*/  IMAD.MOV.U32 R8, RZ, RZ, R5 ;  /* 0x000000ffff087224 */ /* 0x004fe200078e0005 */
[----:B------:R-:W-:Y:S01]  /*2cc50*/  F2FP.SATFINITE.E5M2.F32.PACK_AB_MERGE_C R49, R49, R48, RZ ;  /* 0x000000303131723e */ /* 0x000fe200048060ff */
[C---:B------:R-:W-:Y:S01]  /*2cc60*/  VIADD R10, R11.reuse, UR5 ;  /* 0x000000050b0a7c36 */ /* 0x040fe20008000000 */
[----:B------:R-:W-:Y:S01]  /*2cc70*/  LEA.HI.X.SX32 R5, R11, R2, 0x1, P4 ;  /* 0x000000020b057211 */ /* 0x000fe200020f0eff */
[----:B------:R-:W-:Y:S01]  /*2cc80*/  VIADD R12, R0, 0xf0 ;  /* 0x000000f0000c7836 */ /* 0x000fe20000000000 */
[----:B------:R-:W-:Y:S01]  /*2cc90*/  SHF.R.S32.HI R11, RZ, 0x8, R8 ;  /* 0x00000008ff0b7819 */ /* 0x000fe20000011408 */
[----:B------:R-:W2:Y:S01]  /*2cca0*/  LDCU UR7, c[0x0][0x39c] ;  /* 0x00007380ff0777ac */ /* 0x000ea20008000800 */
[----:B------:R-:W-:-:S04]  /*2ccb0*/  IADD3 R8, P4, PT, R10, R3, RZ ;  /* 0x000000030a087210 */ /* 0x000fc80007f9e0ff */
[CC--:B------:R-:W-:Y:S01]  /*2ccc0*/  LEA.HI.X.SX32 R9, R10.reuse, R2.reuse, 0x1, P4 ;  /* 0x000000020a097211 */ /* 0x0c0fe200020f0eff */
[----:B------:R-:W-:Y:S01]  /*2ccd0*/  VIADD R10, R10, UR5 ;  /* 0x000000050a0a7c36 */ /* 0x000fe20008000000 */
[----:B------:R4:W-:Y:S01]  /*2cce0*/  @P1 STG.E.U8 desc[UR14][R4.64], R11 ;  /* 0x0000000b04001986 */ /* 0x0009e2000c10110e */
[----:B---3--:R-:W-:Y:S01]  /*2ccf0*/  ISETP.LT.AND P1, PT, R12, UR4, !P0 ;  /* 0x000000040c007c0c */ /* 0x008fe2000c721270 */
[----:B------:R-:W3:Y:S01]  /*2cd00*/  LDCU UR4, c[0x0][0x39c] ;  /* 0x00007380ff0477ac */ /* 0x000ee20008000800 */
[----:B------:R-:W-:Y:S02]  /*2cd10*/  PRMT R13, R49, 0x9910, RZ ;  /* 0x00009910310d7816 */ /* 0x000fe400000000ff */
[C---:B-1----:R-:W-:Y:S02]  /*2cd20*/  IADD3 R6, P4, PT, R10.reuse, R3, RZ ;  /* 0x000000030a067210 */ /* 0x042fe40007f9e0ff */
[----:B------:R-:W-:Y:S02]  /*2cd30*/  SHF.R.S32.HI R13, RZ, 0x8, R13 ;  /* 0x00000008ff0d7819 */ /* 0x000fe4000001140d */
[C---:B------:R-:W-:Y:S01]  /*2cd40*/  LEA.HI.X.SX32 R7, R10.reuse, R2, 0x1, P4 ;  /* 0x000000020a077211 */ /* 0x040fe200020f0eff */
[----:B------:R-:W-:-:S02]  /*2cd50*/  VIADD R10, R10, UR5 ;  /* 0x000000050a0a7c36 */ /* 0x000fc40008000000 */
[----:B------:R-:W-:Y:S01]  /*2cd60*/  VIADD R12, R0, 0xf1 ;  /* 0x000000f1000c7836 */ /* 0x000fe20000000000 */
[----:B------:R1:W-:Y:S01]  /*2cd70*/  @P6 STG.E.U8 desc[UR14][R8.64], R49 ;  /* 0x0000003108006986 */ /* 0x0003e2000c10110e */
[----:B------:R-:W-:-:S03]  /*2cd80*/  F2FP.SATFINITE.E5M2.F32.PACK_AB_MERGE_C R51, R51, R50, RZ ;  /* 0x000000323333723e */ /* 0x000fc600048060ff */
[----:B------:R5:W-:Y:S01]  /*2cd90*/  @P2 STG.E.U8 desc[UR14][R6.64], R13 ;  /* 0x0000000d06002986 */ /* 0x000be2000c10110e */
[C---:B----4-:R-:W-:Y:S01]  /*2cda0*/  IADD3 R4, P2, PT, R10.reuse, R3, RZ ;  /* 0x000000030a047210 */ /* 0x050fe20007f5e0ff */
[----:B------:R-:W-:Y:S01]  /*2cdb0*/  VIADD R11, R10, UR5 ;  /* 0x000000050a0b7c36 */ /* 0x000fe20008000000 */
[----:B0-----:R-:W-:Y:S01]  /*2cdc0*/  ISETP.LT.AND P4, PT, R12, UR6, !P0 ;  /* 0x000000060c007c0c */ /* 0x001fe2000c781270 */
[----:B------:R-:W0:Y:S01]  /*2cdd0*/  LDCU UR6, c[0x0][0x39c] ;  /* 0x00007380ff0677ac */ /* 0x000e220008000800 */
[----:B------:R-:W-:Y:S01]  /*2cde0*/  PRMT R12, R51, 0x9910, RZ ;  /* 0x00009910330c7816 */ /* 0x000fe200000000ff */
[----:B-1----:R-:W-:Y:S01]  /*2cdf0*/  VIADD R8, R0, 0xf2 ;  /* 0x000000f200087836 */ /* 0x002fe20000000000 */
[----:B------:R-:W-:Y:S01]  /*2ce00*/  LEA.HI.X.SX32 R5, R10, R2, 0x1, P2 ;  /* 0x000000020a057211 */ /* 0x000fe200010f0eff */
[----:B------:R-:W-:-:S03]  /*2ce10*/  VIADD R9, R0, 0xf3 ;  /* 0x000000f300097836 */ /* 0x000fc60000000000 */
[----:B---3--:R-:W-:Y:S01]  /*2ce20*/  ISETP.LT.AND P2, PT, R8, UR4, !P0 ;  /* 0x0000000408007c0c */ /* 0x008fe2000c741270 */
[----:B------:R-:W-:Y:S01]  /*2ce30*/  IMAD.MOV.U32 R10, RZ, RZ, R12 ;  /* 0x000000ffff0a7224 */ /* 0x000fe200078e000c */
[-C--:B------:R-:W-:Y:S01]  /*2ce40*/  IADD3 R8, P6, PT, R11, R3.reuse, RZ ;  /* 0x000000030b087210 */ /* 0x080fe20007fde0ff */
[----:B------:R1:W-:Y:S01]  /*2ce50*/  @P3 STG.E.U8 desc[UR14][R4.64], R51 ;  /* 0x0000003304003986 */ /* 0x0003e2000c10110e */
[----:B--2---:R-:W-:Y:S01]  /*2ce60*/  ISETP.LT.AND P3, PT, R9, UR7, !P0 ;  /* 0x0000000709007c0c */ /* 0x004fe2000c761270 */
[----:B------:R-:W2:Y:S01]  /*2ce70*/  LDCU UR4, c[0x0][0x39c] ;  /* 0x00007380ff0477ac */ /* 0x000ea20008000800 */
[C---:B------:R-:W-:Y:S01]  /*2ce80*/  LEA.HI.X.SX32 R9, R11.reuse, R2, 0x1, P6 ;  /* 0x000000020b097211 */ /* 0x040fe200030f0eff */
[----:B------:R-:W-:Y:S01]  /*2ce90*/  VIADD R11, R11, UR5 ;  /* 0x000000050b0b7c36 */ /* 0x000fe20008000000 */
[----:B-----5:R-:W-:Y:S01]  /*2cea0*/  SHF.R.S32.HI R13, RZ, 0x8, R10 ;  /* 0x00000008ff0d7819 */ /* 0x020fe2000001140a */
[C---:B------:R-:W-:Y:S01]  /*2ceb0*/  VIADD R7, R0.reuse, 0xf4 ;  /* 0x000000f400077836 */ /* 0x040fe20000000000 */
[----:B------:R-:W-:Y:S01]  /*2cec0*/  F2FP.SATFINITE.E5M2.F32.PACK_AB_MERGE_C R53, R53, R52, RZ ;  /* 0x000000343535723e */ /* 0x000fe200048060ff */
[----:B------:R-:W3:Y:S01]  /*2ced0*/  LDCU UR7, c[0x0][0x39c] ;  /* 0x00007380ff0777ac */ /* 0x000ee20008000800 */
[-C--:B------:R-:W-:Y:S01]  /*2cee0*/  IADD3 R6, P6, PT, R11, R3.reuse, RZ ;  /* 0x000000030b067210 */ /* 0x080fe20007fde0ff */
[----:B------:R4:W-:Y:S01]  /*2cef0*/  @P5 STG.E.U8 desc[UR14][R8.64], R13 ;  /* 0x0000000d08005986 */ /* 0x0009e2000c10110e */
[----:B0-----:R-:W-:Y:S01]  /*2cf00*/  ISETP.LT.AND P5, PT, R7, UR6, !P0 ;  /* 0x0000000607007c0c */ /* 0x001fe2000c7a1270 */
[C---:B-1----:R-:W-:Y:S01]  /*2cf10*/  VIADD R5, R0.reuse, 0xf5 ;  /* 0x000000f500057836 */ /* 0x042fe20000000000 */
[CC--:B------:R-:W-:Y:S01]  /*2cf20*/  LEA.HI.X.SX32 R7, R11.reuse, R2.reuse, 0x1, P6 ;  /* 0x000000020b077211 */ /* 0x0c0fe200030f0eff */
[----:B------:R-:W-:Y:S01]  /*2cf30*/  VIADD R11, R11, UR5 ;  /* 0x000000050b0b7c36 */ /* 0x000fe20008000000 */
[----:B------:R-:W-:Y:S01]  /*2cf40*/  PRMT R10, R53, 0x9910, RZ ;  /* 0x00009910350a7816 */ /* 0x000fe200000000ff */
[----:B------:R-:W0:Y:S03]  /*2cf50*/  LDCU UR6, c[0x0][0x39c] ;  /* 0x00007380ff0677ac */ /* 0x000e260008000800 */
[-C--:B------:R-:W-:Y:S01]  /*2cf60*/  IADD3 R4, P6, PT, R11, R3.reuse, RZ ;  /* 0x000000030b047210 */ /* 0x080fe20007fde0ff */
[----:B------:R1:W-:Y:S01]  /*2cf70*/  @P1 STG.E.U8 desc[UR14][R6.64], R53 ;  /* 0x0000003506001986 */ /* 0x0003e2000c10110e */
[----:B----4-:R-:W-:Y:S01]  /*2cf80*/  IMAD.MOV.U32 R8, RZ, RZ, R10 ;  /* 0x000000ffff087224 */ /* 0x010fe200078e000a */
[----:B--2---:R-:W-:Y:S01]  /*2cf90*/  ISETP.LT.AND P1, PT, R5, UR4, !P0 ;  /* 0x0000000405007c0c */ /* 0x004fe2000c721270 */
[C---:B------:R-:W-:Y:S01]  /*2cfa0*/  VIADD R10, R11.reuse, UR5 ;  /* 0x000000050b0a7c36 */ /* 0x040fe20008000000 */
[----:B------:R-:W-:Y:S01]  /*2cfb0*/  LEA.HI.X.SX32 R5, R11, R2, 0x1, P6 ;  /* 0x000000020b057211 */ /* 0x000fe200030f0eff */
[----:B------:R-:W-:Y:S01]  /*2cfc0*/  VIADD R9, R0, 0xf6 ;  /* 0x000000f600097836 */ /* 0x000fe20000000000 */
[----:B------:R-:W-:Y:S01]  /*2cfd0*/  SHF.R.S32.HI R11, RZ, 0x8, R8 ;  /* 0x00000008ff0b7819 */ /* 0x000fe20000011408 */
[----:B------:R-:W2:Y:S01]  /*2cfe0*/  LDCU UR4, c[0x0][0x39c] ;  /* 0x00007380ff0477ac */ /* 0x000ea20008000800 */
[----:B------:R-:W-:-:S03]  /*2cff0*/  IADD3 R8, P6, PT, R10, R3, RZ ;  /* 0x000000030a087210 */ /* 0x000fc60007fde0ff */
[----:B------:R4:W-:Y:S01]  /*2d000*/  @P4 STG.E.U8 desc[UR14][R4.64], R11 ;  /* 0x0000000b04004986 */ /* 0x0009e2000c10110e */
[----:B---3--:R-:W-:Y:S02]  /*2d010*/  ISETP.LT.AND P4, PT, R9, UR7, !P0 ;  /* 0x0000000709007c0c */ /* 0x008fe4000c781270 */
[----:B------:R-:W-:Y:S02]  /*2d020*/  F2FP.SATFINITE.E5M2.F32.PACK_AB_MERGE_C R55, R55, R54, RZ ;  /* 0x000000363737723e */ /* 0x000fe400048060ff */
[----:B------:R-:W-:Y:S01]  /*2d030*/  F2FP.SATFINITE.E5M2.F32.PACK_AB_MERGE_C R57, R57, R56, RZ ;  /* 0x000000383939723e */ /* 0x000fe200048060ff */
[----:B------:R-:W-:Y:S01]  /*2d040*/  VIADD R12, R0, 0xf7 ;  /* 0x000000f7000c7836 */ /* 0x000fe20000000000 */
[C---:B------:R-:W-:Y:S01]  /*2d050*/  LEA.HI.X.SX32 R9, R10.reuse, R2, 0x1, P6 ;  /* 0x000000020a097211 */ /* 0x040fe200030f0eff */
[----:B------:R-:W-:Y:S01]  /*2d060*/  VIADD R10, R10, UR5 ;  /* 0x000000050a0a7c36 */ /* 0x000fe20008000000 */
[----:B------:R-:W-:Y:S01]  /*2d070*/  F2FP.SATFINITE.E5M2.F32.PACK_AB_MERGE_C R59, R59, R58, RZ ;  /* 0x0000003a3b3b723e */ /* 0x000fe200048060ff */
[----:B------:R-:W3:Y:S02]  /*2d080*/  LDCU UR7, c[0x0][0x39c] ;  /* 0x00007380ff0777ac */ /* 0x000ee40008000800 */
[----:B------:R5:W-:Y:S01]  /*2d090*/  @P2 STG.E.U8 desc[UR14][R8.64], R55 ;  /* 0x0000003708002986 */ /* 0x000be2000c10110e */
[C---:B-1----:R-:W-:Y:S01]  /*2d0a0*/  IADD3 R6, P2, PT, R10.reuse, R3, RZ ;  /* 0x000000030a067210 */ /* 0x042fe20007f5e0ff */
[----:B----4-:R-:W-:Y:S01]  /*2d0b0*/  VIADD R11, R10, UR5 ;  /* 0x000000050a0b7c36 */ /* 0x010fe20008000000 */
[----:B------:R-:W-:-:S02]  /*2d0c0*/  PRMT R13, R55, 0x9910, RZ ;  /* 0x00009910370d7816 */ /* 0x000fc400000000ff */
[-C--:B------:R-:W-:Y:S02]  /*2d0d0*/  LEA.HI.X.SX32 R7, R10, R2.reuse, 0x1, P2 ;  /* 0x000000020a077211 */ /* 0x080fe400010f0eff */
[C---:B------:R-:W-:Y:S01]  /*2d0e0*/  IADD3 R4, P2, PT, R11.reuse, R3, RZ ;  /* 0x000000030b047210 */ /* 0x040fe20007f5e0ff */
[----:B------:R-:W-:Y:S01]  /*2d0f0*/  VIADD R10, R0, 0xf8 ;  /* 0x000000f8000a7836 */ /* 0x000fe20000000000 */
[----:B------:R-:W-:Y:S02]  /*2d100*/  SHF.R.S32.HI R13, RZ, 0x8, R13 ;  /* 0x00000008ff0d7819 */ /* 0x000fe4000001140d */
[C---:B------:R-:W-:Y:S01]  /*2d110*/  LEA.HI.X.SX32 R5, R11.reuse, R2, 0x1, P2 ;  /* 0x000000020b057211 */ /* 0x040fe200010f0eff */
[----:B------:R-:W-:Y:S01]  /*2d120*/  VIADD R11, R11, UR5 ;  /* 0x000000050b0b7c36 */ /* 0x000fe20008000000 */
[----:B--2---:R-:W-:Y:S01]  /*2d130*/  ISETP.LT.AND P2, PT, R10, UR4, !P0 ;  /* 0x000000040a007c0c */ /* 0x004fe2000c741270 */
[----:B------:R-:W1:Y:S01]  /*2d140*/  LDCU UR4, c[0x0][0x39c] ;  /* 0x00007380ff0477ac */ /* 0x000e620008000800 */
[----:B------:R2:W-:Y:S01]  /*2d150*/  @P3 STG.E.U8 desc[UR14][R6.64], R13 ;  /* 0x0000000d06003986 */ /* 0x0005e2000c10110e */
[----:B------:R-:W-:-:S02]  /*2d160*/  PRMT R10, R57, 0x9910, RZ ;  /* 0x00009910390a7816 */ /* 0x000fc400000000ff */
[C---:B-----5:R-:W-:Y:S02]  /*2d170*/  IADD3 R8, P3, PT, R11.reuse, R3, RZ ;  /* 0x000000030b087210 */ /* 0x060fe40007f7e0ff */
[----:B0-----:R-:W-:Y:S01]  /*2d180*/  ISETP.LT.AND P6, PT, R12, UR6, !P0 ;  /* 0x000000060c007c0c */ /* 0x001fe2000c7c1270 */
[----:B------:R-:W0:Y:S01]  /*2d190*/  LDCU UR6, c[0x0][0x39c] ;  /* 0x00007380ff0677ac */ /* 0x000e220008000800 */
[C---:B------:R-:W-:Y:S01]  /*2d1a0*/  LEA.HI.X.SX32 R9, R11.reuse, R2, 0x1, P3 ;  /* 0x000000020b097211 */ /* 0x040fe200018f0eff */
[----:B------:R-:W-:Y:S01]  /*2d1b0*/  VIADD R11, R11, UR5 ;  /* 0x000000050b0b7c36 */ /* 0x000fe20008000000 */
[----:B--2---:R-:W-:Y:S01]  /*2d1c0*/  SHF.R.S32.HI R7, RZ, 0x8, R10 ;  /* 0x00000008ff077819 */ /* 0x004fe2000001140a */
[----:B------:R2:W-:Y:S01]  /*2d1d0*/  @P5 STG.E.U8 desc[UR14][R4.64], R57 ;  /* 0x0000003904005986 */ /* 0x0005e2000c10110e */
[----:B------:R-:W-:-:S03]  /*2d1e0*/  VIADD R6, R0, 0xfb ;  /* 0x000000fb00067836 */ /* 0x000fc60000000000 */
[----:B------:R4:W-:Y:S01]  /*2d1f0*/  @P1 STG.E.U8 desc[UR14][R8.64], R7 ;  /* 0x0000000708001986 */ /* 0x0009e2000c10110e */
[----:B--2---:R-:W-:-:S04]  /*2d200*/  IADD3 R4, P1, PT, R11, R3, RZ ;  /* 0x000000030b047210 */ /* 0x004fc80007f3e0ff */
[CC--:B------:R-:W-:Y:S01]  /*2d210*/  LEA.HI.X.SX32 R5, R11.reuse, R2.reuse, 0x1, P1 ;  /* 0x000000020b057211 */ /* 0x0c0fe200008f0eff */
[----:B------:R-:W-:Y:S01]  /*2d220*/  VIADD R11, R11, UR5 ;  /* 0x000000050b0b7c36 */ /* 0x000fe20008000000 */
[----:B-1----:R-:W-:Y:S01]  /*2d230*/  ISETP.LT.AND P1, PT, R6, UR4, !P0 ;  /* 0x0000000406007c0c */ /* 0x002fe2000c721270 */
[----:B------:R-:W1:Y:S01]  /*2d240*/  LDCU UR4, c[0x0][0x39c] ;  /* 0x00007380ff0477ac */ /* 0x000e620008000800 */
[----:B------:R-:W-:Y:S01]  /*2d250*/  VIADD R14, R0, 0xf9 ;  /* 0x000000f9000e7836 */ /* 0x000fe20000000000 */
[----:B------:R2:W-:Y:S01]  /*2d260*/  @P4 STG.E.U8 desc[UR14][R4.64], R59 ;  /* 0x0000003b04004986 */ /* 0x0005e2000c10110e */
[C---:B------:R-:W-:Y:S01]  /*2d270*/  IADD3 R6, P4, PT, R11.reuse, R3, RZ ;  /* 0x000000030b067210 */ /* 0x040fe20007f9e0ff */
[----:B------:R-:W-:Y:S01]  /*2d280*/  VIADD R10, R11, UR5 ;  /* 0x000000050b0a7c36 */ /* 0x000fe20008000000 */
[----:B------:R-:W-:Y:S02]  /*2d290*/  PRMT R13, R59, 0x9910, RZ ;  /* 0x000099103b0d7816 */ /* 0x000fe400000000ff */
[----:B0-----:R-:W-:Y:S01]  /*2d2a0*/  ISETP.LT.AND P5, PT, R14, UR6, !P0 ;  /* 0x000000060e007c0c */ /* 0x001fe2000c7a1270 */
[----:B------:R-:W0:Y:S01]  /*2d2b0*/  LDCU UR6, c[0x0][0x39c] ;  /* 0x00007380ff0677ac */ /* 0x000e220008000800 */
[----:B----4-:R-:W-:-:S02]  /*2d2c0*/  LEA.HI.X.SX32 R7, R11, R2, 0x1, P4 ;  /* 0x000000020b077211 */ /* 0x010fc400020f0eff */
[-C--:B------:R-:W-:Y:S02]  /*2d2d0*/  IADD3 R8, P4, PT, R10, R3.reuse, RZ ;  /* 0x000000030a087210 */ /* 0x080fe40007f9e0ff */
[----:B------:R-:W-:Y:S01]  /*2d2e0*/  SHF.R.S32.HI R13, RZ, 0x8, R13 ;  /* 0x00000008ff0d7819 */ /* 0x000fe2000001140d */
[----:B------:R-:W-:Y:S01]  /*2d2f0*/  VIADD R11, R0, 0xfd ;  /* 0x000000fd000b7836 */ /* 0x000fe20000000000 */
[----:B------:R-:W-:Y:S02]  /*2d300*/  F2FP.SATFINITE.E5M2.F32.PACK_AB_MERGE_C R61, R61, R60, RZ ;  /* 0x0000003c3d3d723e */ /* 0x000fe400048060ff */
[CC--:B------:R-:W-:Y:S01]  /*2d310*/  LEA.HI.X.SX32 R9, R10.reuse, R2.reuse, 0x1, P4 ;  /* 0x000000020a097211 */ /* 0x0c0fe200020f0eff */
[----:B------:R-:W-:Y:S02]  /*2d320*/  VIADD R10, R10, UR5 ;  /* 0x000000050a0a7c36 */ /* 0x000fe40008000000 */
[----:B------:R-:W-:Y:S01]  /*2d330*/  VIADD R12, R0, 0xfa ;  /* 0x000000fa000c7836 */ /* 0x000fe20000000000 */
[----:B------:R4:W-:Y:S01]  /*2d340*/  @P6 STG.E.U8 desc[UR14][R6.64], R13 ;  /* 0x0000000d06006986 */ /* 0x0009e2000c10110e */
[----:B-1----:R-:W-:Y:S01]  /*2d350*/  ISETP.LT.AND P4, PT, R11, UR4, !P0 ;  /* 0x000000040b007c0c */ /* 0x002fe2000c781270 */
[C---:B------:R-:W-:Y:S01]  /*2d360*/  VIADD R11, R10.reuse, UR5 ;  /* 0x000000050a0b7c36 */ /* 0x040fe20008000000 */
[----:B------:R-:W-:Y:S01]  /*2d370*/  PRMT R17, R61, 0x9910, RZ ;  /* 0x000099103d117816 */ /* 0x000fe200000000ff */
[----:B------:R1:W-:Y:S01]  /*2d380*/  @P2 STG.E.U8 desc[UR14][R8.64], R61 ;  /* 0x0000003d08002986 */ /* 0x0003e2000c10110e */
[----:B--2---:R-:W-:Y:S01]  /*2d390*/  IADD3 R4, P2, PT, R10, R3, RZ ;  /* 0x000000030a047210 */ /* 0x004fe20007f5e0ff */
[----:B------:R-:W2:Y:S01]  /*2d3a0*/  LDCU UR4, c[0x0][0x39c] ;  /* 0x00007380ff0477ac */ /* 0x000ea20008000800 */
[----:B---3--:R-:W-:Y:S01]  /*2d3b0*/  ISETP.LT.AND P3, PT, R12, UR7, !P0 ;  /* 0x000000070c007c0c */ /* 0x008fe2000c761270 */
[----:B------:R-:W-:Y:S01]  /*2d3c0*/  VIADD R12, R0, 0xfc ;  /* 0x000000fc000c7836 */ /* 0x000fe20000000000 */
[----:B------:R-:W-:Y:S01]  /*2d3d0*/  LEA.HI.X.SX32 R5, R10, R2, 0x1, P2 ;  /* 0x000000020a057211 */ /* 0x000fe200010f0eff */
[----:B------:R-:W-:Y:S01]  /*2d3e0*/  VIADD R10, R11, UR5 ;  /* 0x000000050b0a7c36 */ /* 0x000fe20008000000 */
[----:B------:R-:W-:-:S02]  /*2d3f0*/  SHF.R.S32.HI R17, RZ, 0x8, R17 ;  /* 0x00000008ff117819 */ /* 0x000fc40000011411 */
[----:B0-----:R-:W-:Y:S01]  /*2d400*/  ISETP.LT.AND P6, PT, R12, UR6, !P0 ;  /* 0x000000060c007c0c */ /* 0x001fe2000c7c1270 */
[----:B------:R-:W0:Y:S01]  /*2d410*/  LDCU UR6, c[0x0][0x39c] ;  /* 0x00007380ff0677ac */ /* 0x000e220008000800 */
[C---:B----4-:R-:W-:Y:S01]  /*2d420*/  VIADD R13, R10.reuse, UR5 ;  /* 0x000000050a0d7c36 */ /* 0x050fe20008000000 */
[----:B------:R3:W-:Y:S01]  /*2d430*/  @P5 STG.E.U8 desc[UR14][R4.64], R17 ;  /* 0x0000001104005986 */ /* 0x0007e2000c10110e */
[-C--:B------:R-:W-:Y:S02]  /*2d440*/  IADD3 R6, P2, PT, R11, R3.reuse, RZ ;  /* 0x000000030b067210 */ /* 0x080fe40007f5e0ff */
[----:B------:R-:W-:Y:S01]  /*2d450*/  VIADD R14, R13, UR5 ;  /* 0x000000050d0e7c36 */ /* 0x000fe20008000000 */
[----:B-1----:R-:W-:-:S03]  /*2d460*/  IADD3 R8, P5, PT, R10, R3, RZ ;  /* 0x000000030a087210 */ /* 0x002fc60007fbe0ff */
[----:B------:R-:W-:Y:S01]  /*2d470*/  VIADD R16, R14, UR5 ;  /* 0x000000050e107c36 */ /* 0x000fe20008000000 */
[-C--:B------:R-:W-:Y:S01]  /*2d480*/  LEA.HI.X.SX32 R7, R11, R2.reuse, 0x1, P2 ;  /* 0x000000020b077211 */ /* 0x080fe200010f0eff */
[----:B------:R-:W-:Y:S01]  /*2d490*/  VIADD R18, R0, 0xfe ;  /* 0x000000fe00127836 */ /* 0x000fe20000000000 */
[----:B------:R-:W-:Y:S01]  /*2d4a0*/  LEA.HI.X.SX32 R9, R10, R2, 0x1, P5 ;  /* 0x000000020a097211 */ /* 0x000fe200028f0eff */
[----:B------:R-:W-:Y:S01]  /*2d4b0*/  VIADD R15, R16, UR5 ;  /* 0x00000005100f7c36 */ /* 0x000fe20008000000 */
[-C--:B------:R-:W-:Y:S01]  /*2d4c0*/  IADD3 R10, P2, PT, R13, R3.reuse, RZ ;  /* 0x000000030d0a7210 */ /* 0x080fe20007f5e0ff */
[----:B------:R-:W-:Y:S01]  /*2d4d0*/  VIADD R0, R0, 0xff ;  /* 0x000000ff00007836 */ /* 0x000fe20000000000 */
[----:B------:R-:W-:Y:S02]  /*2d4e0*/  IADD3 R12, P5, PT, R14, R3, RZ ;  /* 0x000000030e0c7210 */ /* 0x000fe40007fbe0ff */
[----:B------:R-:W-:Y:S02]  /*2d4f0*/  F2FP.SATFINITE.E5M2.F32.PACK_AB_MERGE_C R63, R63, R62, RZ ;  /* 0x0000003e3f3f723e */ /* 0x000fe400048060ff */
[----:B------:R-:W-:-:S02]  /*2d500*/  LEA.HI.X.SX32 R11, R13, R2, 0x1, P2 ;  /* 0x000000020d0b7211 */ /* 0x000fc400010f0eff */
[-C--:B------:R-:W-:Y:S02]  /*2d510*/  LEA.HI.X.SX32 R13, R14, R2.reuse, 0x1, P5 ;  /* 0x000000020e0d7211 */ /* 0x080fe400028f0eff */
[----:B--2---:R-:W-:Y:S02]  /*2d520*/  ISETP.LT.AND P2, PT, R18, UR4, !P0 ;  /* 0x0000000412007c0c */ /* 0x004fe4000c741270 */
[----:B------:R-:W-:Y:S02]  /*2d530*/  IADD3 R14, P5, PT, R15, R3, RZ ;  /* 0x000000030f0e7210 */ /* 0x000fe40007fbe0ff */
[----:B0-----:R-:W-:Y:S02]  /*2d540*/  ISETP.LT.AND P0, PT, R0, UR6, !P0 ;  /* 0x0000000600007c0c */ /* 0x001fe4000c701270 */
[----:B------:R-:W-:Y:S02]  /*2d550*/  PRMT R0, R63, 0x9910, RZ ;  /* 0x000099103f007816 */ /* 0x000fe400000000ff */
[----:B------:R-:W-:-:S02]  /*2d560*/  LEA.HI.X.SX32 R15, R15, R2, 0x1, P5 ;  /* 0x000000020f0f7211 */ /* 0x000fc400028f0eff */
[----:B---3--:R-:W-:Y:S01]  /*2d570*/  IADD3 R4, P5, PT, R16, R3, RZ ;  /* 0x0000000310047210 */ /* 0x008fe20007fbe0ff */
[----:B------:R-:W-:Y:S01]  /*2d580*/  IMAD.MOV.U32 R3, RZ, RZ, R0 ;  /* 0x000000ffff037224 */ /* 0x000fe200078e0000 */
[----:B------:R-:W-:Y:S02]  /*2d590*/  F2FP.SATFINITE.E5M2.F32.PACK_AB_MERGE_C R65, R65, R64, RZ ;  /* 0x000000404141723e */ /* 0x000fe400048060ff */
[----:B------:R-:W-:Y:S02]  /*2d5a0*/  F2FP.SATFINITE.E5M2.F32.PACK_AB_MERGE_C R67, R67, R66, RZ ;  /* 0x000000424343723e */ /* 0x000fe400048060ff */
[----:B------:R-:W-:Y:S02]  /*2d5b0*/  PRMT R17, R65, 0x9910, RZ ;  /* 0x0000991041117816 */ /* 0x000fe400000000ff */
[----:B------:R-:W-:Y:S02]  /*2d5c0*/  SHF.R.S32.HI R3, RZ, 0x8, R3 ;  /* 0x00000008ff037819 */ /* 0x000fe40000011403 */
[----:B------:R-:W-:-:S02]  /*2d5d0*/  PRMT R19, R67, 0x9910, RZ ;  /* 0x0000991043137816 */ /* 0x000fc400000000ff */
[----:B------:R-:W-:Y:S01]  /*2d5e0*/  SHF.R.S32.HI R17, RZ, 0x8, R17 ;  /* 0x00000008ff117819 */ /* 0x000fe20000011411 */
[----:B------:R0:W-:Y:S01]  /*2d5f0*/  @P3 STG.E.U8 desc[UR14][R6.64], R63 ;  /* 0x0000003f06003986 */ /* 0x0001e2000c10110e */
[----:B------:R-:W-:Y:S02]  /*2d600*/  LEA.HI.X.SX32 R5, R16, R2, 0x1, P5 ;  /* 0x0000000210057211 */ /* 0x000fe400028f0eff */
[----:B------:R-:W-:Y:S01]  /*2d610*/  SHF.R.S32.HI R19, RZ, 0x8, R19 ;  /* 0x00000008ff137819 */ /* 0x000fe20000011413 */
[----:B------:R0:W-:Y:S04]  /*2d620*/  @P1 STG.E.U8 desc[UR14][R8.64], R3 ;  /* 0x0000000308001986 */ /* 0x0001e8000c10110e */
[----:B------:R0:W-:Y:S04]  /*2d630*/  @P6 STG.E.U8 desc[UR14][R10.64], R65 ;  /* 0x000000410a006986 */ /* 0x0001e8000c10110e */
[----:B------:R0:W-:Y:S04]  /*2d640*/  @P4 STG.E.U8 desc[UR14][R12.64], R17 ;  /* 0x000000110c004986 */ /* 0x0001e8000c10110e */
[----:B------:R0:W-:Y:S04]  /*2d650*/  @P2 STG.E.U8 desc[UR14][R4.64], R67 ;  /* 0x0000004304002986 */ /* 0x0001e8000c10110e */
[----:B------:R0:W-:Y:S01]  /*2d660*/  @P0 STG.E.U8 desc[UR14][R14.64], R19 ;  /* 0x000000130e000986 */ /* 0x0001e2000c10110e */
[----:B------:R-:W-:Y:S06]  /*2d670*/  BAR.SYNC.DEFER_BLOCKING 0x0 ;  /* 0x0000000000007b1d */ /* 0x000fec0000010000 */
[----:B------:R-:W-:Y:S05]  /*2d680*/  BRA.U UP0, `(.L_x_19) ;  /* 0x0000000100a07547 */ /* 0x000fea000b800000 */
[----:B------:R-:W1:Y:S01]  /*2d690*/  S2UR UR5, SR_CgaCtaId ;  /* 0x00000000000579c3 */ /* 0x000e620000008800 */
[----:B------:R-:W-:Y:S01]  /*2d6a0*/  NOP ;  /* 0x0000000000007918 */ /* 0x000fe20000000000 */
[----:B------:R-:W-:Y:S01]  /*2d6b0*/  UMOV UR4, 0x50 ;  /* 0x0000005000047882 */ /* 0x000fe20000000000 */
[----:B------:R-:W-:Y:S02]  /*2d6c0*/  IMAD.U32 R0, RZ, RZ, UR16 ;  /* 0x00000010ff007e24 */ /* 0x000fe4000f8e00ff */
[----:B0-----:R-:W-:Y:S02]  /*2d6d0*/  IMAD.MOV.U32 R3, RZ, RZ, 0xff ;  /* 0x000000ffff037424 */ /* 0x001fe400078e00ff */
[----:B------:R-:W-:Y:S01]  /*2d6e0*/  IMAD.MOV.U32 R7, RZ, RZ, 0x1 ;  /* 0x00000001ff077424 */ /* 0x000fe200078e00ff */
[----:B------:R-:W-:-:S04]  /*2d6f0*/  LOP3.LUT R0, R0, 0xffff, RZ, 0xc0, !PT ;  /* 0x0000ffff00007812 */ /* 0x000fc800078ec0ff */
[----:B------:R-:W-:-:S05]  /*2d700*/  SHF.R.U32.HI R0, RZ, 0x5, R0 ;  /* 0x00000005ff007819 */ /* 0x000fca0000011600 */
[----:B------:R-:W-:Y:S01]  /*2d710*/  VIADD R2, R0, 0x10 ;  /* 0x0000001000027836 */ /* 0x000fe20000000000 */
[----:B------:R-:W-:Y:S01]  /*2d720*/  SHF.L.U32 R0, R3, R0, RZ ;  /* 0x0000000003007219 */ /* 0x000fe200000006ff */
[----:B-1----:R-:W-:-:S03]  /*2d730*/  ULEA UR6, UR5, UR4, 0x18 ;  /* 0x0000000405067291 */ /* 0x002fc6000f8ec0ff */
[----:B------:R-:W-:-:S04]  /*2d740*/  SHF.L.U32 R3, R7, R2, RZ ;  /* 0x0000000207037219 */ /* 0x000fc800000006ff */
[----:B------:R-:W-:Y:S02]  /*2d750*/  LOP3.LUT R0, R3, R0, RZ, 0xfc, !PT ;  /* 0x0000000003007212 */ /* 0x000fe400078efcff */
[----:B------:R-:W0:Y:S02]  /*2d760*/  LDS R5, [UR6] ;  /* 0x00000006ff057984 */ /* 0x000e240008000800 */
[C---:B------:R-:W-:Y:S02]  /*2d770*/  LOP3.LUT R2, R0.reuse, 0xffff, RZ, 0xc0, !PT ;  /* 0x0000ffff00027812 */ /* 0x040fe400078ec0ff */
[----:B0-----:R-:W-:-:S04]  /*2d780*/  LOP3.LUT R3, R0, 0xffff, R5, 0x80, !PT ;  /* 0x0000ffff00037812 */ /* 0x001fc800078e8005 */
[----:B------:R-:W-:-:S13]  /*2d790*/  ISETP.NE.AND P0, PT, R3, R2, PT ;  /* 0x000000020300720c */ /* 0x000fda0003f05270 */
[----:B------:R-:W-:Y:S05]  /*2d7a0*/  @P0 BRA `(.L_x_20) ;  /* 0x0000000000500947 */ /* 0x000fea0003800000 */
[----:B------:R-:W-:Y:S02]  /*2d7b0*/  SHF.R.U32.HI R5, RZ, 0x10, R5 ;  /* 0x00000010ff057819 */ /* 0x000fe40000011605 */
[----:B------:R-:W-:-:S04]  /*2d7c0*/  SHF.R.U32.HI R2, RZ, 0x10, R0 ;  /* 0x00000010ff027819 */ /* 0x000fc80000011600 */
[----:B------:R-:W-:-:S04]  /*2d7d0*/  LOP3.LUT R5, R5, R2, RZ, 0xc0, !PT ;  /* 0x0000000205057212 */ /* 0x000fc800078ec0ff */
[----:B------:R-:W-:-:S13]  /*2d7e0*/  ISETP.NE.AND P0, PT, R5, R2, PT ;  /* 0x000000020500720c */ /* 0x000fda0003f05270 */
[----:B------:R-:W-:Y:S05]  /*2d7f0*/  @P0 BRA `(.L_x_21) ;  /* 0x0000000000300947 */ /* 0x000fea0003800000 */
[----:B------:R-:W-:Y:S01]  /*2d800*/  R2UR UR4, R0 ;  /* 0x00000000000472ca */ /* 0x000fe200000e0000 */
[----:B------:R-:W-:Y:S01]  /*2d810*/  VOTEU.ANY UR5, UPT, PT ;  /* 0x0000000000057886 */ /* 0x000fe200038e0100 */
[----:B------:R-:W0:Y:S01]  /*2d820*/  S2R R0, SR_LANEID ;  /* 0x0000000000007919 */ /* 0x000e220000000000 */
[----:B------:R-:W-:-:S10]  /*2d830*/  UFLO.U32 UR5, UR5 ;  /* 0x00000005000572bd */ /* 0x000fd400080e0000 */
[----:B------:R-:W-:-:S06]  /*2d840*/  ULOP3.LUT UR4, URZ, UR4, URZ, 0x33, !UPT ;  /* 0x00000004ff047292 */ /* 0x000fcc000f8e33ff */
[----:B------:R-:W-:-:S04]  /*2d850*/  IMAD.U32 R2, RZ, RZ, UR4 ;  /* 0x00000004ff027e24 */ /* 0x000fc8000f8e00ff */
[----:B------:R-:W1:Y:S02]  /*2d860*/  REDUX UR7, R2 ;  /* 0x00000000020773c4 */ /* 0x000e640000000000 */
[----:B------:R2:W-:Y:S01]  /*2d870*/  UTCATOMSWS.AND URZ, UR4 ;  /* 0x0000000400ff79e3 */ /* 0x0005e20008000000 */
[----:B0-----:R-:W-:Y:S01]  /*2d880*/  ISETP.EQ.U32.AND P0, PT, R0, UR5, PT ;  /* 0x0000000500007c0c */ /* 0x001fe2000bf02070 */
[----:B-1----:R-:W-:-:S12]  /*2d890*/  IMAD.U32 R0, RZ, RZ, UR7 ;  /* 0x00000007ff007e24 */ /* 0x002fd8000f8e00ff */
[----:B------:R2:W-:Y:S01]  /*2d8a0*/  @P0 ATOMS.AND RZ, [UR6], R0 ;  /* 0x00000000ffff098c */ /* 0x0005e2000a800006 */
[----:B------:R-:W-:Y:S05]  /*2d8b0*/  BRA `(.L_x_19) ;  /* 0x0000000000147947 */ /* 0x000fea0003800000 */
.L_x_21:
[----:B------:R-:W-:-:S07]  /*2d8c0*/  MOV R2, 0x2d8e0 ;  /* 0x0002d8e000027802 */ /* 0x000fce0000000f00 */
[----:B------:R-:W-:Y:S05]  /*2d8d0*/  CALL.REL.NOINC `($__internal_0_$__cuda_sm10x_tcgen05_guardrail_trap_col_being_dealloced_not_returned_by_alloc) ;  /* 0x00000000005c7944 */ /* 0x000fea0003c00000 */
[----:B------:R-:W-:Y:S05]  /*2d8e0*/  BRA `(.L_x_19) ;  /* 0x0000000000087947 */ /* 0x000fea0003800000 */
.L_x_20:
[----:B------:R-:W-:-:S07]  /*2d8f0*/  MOV R2, 0x2d910 ;  /* 0x0002d91000027802 */ /* 0x000fce0000000f00 */
[----:B------:R-:W-:Y:S05]  /*2d900*/  CALL.REL.NOINC `($__internal_2_$__cuda_sm10x_tcgen05_guardrail_trap_unallocated_columns_being_dealloced) ;  /* 0x0000000000687944 */ /* 0x000fea0003c00000 */
.L_x_19:
[----:B------:R-:W-:Y:S01]  /*2d910*/  NOP ;  /* 0x0000000000007918 */ /* 0x000fe20000000000 */
[----:B--2---:R-:W-:Y:S05]  /*2d920*/  EXIT ;  /* 0x000000000000794d */ /* 0x004fea0003800000 */
.L_x_7:
[----:B------:R-:W-:-:S07]  /*2d930*/  IMAD.MOV.U32 R3, RZ, RZ, R2 ;  /* 0x000000ffff037224 */ /* 0x000fce00078e0002 */
.L_x_22:
[----:B0-----:R0:W1:Y:S02]  /*2d940*/  SYNCS.PHASECHK.TRANS64.TRYWAIT P1, [R9+URZ], R3 ;  /* 0x00000003090075a7 */ /* 0x00106400080211ff */
[----:B-1----:R-:W-:Y:S05]  /*2d950*/  @!P1 NANOSLEEP.SYNCS 0x989680 ;  /* 0x009896800000995d */ /* 0x002fea0003900000 */
[----:B------:R-:W1:Y:S02]  /*2d960*/  @!P1 SYNCS.PHASECHK.TRANS64 P1, [R9+URZ], R3 ;  /* 0x00000003090095a7 */ /* 0x000e6400080210ff */
[----:B-1----:R-:W-:Y:S05]  /*2d970*/  @!P1 BRA `(.L_x_22) ;  /* 0xfffffffc00f09947 */ /* 0x002fea000383ffff */
[----:B------:R-:W-:Y:S05]  /*2d980*/  BRA `(.L_x_6) ;  /* 0xfffffd2800687947 */ /* 0x000fea000383ffff */
.L_x_10:
[----:B------:R-:W-:-:S07]  /*2d990*/  IMAD.MOV.U32 R3, RZ, RZ, R2 ;  /* 0x000000ffff037224 */ /* 0x000fce00078e0002 */
.L_x_23:
[----:B0-----:R0:W1:Y:S02]  /*2d9a0*/  SYNCS.PHASECHK.TRANS64.TRYWAIT P0, [R9+URZ], R3 ;  /* 0x00000003090075a7 */ /* 0x00106400080011ff */
[----:B-1----:R-:W-:Y:S05]  /*2d9b0*/  @!P0 NANOSLEEP.SYNCS 0x989680 ;  /* 0x009896800000895d */ /* 0x002fea0003900000 */
[----:B------:R-:W1:Y:S02]  /*2d9c0*/  @!P0 SYNCS.PHASECHK.TRANS64 P0, [R9+URZ], R3 ;  /* 0x00000003090085a7 */ /* 0x000e6400080010ff */
[----:B-1----:R-:W-:Y:S05]  /*2d9d0*/  @!P0 BRA `(.L_x_23) ;  /* 0xfffffffc00f08947 */ /* 0x002fea000383ffff */
[----:B------:R-:W-:Y:S05]  /*2d9e0*/  BRA `(.L_x_9) ;  /* 0xfffffd2800cc7947 */ /* 0x000fea000383ffff */
.L_x_14:
[----:B------:R-:W0:Y:S02]  /*2d9f0*/  SYNCS.PHASECHK.TRANS64.TRYWAIT P4, [UR8], R8 ;  /* 0x00000008ff0075a7 */ /* 0x000e240008081108 */
[----:B0-----:R-:W-:Y:S05]  /*2da00*/  @!P4 BRA `(.L_x_14) ;  /* 0xfffffffc00f8c947 */ /* 0x001fea000383ffff */
[----:B------:R-:W-:Y:S05]  /*2da10*/  BRA `(.L_x_24) ;  /* 0xfffffe8400887947 */ /* 0x000fea000383ffff */
.L_x_18:
[----:B------:R-:W0:Y:S02]  /*2da20*/  SYNCS.PHASECHK.TRANS64.TRYWAIT P4, [UR8], R10 ;  /* 0x0000000aff0075a7 */ /* 0x000e240008081108 */
[----:B0-----:R-:W-:Y:S05]  /*2da30*/  @!P4 BRA `(.L_x_18) ;  /* 0xfffffffc00f8c947 */ /* 0x001fea000383ffff */
[----:B------:R-:W-:Y:S05]  /*2da40*/  BRA `(.L_x_17) ;  /* 0xffffff5800187947 */ /* 0x000fea000383ffff */
        .weak           $__internal_0_$__cuda_sm10x_tcgen05_guardrail_trap_col_being_dealloced_not_returned_by_alloc
        .type           $__internal_0_$__cuda_sm10x_tcgen05_guardrail_trap_col_being_dealloced_not_returned_by_alloc,@function
        .size           $__internal_0_$__cuda_sm10x_tcgen05_guardrail_trap_col_being_dealloced_not_returned_by_alloc,($__internal_1_$__cuda_sm10x_tcgen05_guardrail_trap_phase_invalid_during_alloc - $__internal_0_$__cuda_sm10x_tcgen05_guardrail_trap_col_being_dealloced_not_returned_by_alloc)
$__internal_0_$__cuda_sm10x_tcgen05_guardrail_trap_col_being_dealloced_not_returned_by_alloc:
[----:B------:R-:W-:Y:S05]  /*2da50*/  BPT.TRAP 0x1 ;  /* 0x000000040000795c */ /* 0x000fea0000300000 */
[----:B------:R-:W-:-:S04]  /*2da60*/  IMAD.MOV.U32 R3, RZ, RZ, 0x0 ;  /* 0x00000000ff037424 */ /* 0x000fc800078e00ff */
[----:B------:R-:W-:Y:S05]  /*2da70*/  RET.REL.NODEC R2 `(matmul_kernel) ;  /* 0xfffffd2402607950 */ /* 0x000fea0003c3ffff */
        .weak           $__internal_1_$__cuda_sm10x_tcgen05_guardrail_trap_phase_invalid_during_alloc
        .type           $__internal_1_$__cuda_sm10x_tcgen05_guardrail_trap_phase_invalid_during_alloc,@function
        .size           $__internal_1_$__cuda_sm10x_tcgen05_guardrail_trap_phase_invalid_during_alloc,($__internal_2_$__cuda_sm10x_tcgen05_guardrail_trap_unallocated_columns_being_dealloced - $__internal_1_$__cuda_sm10x_tcgen05_guardrail_trap_phase_invalid_during_alloc)
$__internal_1_$__cuda_sm10x_tcgen05_guardrail_trap_phase_invalid_during_alloc:
[----:B------:R-:W-:Y:S05]  /*2da80*/  BPT.TRAP 0x1 ;  /* 0x000000040000795c */ /* 0x000fea0000300000 */
[----:B------:R-:W-:-:S04]  /*2da90*/  IMAD.MOV.U32 R3, RZ, RZ, 0x0 ;  /* 0x00000000ff037424 */ /* 0x000fc800078e00ff */
[----:B------:R-:W-:Y:S05]  /*2daa0*/  RET.REL.NODEC R2 `(matmul_kernel) ;  /* 0xfffffd2402547950 */ /* 0x000fea0003c3ffff */
        .weak           $__internal_2_$__cuda_sm10x_tcgen05_guardrail_trap_unallocated_columns_being_dealloced
        .type           $__internal_2_$__cuda_sm10x_tcgen05_guardrail_trap_unallocated_columns_being_dealloced,@function
        .size           $__internal_2_$__cuda_sm10x_tcgen05_guardrail_trap_unallocated_columns_being_dealloced,(.L_x_28 - $__internal_2_$__cuda_sm10x_tcgen05_guardrail_trap_unallocated_columns_being_dealloced)
$__internal_2_$__cuda_sm10x_tcgen05_guardrail_trap_unallocated_columns_being_dealloced:
[----:B------:R-:W-:Y:S05]  /*2dab0*/  BPT.TRAP 0x1 ;  /* 0x000000040000795c */ /* 0x000fea0000300000 */
[----:B------:R-:W-:-:S04]  /*2dac0*/  IMAD.MOV.U32 R3, RZ, RZ, 0x0 ;  /* 0x00000000ff037424 */ /* 0x000fc800078e00ff */
[----:B------:R-:W-:Y:S05]  /*2dad0*/  RET.REL.NODEC R2 `(matmul_kernel) ;  /* 0xfffffd2402487950 */ /* 0x000fea0003c3ffff */
.L_x_25:
[----:B------:R-:W-:-:S00]  /*2dae0*/  BRA `(.L_x_25) ;  /* 0xfffffffc00fc7947 */ /* 0x000fc0000383ffff */
[----:B------:R-:W-:-:S00]  /*2daf0*/  NOP ;  /* 0x0000000000007918 */ /* 0x000fc00000000000 */
        /* <DEDUP_REMOVED lines=8> */
.L_x_28:


//--------------------- .nv.shared.matmul_kernel  --------------------------
	.section	.nv.shared.matmul_kernel,"aw",@nobits
	.sectionflags	@""
	.align	16
	.zero		1024


//--------------------- .nv.shared.reserved.0     --------------------------
	.section	.nv.shared.reserved.0,"aw",@nobits
	.align	8
	.weak		__nv_reservedSMEM_offset_0_alias
	.size		__nv_reservedSMEM_offset_0_alias, 0, 64
	.other		__nv_reservedSMEM_offset_0_alias,@"STO_CUDA_RESERVED_SHARED STV_DEFAULT"
__nv_reservedSMEM_offset_0_alias:
	.zero		0
.nv.shared.reserved.0:
	.zero		64
	.weak		__nv_reservedSMEM_allocation_phase
	.type		__nv_reservedSMEM_allocation_phase,@object
	.size		__nv_reservedSMEM_allocation_phase,(.L_0 - __nv_reservedSMEM_allocation_phase)
__nv_reservedSMEM_allocation_phase:
	.zero		1
.L_0:
	.zero		7
	.weak		__nv_reservedSMEM_devtool_atexit_pc
	.type		__nv_reservedSMEM_devtool_atexit_pc,@object
	.size		__nv_reservedSMEM_devtool_atexit_pc,(__nv_reservedSMEM_allocation_mask - __nv_reservedSMEM_devtool_atexit_pc)
__nv_reservedSMEM_devtool_atexit_pc:
	.zero		8
	.weak		__nv_reservedSMEM_allocation_mask
	.type		__nv_reservedSMEM_allocation_mask,@object
	.size		__nv_reservedSMEM_allocation_mask,(.L_2 - __nv_reservedSMEM_allocation_mask)
__nv_reservedSMEM_allocation_mask:
	.zero		4
.L_2:
	.zero		4
	.weak		__nv_reservedSMEM_tmem_allocation_pipeline_mbarrier
	.type		__nv_reservedSMEM_tmem_allocation_pipeline_mbarrier,@object
	.size		__nv_reservedSMEM_tmem_allocation_pipeline_mbarrier,(__nv_reservedSMEM_tmem_allocation_pipeline_mbarrier_parity - __nv_reservedSMEM_tmem_allocation_pipeline_mbarrier)
__nv_reservedSMEM_tmem_allocation_pipeline_mbarrier:
	.zero		8
	.weak		__nv_reservedSMEM_tmem_allocation_pipeline_mbarrier_parity
	.type		__nv_reservedSMEM_tmem_allocation_pipeline_mbarrier_parity,@object
	.size		__nv_reservedSMEM_tmem_allocation_pipeline_mbarrier_parity,(.L_4 - __nv_reservedSMEM_tmem_allocation_pipeline_mbarrier_parity)
__nv_reservedSMEM_tmem_allocation_pipeline_mbarrier_parity:
	.zero		4
.L_4:


//--------------------- .nv.constant0.matmul_kernel --------------------------
	.section	.nv.constant0.matmul_kernel,"a",@progbits
	.sectionflags	@""
	.align	4
.nv.constant0.matmul_kernel:
	.zero		976


//--------------------- SYMBOLS --------------------------

	.type		.nv.reservedSmem.offset0,@object
	.size		.nv.reservedSmem.offset0,0x4
	.type		.nv.reservedSmem.cap,@object
	.size		.nv.reservedSmem.cap,0x4
